	.target	sm_100a

	.elftype	@"ET_EXEC"


//--------------------- .note.nv.tkinfo           --------------------------
	.section	.note.nv.tkinfo,"",@"SHT_NOTE"
	.sectionflags	@"SHF_NOTE_NV_TKINFO"
	.tkinfo
        /*0018*/ 	.word	0x00000002
        /*0030*/ 	.string	""
        /*0030*/ 	.string	"ptxas"
        /*0030*/ 	.string	"Cuda compilation tools, release 13.0, V13.0.88"
        /*0030*/ 	.string	"Build cuda_13.0.r13.0/compiler.36424714_0"
        /*0030*/ 	.string	"-arch sm_100a -m 64 "



//--------------------- .note.nv.cuinfo           --------------------------
	.section	.note.nv.cuinfo,"",@"SHT_NOTE"
	.sectionflags	@"SHF_NOTE_NV_CUINFO"
        /*0018*/ 	.short	0x0002
        /*001a*/ 	.short	0x0064
        /*001c*/ 	.short	0x0082
	.zero		2


//--------------------- .nv.info                  --------------------------
	.section	.nv.info,"",@"SHT_CUDA_INFO"
	.align	4


	//----- nvinfo : EIATTR_REGCOUNT
	.align		4
        /*0000*/ 	.byte	0x04, 0x2f
        /*0002*/ 	.short	(.L_29 - .L_28)
	.align		4
.L_28:
        /*0004*/ 	.word	index@(_ZN12tensorrt_llm7kernels21fusedQKNormRopeKernelIN3c104HalfEfLi64ELb1EEEvPviiifPKvS6_S6_PKlii)
        /*0008*/ 	.word	0x0000001a


	//----- nvinfo : EIATTR_FRAME_SIZE
	.align		4
.L_29:
        /*000c*/ 	.byte	0x04, 0x11
        /*000e*/ 	.short	(.L_31 - .L_30)
	.align		4
.L_30:
        /*0010*/ 	.word	index@(_ZN12tensorrt_llm7kernels21fusedQKNormRopeKernelIN3c104HalfEfLi64ELb1EEEvPviiifPKvS6_S6_PKlii)
        /*0014*/ 	.word	0x00000000


	//----- nvinfo : EIATTR_REGCOUNT
	.align		4
.L_31:
        /*0018*/ 	.byte	0x04, 0x2f
        /*001a*/ 	.short	(.L_33 - .L_32)
	.align		4
.L_32:
        /*001c*/ 	.word	index@(_ZN12tensorrt_llm7kernels21fusedQKNormRopeKernelIN3c104HalfEfLi64ELb0EEEvPviiifPKvS6_S6_PKlii)
        /*0020*/ 	.word	0x00000019


	//----- nvinfo : EIATTR_FRAME_SIZE
	.align		4
.L_33:
        /*0024*/ 	.byte	0x04, 0x11
        /*0026*/ 	.short	(.L_35 - .L_34)
	.align		4
.L_34:
        /*0028*/ 	.word	index@(_ZN12tensorrt_llm7kernels21fusedQKNormRopeKernelIN3c104HalfEfLi64ELb0EEEvPviiifPKvS6_S6_PKlii)
        /*002c*/ 	.word	0x00000000


	//----- nvinfo : EIATTR_REGCOUNT
	.align		4
.L_35:
        /*0030*/ 	.byte	0x04, 0x2f
        /*0032*/ 	.short	(.L_37 - .L_36)
	.align		4
.L_36:
        /*0034*/ 	.word	index@(_ZN12tensorrt_llm7kernels21fusedQKNormRopeKernelIN3c104HalfEfLi128ELb1EEEvPviiifPKvS6_S6_PKlii)
        /*0038*/ 	.word	0x0000001c


	//----- nvinfo : EIATTR_FRAME_SIZE
	.align		4
.L_37:
        /*003c*/ 	.byte	0x04, 0x11
        /*003e*/ 	.short	(.L_39 - .L_38)
	.align		4
.L_38:
        /*0040*/ 	.word	index@(_ZN12tensorrt_llm7kernels21fusedQKNormRopeKernelIN3c104HalfEfLi128ELb1EEEvPviiifPKvS6_S6_PKlii)
        /*0044*/ 	.word	0x00000000


	//----- nvinfo : EIATTR_REGCOUNT
	.align		4
.L_39:
        /*0048*/ 	.byte	0x04, 0x2f
        /*004a*/ 	.short	(.L_41 - .L_40)
	.align		4
.L_40:
        /*004c*/ 	.word	index@(_ZN12tensorrt_llm7kernels21fusedQKNormRopeKernelIN3c104HalfEfLi128ELb0EEEvPviiifPKvS6_S6_PKlii)
        /*0050*/ 	.word	0x00000020


	//----- nvinfo : EIATTR_FRAME_SIZE
	.align		4
.L_41:
        /*0054*/ 	.byte	0x04, 0x11
        /*0056*/ 	.short	(.L_43 - .L_42)
	.align		4
.L_42:
        /*0058*/ 	.word	index@(_ZN12tensorrt_llm7kernels21fusedQKNormRopeKernelIN3c104HalfEfLi128ELb0EEEvPviiifPKvS6_S6_PKlii)
        /*005c*/ 	.word	0x00000000


	//----- nvinfo : EIATTR_REGCOUNT
	.align		4
.L_43:
        /*0060*/ 	.byte	0x04, 0x2f
        /*0062*/ 	.short	(.L_45 - .L_44)
	.align		4
.L_44:
        /*0064*/ 	.word	index@(_ZN12tensorrt_llm7kernels21fusedQKNormRopeKernelIN3c104HalfEfLi256ELb1EEEvPviiifPKvS6_S6_PKlii)
        /*0068*/ 	.word	0x00000020


	//----- nvinfo : EIATTR_FRAME_SIZE
	.align		4
.L_45:
        /*006c*/ 	.byte	0x04, 0x11
        /*006e*/ 	.short	(.L_47 - .L_46)
	.align		4
.L_46:
        /*0070*/ 	.word	index@(_ZN12tensorrt_llm7kernels21fusedQKNormRopeKernelIN3c104HalfEfLi256ELb1EEEvPviiifPKvS6_S6_PKlii)
        /*0074*/ 	.word	0x00000000


	//----- nvinfo : EIATTR_REGCOUNT
	.align		4
.L_47:
        /*0078*/ 	.byte	0x04, 0x2f
        /*007a*/ 	.short	(.L_49 - .L_48)
	.align		4
.L_48:
        /*007c*/ 	.word	index@(_ZN12tensorrt_llm7kernels21fusedQKNormRopeKernelIN3c104HalfEfLi256ELb0EEEvPviiifPKvS6_S6_PKlii)
        /*0080*/ 	.word	0x00000020


	//----- nvinfo : EIATTR_FRAME_SIZE
	.align		4
.L_49:
        /*0084*/ 	.byte	0x04, 0x11
        /*0086*/ 	.short	(.L_51 - .L_50)
	.align		4
.L_50:
        /*0088*/ 	.word	index@(_ZN12tensorrt_llm7kernels21fusedQKNormRopeKernelIN3c104HalfEfLi256ELb0EEEvPviiifPKvS6_S6_PKlii)
        /*008c*/ 	.word	0x00000000


	//----- nvinfo : EIATTR_REGCOUNT
	.align		4
.L_51:
        /*0090*/ 	.byte	0x04, 0x2f
        /*0092*/ 	.short	(.L_53 - .L_52)
	.align		4
.L_52:
        /*0094*/ 	.word	index@(_ZN12tensorrt_llm7kernels32fusedQKNormRopeKernelNTokenHeadsIN3c104HalfEfLi64ELb1ELi2EEEvPviiifPKvS6_S6_PKlii)
        /*0098*/ 	.word	0x00000027


	//----- nvinfo : EIATTR_FRAME_SIZE
	.align		4
.L_53:
        /*009c*/ 	.byte	0x04, 0x11
        /*009e*/ 	.short	(.L_55 - .L_54)
	.align		4
.L_54:
        /*00a0*/ 	.word	index@(_ZN12tensorrt_llm7kernels32fusedQKNormRopeKernelNTokenHeadsIN3c104HalfEfLi64ELb1ELi2EEEvPviiifPKvS6_S6_PKlii)
        /*00a4*/ 	.word	0x00000000


	//----- nvinfo : EIATTR_REGCOUNT
	.align		4
.L_55:
        /*00a8*/ 	.byte	0x04, 0x2f
        /*00aa*/ 	.short	(.L_57 - .L_56)
	.align		4
.L_56:
        /*00ac*/ 	.word	index@(_ZN12tensorrt_llm7kernels32fusedQKNormRopeKernelNTokenHeadsIN3c104HalfEfLi64ELb0ELi2EEEvPviiifPKvS6_S6_PKlii)
        /*00b0*/ 	.word	0x00000020


	//----- nvinfo : EIATTR_FRAME_SIZE
	.align		4
.L_57:
        /*00b4*/ 	.byte	0x04, 0x11
        /*00b6*/ 	.short	(.L_59 - .L_58)
	.align		4
.L_58:
        /*00b8*/ 	.word	index@(_ZN12tensorrt_llm7kernels32fusedQKNormRopeKernelNTokenHeadsIN3c104HalfEfLi64ELb0ELi2EEEvPviiifPKvS6_S6_PKlii)
        /*00bc*/ 	.word	0x00000000


	//----- nvinfo : EIATTR_REGCOUNT
	.align		4
.L_59:
        /*00c0*/ 	.byte	0x04, 0x2f
        /*00c2*/ 	.short	(.L_61 - .L_60)
	.align		4
.L_60:
        /*00c4*/ 	.word	index@(_ZN12tensorrt_llm7kernels32fusedQKNormRopeKernelNTokenHeadsIN3c104HalfEfLi128ELb1ELi2EEEvPviiifPKvS6_S6_PKlii)
        /*00c8*/ 	.word	0x00000020


	//----- nvinfo : EIATTR_FRAME_SIZE
	.align		4
.L_61:
        /*00cc*/ 	.byte	0x04, 0x11
        /*00ce*/ 	.short	(.L_63 - .L_62)
	.align		4
.L_62:
        /*00d0*/ 	.word	index@(_ZN12tensorrt_llm7kernels32fusedQKNormRopeKernelNTokenHeadsIN3c104HalfEfLi128ELb1ELi2EEEvPviiifPKvS6_S6_PKlii)
        /*00d4*/ 	.word	0x00000000


	//----- nvinfo : EIATTR_REGCOUNT
	.align		4
.L_63:
        /*00d8*/ 	.byte	0x04, 0x2f
        /*00da*/ 	.short	(.L_65 - .L_64)
	.align		4
.L_64:
        /*00dc*/ 	.word	index@(_ZN12tensorrt_llm7kernels32fusedQKNormRopeKernelNTokenHeadsIN3c104HalfEfLi128ELb0ELi2EEEvPviiifPKvS6_S6_PKlii)
        /*00e0*/ 	.word	0x00000028


	//----- nvinfo : EIATTR_FRAME_SIZE
	.align		4
.L_65:
        /*00e4*/ 	.byte	0x04, 0x11
        /*00e6*/ 	.short	(.L_67 - .L_66)
	.align		4
.L_66:
        /*00e8*/ 	.word	index@(_ZN12tensorrt_llm7kernels32fusedQKNormRopeKernelNTokenHeadsIN3c104HalfEfLi128ELb0ELi2EEEvPviiifPKvS6_S6_PKlii)
        /*00ec*/ 	.word	0x00000000


	//----- nvinfo : EIATTR_REGCOUNT
	.align		4
.L_67:
        /*00f0*/ 	.byte	0x04, 0x2f
        /*00f2*/ 	.short	(.L_69 - .L_68)
	.align		4
.L_68:
        /*00f4*/ 	.word	index@(_ZN12tensorrt_llm7kernels32fusedQKNormRopeKernelNTokenHeadsIN3c104HalfEfLi256ELb1ELi2EEEvPviiifPKvS6_S6_PKlii)
        /*00f8*/ 	.word	0x00000030


	//----- nvinfo : EIATTR_FRAME_SIZE
	.align		4
.L_69:
        /*00fc*/ 	.byte	0x04, 0x11
        /*00fe*/ 	.short	(.L_71 - .L_70)
	.align		4
.L_70:
        /*0100*/ 	.word	index@(_ZN12tensorrt_llm7kernels32fusedQKNormRopeKernelNTokenHeadsIN3c104HalfEfLi256ELb1ELi2EEEvPviiifPKvS6_S6_PKlii)
        /*0104*/ 	.word	0x00000000


	//----- nvinfo : EIATTR_REGCOUNT
	.align		4
.L_71:
        /*0108*/ 	.byte	0x04, 0x2f
        /*010a*/ 	.short	(.L_73 - .L_72)
	.align		4
.L_72:
        /*010c*/ 	.word	index@(_ZN12tensorrt_llm7kernels32fusedQKNormRopeKernelNTokenHeadsIN3c104HalfEfLi256ELb0ELi2EEEvPviiifPKvS6_S6_PKlii)
        /*0110*/ 	.word	0x00000038


	//----- nvinfo : EIATTR_FRAME_SIZE
	.align		4
.L_73:
        /*0114*/ 	.byte	0x04, 0x11
        /*0116*/ 	.short	(.L_75 - .L_74)
	.align		4
.L_74:
        /*0118*/ 	.word	index@(_ZN12tensorrt_llm7kernels32fusedQKNormRopeKernelNTokenHeadsIN3c104HalfEfLi256ELb0ELi2EEEvPviiifPKvS6_S6_PKlii)
        /*011c*/ 	.word	0x00000000


	//----- nvinfo : EIATTR_REGCOUNT
	.align		4
.L_75:
        /*0120*/ 	.byte	0x04, 0x2f
        /*0122*/ 	.short	(.L_77 - .L_76)
	.align		4
.L_76:
        /*0124*/ 	.word	index@(_ZN12tensorrt_llm7kernels32fusedQKNormRopeKernelNTokenHeadsIN3c104HalfEfLi64ELb1ELi4EEEvPviiifPKvS6_S6_PKlii)
        /*0128*/ 	.word	0x00000027


	//----- nvinfo : EIATTR_FRAME_SIZE
	.align		4
.L_77:
        /*012c*/ 	.byte	0x04, 0x11
        /*012e*/ 	.short	(.L_79 - .L_78)
	.align		4
.L_78:
        /*0130*/ 	.word	index@(_ZN12tensorrt_llm7kernels32fusedQKNormRopeKernelNTokenHeadsIN3c104HalfEfLi64ELb1ELi4EEEvPviiifPKvS6_S6_PKlii)
        /*0134*/ 	.word	0x00000000


	//----- nvinfo : EIATTR_REGCOUNT
	.align		4
.L_79:
        /*0138*/ 	.byte	0x04, 0x2f
        /*013a*/ 	.short	(.L_81 - .L_80)
	.align		4
.L_80:
        /*013c*/ 	.word	index@(_ZN12tensorrt_llm7kernels32fusedQKNormRopeKernelNTokenHeadsIN3c104HalfEfLi64ELb0ELi4EEEvPviiifPKvS6_S6_PKlii)
        /*0140*/ 	.word	0x00000020


	//----- nvinfo : EIATTR_FRAME_SIZE
	.align		4
.L_81:
        /*0144*/ 	.byte	0x04, 0x11
        /*0146*/ 	.short	(.L_83 - .L_82)
	.align		4
.L_82:
        /*0148*/ 	.word	index@(_ZN12tensorrt_llm7kernels32fusedQKNormRopeKernelNTokenHeadsIN3c104HalfEfLi64ELb0ELi4EEEvPviiifPKvS6_S6_PKlii)
        /*014c*/ 	.word	0x00000000


	//----- nvinfo : EIATTR_REGCOUNT
	.align		4
.L_83:
        /*0150*/ 	.byte	0x04, 0x2f
        /*0152*/ 	.short	(.L_85 - .L_84)
	.align		4
.L_84:
        /*0154*/ 	.word	index@(_ZN12tensorrt_llm7kernels32fusedQKNormRopeKernelNTokenHeadsIN3c104HalfEfLi128ELb1ELi4EEEvPviiifPKvS6_S6_PKlii)
        /*0158*/ 	.word	0x00000020


	//----- nvinfo : EIATTR_FRAME_SIZE
	.align		4
.L_85:
        /*015c*/ 	.byte	0x04, 0x11
        /*015e*/ 	.short	(.L_87 - .L_86)
	.align		4
.L_86:
        /*0160*/ 	.word	index@(_ZN12tensorrt_llm7kernels32fusedQKNormRopeKernelNTokenHeadsIN3c104HalfEfLi128ELb1ELi4EEEvPviiifPKvS6_S6_PKlii)
        /*0164*/ 	.word	0x00000000


	//----- nvinfo : EIATTR_REGCOUNT
	.align		4
.L_87:
        /*0168*/ 	.byte	0x04, 0x2f
        /*016a*/ 	.short	(.L_89 - .L_88)
	.align		4
.L_88:
        /*016c*/ 	.word	index@(_ZN12tensorrt_llm7kernels32fusedQKNormRopeKernelNTokenHeadsIN3c104HalfEfLi128ELb0ELi4EEEvPviiifPKvS6_S6_PKlii)
        /*0170*/ 	.word	0x00000028


	//----- nvinfo : EIATTR_FRAME_SIZE
	.align		4
.L_89:
        /*0174*/ 	.byte	0x04, 0x11
        /*0176*/ 	.short	(.L_91 - .L_90)
	.align		4
.L_90:
        /*0178*/ 	.word	index@(_ZN12tensorrt_llm7kernels32fusedQKNormRopeKernelNTokenHeadsIN3c104HalfEfLi128ELb0ELi4EEEvPviiifPKvS6_S6_PKlii)
        /*017c*/ 	.word	0x00000000


	//----- nvinfo : EIATTR_REGCOUNT
	.align		4
.L_91:
        /*0180*/ 	.byte	0x04, 0x2f
        /*0182*/ 	.short	(.L_93 - .L_92)
	.align		4
.L_92:
        /*0184*/ 	.word	index@(_ZN12tensorrt_llm7kernels32fusedQKNormRopeKernelNTokenHeadsIN3c104HalfEfLi256ELb1ELi4EEEvPviiifPKvS6_S6_PKlii)
        /*0188*/ 	.word	0x00000030


	//----- nvinfo : EIATTR_FRAME_SIZE
	.align		4
.L_93:
        /*018c*/ 	.byte	0x04, 0x11
        /*018e*/ 	.short	(.L_95 - .L_94)
	.align		4
.L_94:
        /*0190*/ 	.word	index@(_ZN12tensorrt_llm7kernels32fusedQKNormRopeKernelNTokenHeadsIN3c104HalfEfLi256ELb1ELi4EEEvPviiifPKvS6_S6_PKlii)
        /*0194*/ 	.word	0x00000000


	//----- nvinfo : EIATTR_REGCOUNT
	.align		4
.L_95:
        /*0198*/ 	.byte	0x04, 0x2f
        /*019a*/ 	.short	(.L_97 - .L_96)
	.align		4
.L_96:
        /*019c*/ 	.word	index@(_ZN12tensorrt_llm7kernels32fusedQKNormRopeKernelNTokenHeadsIN3c104HalfEfLi256ELb0ELi4EEEvPviiifPKvS6_S6_PKlii)
        /*01a0*/ 	.word	0x00000038


	//----- nvinfo : EIATTR_FRAME_SIZE
	.align		4
.L_97:
        /*01a4*/ 	.byte	0x04, 0x11
        /*01a6*/ 	.short	(.L_99 - .L_98)
	.align		4
.L_98:
        /*01a8*/ 	.word	index@(_ZN12tensorrt_llm7kernels32fusedQKNormRopeKernelNTokenHeadsIN3c104HalfEfLi256ELb0ELi4EEEvPviiifPKvS6_S6_PKlii)
        /*01ac*/ 	.word	0x00000000


	//----- nvinfo : EIATTR_REGCOUNT
	.align		4
.L_99:
        /*01b0*/ 	.byte	0x04, 0x2f
        /*01b2*/ 	.short	(.L_101 - .L_100)
	.align		4
.L_100:
        /*01b4*/ 	.word	index@(_ZN12tensorrt_llm7kernels32fusedQKNormRopeKernelNTokenHeadsIN3c104HalfEfLi64ELb1ELi8EEEvPviiifPKvS6_S6_PKlii)
        /*01b8*/ 	.word	0x00000027


	//----- nvinfo : EIATTR_FRAME_SIZE
	.align		4
.L_101:
        /*01bc*/ 	.byte	0x04, 0x11
        /*01be*/ 	.short	(.L_103 - .L_102)
	.align		4
.L_102:
        /*01c0*/ 	.word	index@(_ZN12tensorrt_llm7kernels32fusedQKNormRopeKernelNTokenHeadsIN3c104HalfEfLi64ELb1ELi8EEEvPviiifPKvS6_S6_PKlii)
        /*01c4*/ 	.word	0x00000000


	//----- nvinfo : EIATTR_REGCOUNT
	.align		4
.L_103:
        /*01c8*/ 	.byte	0x04, 0x2f
        /*01ca*/ 	.short	(.L_105 - .L_104)
	.align		4
.L_104:
        /*01cc*/ 	.word	index@(_ZN12tensorrt_llm7kernels32fusedQKNormRopeKernelNTokenHeadsIN3c104HalfEfLi64ELb0ELi8EEEvPviiifPKvS6_S6_PKlii)
        /*01d0*/ 	.word	0x00000020


	//----- nvinfo : EIATTR_FRAME_SIZE
	.align		4
.L_105:
        /*01d4*/ 	.byte	0x04, 0x11
        /*01d6*/ 	.short	(.L_107 - .L_106)
	.align		4
.L_106:
        /*01d8*/ 	.word	index@(_ZN12tensorrt_llm7kernels32fusedQKNormRopeKernelNTokenHeadsIN3c104HalfEfLi64ELb0ELi8EEEvPviiifPKvS6_S6_PKlii)
        /*01dc*/ 	.word	0x00000000


	//----- nvinfo : EIATTR_REGCOUNT
	.align		4
.L_107:
        /*01e0*/ 	.byte	0x04, 0x2f
        /*01e2*/ 	.short	(.L_109 - .L_108)
	.align		4
.L_108:
        /*01e4*/ 	.word	index@(_ZN12tensorrt_llm7kernels32fusedQKNormRopeKernelNTokenHeadsIN3c104HalfEfLi128ELb1ELi8EEEvPviiifPKvS6_S6_PKlii)
        /*01e8*/ 	.word	0x00000020


	//----- nvinfo : EIATTR_FRAME_SIZE
	.align		4
.L_109:
        /*01ec*/ 	.byte	0x04, 0x11
        /*01ee*/ 	.short	(.L_111 - .L_110)
	.align		4
.L_110:
        /*01f0*/ 	.word	index@(_ZN12tensorrt_llm7kernels32fusedQKNormRopeKernelNTokenHeadsIN3c104HalfEfLi128ELb1ELi8EEEvPviiifPKvS6_S6_PKlii)
        /*01f4*/ 	.word	0x00000000


	//----- nvinfo : EIATTR_REGCOUNT
	.align		4
.L_111:
        /*01f8*/ 	.byte	0x04, 0x2f
        /*01fa*/ 	.short	(.L_113 - .L_112)
	.align		4
.L_112:
        /*01fc*/ 	.word	index@(_ZN12tensorrt_llm7kernels32fusedQKNormRopeKernelNTokenHeadsIN3c104HalfEfLi128ELb0ELi8EEEvPviiifPKvS6_S6_PKlii)
        /*0200*/ 	.word	0x00000028


	//----- nvinfo : EIATTR_FRAME_SIZE
	.align		4
.L_113:
        /*0204*/ 	.byte	0x04, 0x11
        /*0206*/ 	.short	(.L_115 - .L_114)
	.align		4
.L_114:
        /*0208*/ 	.word	index@(_ZN12tensorrt_llm7kernels32fusedQKNormRopeKernelNTokenHeadsIN3c104HalfEfLi128ELb0ELi8EEEvPviiifPKvS6_S6_PKlii)
        /*020c*/ 	.word	0x00000000


	//----- nvinfo : EIATTR_REGCOUNT
	.align		4
.L_115:
        /*0210*/ 	.byte	0x04, 0x2f
        /*0212*/ 	.short	(.L_117 - .L_116)
	.align		4
.L_116:
        /*0214*/ 	.word	index@(_ZN12tensorrt_llm7kernels32fusedQKNormRopeKernelNTokenHeadsIN3c104HalfEfLi256ELb1ELi8EEEvPviiifPKvS6_S6_PKlii)
        /*0218*/ 	.word	0x00000030


	//----- nvinfo : EIATTR_FRAME_SIZE
	.align		4
.L_117:
        /*021c*/ 	.byte	0x04, 0x11
        /*021e*/ 	.short	(.L_119 - .L_118)
	.align		4
.L_118:
        /*0220*/ 	.word	index@(_ZN12tensorrt_llm7kernels32fusedQKNormRopeKernelNTokenHeadsIN3c104HalfEfLi256ELb1ELi8EEEvPviiifPKvS6_S6_PKlii)
        /*0224*/ 	.word	0x00000000


	//----- nvinfo : EIATTR_REGCOUNT
	.align		4
.L_119:
        /*0228*/ 	.byte	0x04, 0x2f
        /*022a*/ 	.short	(.L_121 - .L_120)
	.align		4
.L_120:
        /*022c*/ 	.word	index@(_ZN12tensorrt_llm7kernels32fusedQKNormRopeKernelNTokenHeadsIN3c104HalfEfLi256ELb0ELi8EEEvPviiifPKvS6_S6_PKlii)
        /*0230*/ 	.word	0x00000038


	//----- nvinfo : EIATTR_FRAME_SIZE
	.align		4
.L_121:
        /*0234*/ 	.byte	0x04, 0x11
        /*0236*/ 	.short	(.L_123 - .L_122)
	.align		4
.L_122:
        /*0238*/ 	.word	index@(_ZN12tensorrt_llm7kernels32fusedQKNormRopeKernelNTokenHeadsIN3c104HalfEfLi256ELb0ELi8EEEvPviiifPKvS6_S6_PKlii)
        /*023c*/ 	.word	0x00000000


	//----- nvinfo : EIATTR_REGCOUNT
	.align		4
.L_123:
        /*0240*/ 	.byte	0x04, 0x2f
        /*0242*/ 	.short	(.L_125 - .L_124)
	.align		4
.L_124:
        /*0244*/ 	.word	index@(_ZN12tensorrt_llm7kernels21fusedQKNormRopeKernelIN3c104HalfES3_Li64ELb1EEEvPviiifPKvS6_S6_PKlii)
        /*0248*/ 	.word	0x0000001a


	//----- nvinfo : EIATTR_FRAME_SIZE
	.align		4
.L_125:
        /*024c*/ 	.byte	0x04, 0x11
        /*024e*/ 	.short	(.L_127 - .L_126)
	.align		4
.L_126:
        /*0250*/ 	.word	index@(_ZN12tensorrt_llm7kernels21fusedQKNormRopeKernelIN3c104HalfES3_Li64ELb1EEEvPviiifPKvS6_S6_PKlii)
        /*0254*/ 	.word	0x00000000


	//----- nvinfo : EIATTR_REGCOUNT
	.align		4
.L_127:
        /*0258*/ 	.byte	0x04, 0x2f
        /*025a*/ 	.short	(.L_129 - .L_128)
	.align		4
.L_128:
        /*025c*/ 	.word	index@(_ZN12tensorrt_llm7kernels21fusedQKNormRopeKernelIN3c104HalfES3_Li64ELb0EEEvPviiifPKvS6_S6_PKlii)
        /*0260*/ 	.word	0x00000018


	//----- nvinfo : EIATTR_FRAME_SIZE
	.align		4
.L_129:
        /*0264*/ 	.byte	0x04, 0x11
        /*0266*/ 	.short	(.L_131 - .L_130)
	.align		4
.L_130:
        /*0268*/ 	.word	index@(_ZN12tensorrt_llm7kernels21fusedQKNormRopeKernelIN3c104HalfES3_Li64ELb0EEEvPviiifPKvS6_S6_PKlii)
        /*026c*/ 	.word	0x00000000


	//----- nvinfo : EIATTR_REGCOUNT
	.align		4
.L_131:
        /*0270*/ 	.byte	0x04, 0x2f
        /*0272*/ 	.short	(.L_133 - .L_132)
	.align		4
.L_132:
        /*0274*/ 	.word	index@(_ZN12tensorrt_llm7kernels21fusedQKNormRopeKernelIN3c104HalfES3_Li128ELb1EEEvPviiifPKvS6_S6_PKlii)
        /*0278*/ 	.word	0x0000001c


	//----- nvinfo : EIATTR_FRAME_SIZE
	.align		4
.L_133:
        /*027c*/ 	.byte	0x04, 0x11
        /*027e*/ 	.short	(.L_135 - .L_134)
	.align		4
.L_134:
        /*0280*/ 	.word	index@(_ZN12tensorrt_llm7kernels21fusedQKNormRopeKernelIN3c104HalfES3_Li128ELb1EEEvPviiifPKvS6_S6_PKlii)
        /*0284*/ 	.word	0x00000000


	//----- nvinfo : EIATTR_REGCOUNT
	.align		4
.L_135:
        /*0288*/ 	.byte	0x04, 0x2f
        /*028a*/ 	.short	(.L_137 - .L_136)
	.align		4
.L_136:
        /*028c*/ 	.word	index@(_ZN12tensorrt_llm7kernels21fusedQKNormRopeKernelIN3c104HalfES3_Li128ELb0EEEvPviiifPKvS6_S6_PKlii)
        /*0290*/ 	.word	0x00000020


	//----- nvinfo : EIATTR_FRAME_SIZE
	.align		4
.L_137:
        /*0294*/ 	.byte	0x04, 0x11
        /*0296*/ 	.short	(.L_139 - .L_138)
	.align		4
.L_138:
        /*0298*/ 	.word	index@(_ZN12tensorrt_llm7kernels21fusedQKNormRopeKernelIN3c104HalfES3_Li128ELb0EEEvPviiifPKvS6_S6_PKlii)
        /*029c*/ 	.word	0x00000000


	//----- nvinfo : EIATTR_REGCOUNT
	.align		4
.L_139:
        /*02a0*/ 	.byte	0x04, 0x2f
        /*02a2*/ 	.short	(.L_141 - .L_140)
	.align		4
.L_140:
        /*02a4*/ 	.word	index@(_ZN12tensorrt_llm7kernels21fusedQKNormRopeKernelIN3c104HalfES3_Li256ELb1EEEvPviiifPKvS6_S6_PKlii)
        /*02a8*/ 	.word	0x00000020


	//----- nvinfo : EIATTR_FRAME_SIZE
	.align		4
.L_141:
        /*02ac*/ 	.byte	0x04, 0x11
        /*02ae*/ 	.short	(.L_143 - .L_142)
	.align		4
.L_142:
        /*02b0*/ 	.word	index@(_ZN12tensorrt_llm7kernels21fusedQKNormRopeKernelIN3c104HalfES3_Li256ELb1EEEvPviiifPKvS6_S6_PKlii)
        /*02b4*/ 	.word	0x00000000


	//----- nvinfo : EIATTR_REGCOUNT
	.align		4
.L_143:
        /*02b8*/ 	.byte	0x04, 0x2f
        /*02ba*/ 	.short	(.L_145 - .L_144)
	.align		4
.L_144:
        /*02bc*/ 	.word	index@(_ZN12tensorrt_llm7kernels21fusedQKNormRopeKernelIN3c104HalfES3_Li256ELb0EEEvPviiifPKvS6_S6_PKlii)
        /*02c0*/ 	.word	0x00000020


	//----- nvinfo : EIATTR_FRAME_SIZE
	.align		4
.L_145:
        /*02c4*/ 	.byte	0x04, 0x11
        /*02c6*/ 	.short	(.L_147 - .L_146)
	.align		4
.L_146:
        /*02c8*/ 	.word	index@(_ZN12tensorrt_llm7kernels21fusedQKNormRopeKernelIN3c104HalfES3_Li256ELb0EEEvPviiifPKvS6_S6_PKlii)
        /*02cc*/ 	.word	0x00000000


	//----- nvinfo : EIATTR_REGCOUNT
	.align		4
.L_147:
        /*02d0*/ 	.byte	0x04, 0x2f
        /*02d2*/ 	.short	(.L_149 - .L_148)
	.align		4
.L_148:
        /*02d4*/ 	.word	index@(_ZN12tensorrt_llm7kernels32fusedQKNormRopeKernelNTokenHeadsIN3c104HalfES3_Li64ELb1ELi2EEEvPviiifPKvS6_S6_PKlii)
        /*02d8*/ 	.word	0x00000020


	//----- nvinfo : EIATTR_FRAME_SIZE
	.align		4
.L_149:
        /*02dc*/ 	.byte	0x04, 0x11
        /*02de*/ 	.short	(.L_151 - .L_150)
	.align		4
.L_150:
        /*02e0*/ 	.word	index@(_ZN12tensorrt_llm7kernels32fusedQKNormRopeKernelNTokenHeadsIN3c104HalfES3_Li64ELb1ELi2EEEvPviiifPKvS6_S6_PKlii)
        /*02e4*/ 	.word	0x00000000


	//----- nvinfo : EIATTR_REGCOUNT
	.align		4
.L_151:
        /*02e8*/ 	.byte	0x04, 0x2f
        /*02ea*/ 	.short	(.L_153 - .L_152)
	.align		4
.L_152:
        /*02ec*/ 	.word	index@(_ZN12tensorrt_llm7kernels32fusedQKNormRopeKernelNTokenHeadsIN3c104HalfES3_Li64ELb0ELi2EEEvPviiifPKvS6_S6_PKlii)
        /*02f0*/ 	.word	0x00000020


	//----- nvinfo : EIATTR_FRAME_SIZE
	.align		4
.L_153:
        /*02f4*/ 	.byte	0x04, 0x11
        /*02f6*/ 	.short	(.L_155 - .L_154)
	.align		4
.L_154:
        /*02f8*/ 	.word	index@(_ZN12tensorrt_llm7kernels32fusedQKNormRopeKernelNTokenHeadsIN3c104HalfES3_Li64ELb0ELi2EEEvPviiifPKvS6_S6_PKlii)
        /*02fc*/ 	.word	0x00000000


	//----- nvinfo : EIATTR_REGCOUNT
	.align		4
.L_155:
        /*0300*/ 	.byte	0x04, 0x2f
        /*0302*/ 	.short	(.L_157 - .L_156)
	.align		4
.L_156:
        /*0304*/ 	.word	index@(_ZN12tensorrt_llm7kernels32fusedQKNormRopeKernelNTokenHeadsIN3c104HalfES3_Li128ELb1ELi2EEEvPviiifPKvS6_S6_PKlii)
        /*0308*/ 	.word	0x00000020


	//----- nvinfo : EIATTR_FRAME_SIZE
	.align		4
.L_157:
        /*030c*/ 	.byte	0x04, 0x11
        /*030e*/ 	.short	(.L_159 - .L_158)
	.align		4
.L_158:
        /*0310*/ 	.word	index@(_ZN12tensorrt_llm7kernels32fusedQKNormRopeKernelNTokenHeadsIN3c104HalfES3_Li128ELb1ELi2EEEvPviiifPKvS6_S6_PKlii)
        /*0314*/ 	.word	0x00000000


	//----- nvinfo : EIATTR_REGCOUNT
	.align		4
.L_159:
        /*0318*/ 	.byte	0x04, 0x2f
        /*031a*/ 	.short	(.L_161 - .L_160)
	.align		4
.L_160:
        /*031c*/ 	.word	index@(_ZN12tensorrt_llm7kernels32fusedQKNormRopeKernelNTokenHeadsIN3c104HalfES3_Li128ELb0ELi2EEEvPviiifPKvS6_S6_PKlii)
        /*0320*/ 	.word	0x00000028


	//----- nvinfo : EIATTR_FRAME_SIZE
	.align		4
.L_161:
        /*0324*/ 	.byte	0x04, 0x11
        /*0326*/ 	.short	(.L_163 - .L_162)
	.align		4
.L_162:
        /*0328*/ 	.word	index@(_ZN12tensorrt_llm7kernels32fusedQKNormRopeKernelNTokenHeadsIN3c104HalfES3_Li128ELb0ELi2EEEvPviiifPKvS6_S6_PKlii)
        /*032c*/ 	.word	0x00000000


	//----- nvinfo : EIATTR_REGCOUNT
	.align		4
.L_163:
        /*0330*/ 	.byte	0x04, 0x2f
        /*0332*/ 	.short	(.L_165 - .L_164)
	.align		4
.L_164:
        /*0334*/ 	.word	index@(_ZN12tensorrt_llm7kernels32fusedQKNormRopeKernelNTokenHeadsIN3c104HalfES3_Li256ELb1ELi2EEEvPviiifPKvS6_S6_PKlii)
        /*0338*/ 	.word	0x00000030


	//----- nvinfo : EIATTR_FRAME_SIZE
	.align		4
.L_165:
        /*033c*/ 	.byte	0x04, 0x11
        /*033e*/ 	.short	(.L_167 - .L_166)
	.align		4
.L_166:
        /*0340*/ 	.word	index@(_ZN12tensorrt_llm7kernels32fusedQKNormRopeKernelNTokenHeadsIN3c104HalfES3_Li256ELb1ELi2EEEvPviiifPKvS6_S6_PKlii)
        /*0344*/ 	.word	0x00000000


	//----- nvinfo : EIATTR_REGCOUNT
	.align		4
.L_167:
        /*0348*/ 	.byte	0x04, 0x2f
        /*034a*/ 	.short	(.L_169 - .L_168)
	.align		4
.L_168:
        /*034c*/ 	.word	index@(_ZN12tensorrt_llm7kernels32fusedQKNormRopeKernelNTokenHeadsIN3c104HalfES3_Li256ELb0ELi2EEEvPviiifPKvS6_S6_PKlii)
        /*0350*/ 	.word	0x00000038


	//----- nvinfo : EIATTR_FRAME_SIZE
	.align		4
.L_169:
        /*0354*/ 	.byte	0x04, 0x11
        /*0356*/ 	.short	(.L_171 - .L_170)
	.align		4
.L_170:
        /*0358*/ 	.word	index@(_ZN12tensorrt_llm7kernels32fusedQKNormRopeKernelNTokenHeadsIN3c104HalfES3_Li256ELb0ELi2EEEvPviiifPKvS6_S6_PKlii)
        /*035c*/ 	.word	0x00000000


	//----- nvinfo : EIATTR_REGCOUNT
	.align		4
.L_171:
        /*0360*/ 	.byte	0x04, 0x2f
        /*0362*/ 	.short	(.L_173 - .L_172)
	.align		4
.L_172:
        /*0364*/ 	.word	index@(_ZN12tensorrt_llm7kernels32fusedQKNormRopeKernelNTokenHeadsIN3c104HalfES3_Li64ELb1ELi4EEEvPviiifPKvS6_S6_PKlii)
        /*0368*/ 	.word	0x00000020


	//----- nvinfo : EIATTR_FRAME_SIZE
	.align		4
.L_173:
        /*036c*/ 	.byte	0x04, 0x11
        /*036e*/ 	.short	(.L_175 - .L_174)
	.align		4
.L_174:
        /*0370*/ 	.word	index@(_ZN12tensorrt_llm7kernels32fusedQKNormRopeKernelNTokenHeadsIN3c104HalfES3_Li64ELb1ELi4EEEvPviiifPKvS6_S6_PKlii)
        /*0374*/ 	.word	0x00000000


	//----- nvinfo : EIATTR_REGCOUNT
	.align		4
.L_175:
        /*0378*/ 	.byte	0x04, 0x2f
        /*037a*/ 	.short	(.L_177 - .L_176)
	.align		4
.L_176:
        /*037c*/ 	.word	index@(_ZN12tensorrt_llm7kernels32fusedQKNormRopeKernelNTokenHeadsIN3c104HalfES3_Li64ELb0ELi4EEEvPviiifPKvS6_S6_PKlii)
        /*0380*/ 	.word	0x00000020


	//----- nvinfo : EIATTR_FRAME_SIZE
	.align		4
.L_177:
        /*0384*/ 	.byte	0x04, 0x11
        /*0386*/ 	.short	(.L_179 - .L_178)
	.align		4
.L_178:
        /*0388*/ 	.word	index@(_ZN12tensorrt_llm7kernels32fusedQKNormRopeKernelNTokenHeadsIN3c104HalfES3_Li64ELb0ELi4EEEvPviiifPKvS6_S6_PKlii)
        /*038c*/ 	.word	0x00000000


	//----- nvinfo : EIATTR_REGCOUNT
	.align		4
.L_179:
        /*0390*/ 	.byte	0x04, 0x2f
        /*0392*/ 	.short	(.L_181 - .L_180)
	.align		4
.L_180:
        /*0394*/ 	.word	index@(_ZN12tensorrt_llm7kernels32fusedQKNormRopeKernelNTokenHeadsIN3c104HalfES3_Li128ELb1ELi4EEEvPviiifPKvS6_S6_PKlii)
        /*0398*/ 	.word	0x00000020


	//----- nvinfo : EIATTR_FRAME_SIZE
	.align		4
.L_181:
        /*039c*/ 	.byte	0x04, 0x11
        /*039e*/ 	.short	(.L_183 - .L_182)
	.align		4
.L_182:
        /*03a0*/ 	.word	index@(_ZN12tensorrt_llm7kernels32fusedQKNormRopeKernelNTokenHeadsIN3c104HalfES3_Li128ELb1ELi4EEEvPviiifPKvS6_S6_PKlii)
        /*03a4*/ 	.word	0x00000000


	//----- nvinfo : EIATTR_REGCOUNT
	.align		4
.L_183:
        /*03a8*/ 	.byte	0x04, 0x2f
        /*03aa*/ 	.short	(.L_185 - .L_184)
	.align		4
.L_184:
        /*03ac*/ 	.word	index@(_ZN12tensorrt_llm7kernels32fusedQKNormRopeKernelNTokenHeadsIN3c104HalfES3_Li128ELb0ELi4EEEvPviiifPKvS6_S6_PKlii)
        /*03b0*/ 	.word	0x00000028


	//----- nvinfo : EIATTR_FRAME_SIZE
	.align		4
.L_185:
        /*03b4*/ 	.byte	0x04, 0x11
        /*03b6*/ 	.short	(.L_187 - .L_186)
	.align		4
.L_186:
        /*03b8*/ 	.word	index@(_ZN12tensorrt_llm7kernels32fusedQKNormRopeKernelNTokenHeadsIN3c104HalfES3_Li128ELb0ELi4EEEvPviiifPKvS6_S6_PKlii)
        /*03bc*/ 	.word	0x00000000


	//----- nvinfo : EIATTR_REGCOUNT
	.align		4
.L_187:
        /*03c0*/ 	.byte	0x04, 0x2f
        /*03c2*/ 	.short	(.L_189 - .L_188)
	.align		4
.L_188:
        /*03c4*/ 	.word	index@(_ZN12tensorrt_llm7kernels32fusedQKNormRopeKernelNTokenHeadsIN3c104HalfES3_Li256ELb1ELi4EEEvPviiifPKvS6_S6_PKlii)
        /*03c8*/ 	.word	0x00000030


	//----- nvinfo : EIATTR_FRAME_SIZE
	.align		4
.L_189:
        /*03cc*/ 	.byte	0x04, 0x11
        /*03ce*/ 	.short	(.L_191 - .L_190)
	.align		4
.L_190:
        /*03d0*/ 	.word	index@(_ZN12tensorrt_llm7kernels32fusedQKNormRopeKernelNTokenHeadsIN3c104HalfES3_Li256ELb1ELi4EEEvPviiifPKvS6_S6_PKlii)
        /*03d4*/ 	.word	0x00000000


	//----- nvinfo : EIATTR_REGCOUNT
	.align		4
.L_191:
        /*03d8*/ 	.byte	0x04, 0x2f
        /*03da*/ 	.short	(.L_193 - .L_192)
	.align		4
.L_192:
        /*03dc*/ 	.word	index@(_ZN12tensorrt_llm7kernels32fusedQKNormRopeKernelNTokenHeadsIN3c104HalfES3_Li256ELb0ELi4EEEvPviiifPKvS6_S6_PKlii)
        /*03e0*/ 	.word	0x00000038


	//----- nvinfo : EIATTR_FRAME_SIZE
	.align		4
.L_193:
        /*03e4*/ 	.byte	0x04, 0x11
        /*03e6*/ 	.short	(.L_195 - .L_194)
	.align		4
.L_194:
        /*03e8*/ 	.word	index@(_ZN12tensorrt_llm7kernels32fusedQKNormRopeKernelNTokenHeadsIN3c104HalfES3_Li256ELb0ELi4EEEvPviiifPKvS6_S6_PKlii)
        /*03ec*/ 	.word	0x00000000


	//----- nvinfo : EIATTR_REGCOUNT
	.align		4
.L_195:
        /*03f0*/ 	.byte	0x04, 0x2f
        /*03f2*/ 	.short	(.L_197 - .L_196)
	.align		4
.L_196:
        /*03f4*/ 	.word	index@(_ZN12tensorrt_llm7kernels32fusedQKNormRopeKernelNTokenHeadsIN3c104HalfES3_Li64ELb1ELi8EEEvPviiifPKvS6_S6_PKlii)
        /*03f8*/ 	.word	0x00000020


	//----- nvinfo : EIATTR_FRAME_SIZE
	.align		4
.L_197:
        /*03fc*/ 	.byte	0x04, 0x11
        /*03fe*/ 	.short	(.L_199 - .L_198)
	.align		4
.L_198:
        /*0400*/ 	.word	index@(_ZN12tensorrt_llm7kernels32fusedQKNormRopeKernelNTokenHeadsIN3c104HalfES3_Li64ELb1ELi8EEEvPviiifPKvS6_S6_PKlii)
        /*0404*/ 	.word	0x00000000


	//----- nvinfo : EIATTR_REGCOUNT
	.align		4
.L_199:
        /*0408*/ 	.byte	0x04, 0x2f
        /*040a*/ 	.short	(.L_201 - .L_200)
	.align		4
.L_200:
        /*040c*/ 	.word	index@(_ZN12tensorrt_llm7kernels32fusedQKNormRopeKernelNTokenHeadsIN3c104HalfES3_Li64ELb0ELi8EEEvPviiifPKvS6_S6_PKlii)
        /*0410*/ 	.word	0x00000020


	//----- nvinfo : EIATTR_FRAME_SIZE
	.align		4
.L_201:
        /*0414*/ 	.byte	0x04, 0x11
        /*0416*/ 	.short	(.L_203 - .L_202)
	.align		4
.L_202:
        /*0418*/ 	.word	index@(_ZN12tensorrt_llm7kernels32fusedQKNormRopeKernelNTokenHeadsIN3c104HalfES3_Li64ELb0ELi8EEEvPviiifPKvS6_S6_PKlii)
        /*041c*/ 	.word	0x00000000


	//----- nvinfo : EIATTR_REGCOUNT
	.align		4
.L_203:
        /*0420*/ 	.byte	0x04, 0x2f
        /*0422*/ 	.short	(.L_205 - .L_204)
	.align		4
.L_204:
        /*0424*/ 	.word	index@(_ZN12tensorrt_llm7kernels32fusedQKNormRopeKernelNTokenHeadsIN3c104HalfES3_Li128ELb1ELi8EEEvPviiifPKvS6_S6_PKlii)
        /*0428*/ 	.word	0x00000020


	//----- nvinfo : EIATTR_FRAME_SIZE
	.align		4
.L_205:
        /*042c*/ 	.byte	0x04, 0x11
        /*042e*/ 	.short	(.L_207 - .L_206)
	.align		4
.L_206:
        /*0430*/ 	.word	index@(_ZN12tensorrt_llm7kernels32fusedQKNormRopeKernelNTokenHeadsIN3c104HalfES3_Li128ELb1ELi8EEEvPviiifPKvS6_S6_PKlii)
        /*0434*/ 	.word	0x00000000


	//----- nvinfo : EIATTR_REGCOUNT
	.align		4
.L_207:
        /*0438*/ 	.byte	0x04, 0x2f
        /*043a*/ 	.short	(.L_209 - .L_208)
	.align		4
.L_208:
        /*043c*/ 	.word	index@(_ZN12tensorrt_llm7kernels32fusedQKNormRopeKernelNTokenHeadsIN3c104HalfES3_Li128ELb0ELi8EEEvPviiifPKvS6_S6_PKlii)
        /*0440*/ 	.word	0x00000028


	//----- nvinfo : EIATTR_FRAME_SIZE
	.align		4
.L_209:
        /*0444*/ 	.byte	0x04, 0x11
        /*0446*/ 	.short	(.L_211 - .L_210)
	.align		4
.L_210:
        /*0448*/ 	.word	index@(_ZN12tensorrt_llm7kernels32fusedQKNormRopeKernelNTokenHeadsIN3c104HalfES3_Li128ELb0ELi8EEEvPviiifPKvS6_S6_PKlii)
        /*044c*/ 	.word	0x00000000


	//----- nvinfo : EIATTR_REGCOUNT
	.align		4
.L_211:
        /*0450*/ 	.byte	0x04, 0x2f
        /*0452*/ 	.short	(.L_213 - .L_212)
	.align		4
.L_212:
        /*0454*/ 	.word	index@(_ZN12tensorrt_llm7kernels32fusedQKNormRopeKernelNTokenHeadsIN3c104HalfES3_Li256ELb1ELi8EEEvPviiifPKvS6_S6_PKlii)
        /*0458*/ 	.word	0x00000030


	//----- nvinfo : EIATTR_FRAME_SIZE
	.align		4
.L_213:
        /*045c*/ 	.byte	0x04, 0x11
        /*045e*/ 	.short	(.L_215 - .L_214)
	.align		4
.L_214:
        /*0460*/ 	.word	index@(_ZN12tensorrt_llm7kernels32fusedQKNormRopeKernelNTokenHeadsIN3c104HalfES3_Li256ELb1ELi8EEEvPviiifPKvS6_S6_PKlii)
        /*0464*/ 	.word	0x00000000


	//----- nvinfo : EIATTR_REGCOUNT
	.align		4
.L_215:
        /*0468*/ 	.byte	0x04, 0x2f
        /*046a*/ 	.short	(.L_217 - .L_216)
	.align		4
.L_216:
        /*046c*/ 	.word	index@(_ZN12tensorrt_llm7kernels32fusedQKNormRopeKernelNTokenHeadsIN3c104HalfES3_Li256ELb0ELi8EEEvPviiifPKvS6_S6_PKlii)
        /*0470*/ 	.word	0x00000038


	//----- nvinfo : EIATTR_FRAME_SIZE
	.align		4
.L_217:
        /*0474*/ 	.byte	0x04, 0x11
        /*0476*/ 	.short	(.L_219 - .L_218)
	.align		4
.L_218:
        /*0478*/ 	.word	index@(_ZN12tensorrt_llm7kernels32fusedQKNormRopeKernelNTokenHeadsIN3c104HalfES3_Li256ELb0ELi8EEEvPviiifPKvS6_S6_PKlii)
        /*047c*/ 	.word	0x00000000


	//----- nvinfo : EIATTR_REGCOUNT
	.align		4
.L_219:
        /*0480*/ 	.byte	0x04, 0x2f
        /*0482*/ 	.short	(.L_221 - .L_220)
	.align		4
.L_220:
        /*0484*/ 	.word	index@(_ZN12tensorrt_llm7kernels21fusedQKNormRopeKernelIN3c104HalfENS2_8BFloat16ELi64ELb1EEEvPviiifPKvS7_S7_PKlii)
        /*0488*/ 	.word	0x0000001a


	//----- nvinfo : EIATTR_FRAME_SIZE
	.align		4
.L_221:
        /*048c*/ 	.byte	0x04, 0x11
        /*048e*/ 	.short	(.L_223 - .L_222)
	.align		4
.L_222:
        /*0490*/ 	.word	index@(_ZN12tensorrt_llm7kernels21fusedQKNormRopeKernelIN3c104HalfENS2_8BFloat16ELi64ELb1EEEvPviiifPKvS7_S7_PKlii)
        /*0494*/ 	.word	0x00000000


	//----- nvinfo : EIATTR_REGCOUNT
	.align		4
.L_223:
        /*0498*/ 	.byte	0x04, 0x2f
        /*049a*/ 	.short	(.L_225 - .L_224)
	.align		4
.L_224:
        /*049c*/ 	.word	index@(_ZN12tensorrt_llm7kernels21fusedQKNormRopeKernelIN3c104HalfENS2_8BFloat16ELi64ELb0EEEvPviiifPKvS7_S7_PKlii)
        /*04a0*/ 	.word	0x00000018


	//----- nvinfo : EIATTR_FRAME_SIZE
	.align		4
.L_225:
        /*04a4*/ 	.byte	0x04, 0x11
        /*04a6*/ 	.short	(.L_227 - .L_226)
	.align		4
.L_226:
        /*04a8*/ 	.word	index@(_ZN12tensorrt_llm7kernels21fusedQKNormRopeKernelIN3c104HalfENS2_8BFloat16ELi64ELb0EEEvPviiifPKvS7_S7_PKlii)
        /*04ac*/ 	.word	0x00000000


	//----- nvinfo : EIATTR_REGCOUNT
	.align		4
.L_227:
        /*04b0*/ 	.byte	0x04, 0x2f
        /*04b2*/ 	.short	(.L_229 - .L_228)
	.align		4
.L_228:
        /*04b4*/ 	.word	index@(_ZN12tensorrt_llm7kernels21fusedQKNormRopeKernelIN3c104HalfENS2_8BFloat16ELi128ELb1EEEvPviiifPKvS7_S7_PKlii)
        /*04b8*/ 	.word	0x0000001c


	//----- nvinfo : EIATTR_FRAME_SIZE
	.align		4
.L_229:
        /*04bc*/ 	.byte	0x04, 0x11
        /*04be*/ 	.short	(.L_231 - .L_230)
	.align		4
.L_230:
        /*04c0*/ 	.word	index@(_ZN12tensorrt_llm7kernels21fusedQKNormRopeKernelIN3c104HalfENS2_8BFloat16ELi128ELb1EEEvPviiifPKvS7_S7_PKlii)
        /*04c4*/ 	.word	0x00000000


	//----- nvinfo : EIATTR_REGCOUNT
	.align		4
.L_231:
        /*04c8*/ 	.byte	0x04, 0x2f
        /*04ca*/ 	.short	(.L_233 - .L_232)
	.align		4
.L_232:
        /*04cc*/ 	.word	index@(_ZN12tensorrt_llm7kernels21fusedQKNormRopeKernelIN3c104HalfENS2_8BFloat16ELi128ELb0EEEvPviiifPKvS7_S7_PKlii)
        /*04d0*/ 	.word	0x00000020


	//----- nvinfo : EIATTR_FRAME_SIZE
	.align		4
.L_233:
        /*04d4*/ 	.byte	0x04, 0x11
        /*04d6*/ 	.short	(.L_235 - .L_234)
	.align		4
.L_234:
        /*04d8*/ 	.word	index@(_ZN12tensorrt_llm7kernels21fusedQKNormRopeKernelIN3c104HalfENS2_8BFloat16ELi128ELb0EEEvPviiifPKvS7_S7_PKlii)
        /*04dc*/ 	.word	0x00000000


	//----- nvinfo : EIATTR_REGCOUNT
	.align		4
.L_235:
        /*04e0*/ 	.byte	0x04, 0x2f
        /*04e2*/ 	.short	(.L_237 - .L_236)
	.align		4
.L_236:
        /*04e4*/ 	.word	index@(_ZN12tensorrt_llm7kernels21fusedQKNormRopeKernelIN3c104HalfENS2_8BFloat16ELi256ELb1EEEvPviiifPKvS7_S7_PKlii)
        /*04e8*/ 	.word	0x00000020


	//----- nvinfo : EIATTR_FRAME_SIZE
	.align		4
.L_237:
        /*04ec*/ 	.byte	0x04, 0x11
        /*04ee*/ 	.short	(.L_239 - .L_238)
	.align		4
.L_238:
        /*04f0*/ 	.word	index@(_ZN12tensorrt_llm7kernels21fusedQKNormRopeKernelIN3c104HalfENS2_8BFloat16ELi256ELb1EEEvPviiifPKvS7_S7_PKlii)
        /*04f4*/ 	.word	0x00000000


	//----- nvinfo : EIATTR_REGCOUNT
	.align		4
.L_239:
        /*04f8*/ 	.byte	0x04, 0x2f
        /*04fa*/ 	.short	(.L_241 - .L_240)
	.align		4
.L_240:
        /*04fc*/ 	.word	index@(_ZN12tensorrt_llm7kernels21fusedQKNormRopeKernelIN3c104HalfENS2_8BFloat16ELi256ELb0EEEvPviiifPKvS7_S7_PKlii)
        /*0500*/ 	.word	0x00000020


	//----- nvinfo : EIATTR_FRAME_SIZE
	.align		4
.L_241:
        /*0504*/ 	.byte	0x04, 0x11
        /*0506*/ 	.short	(.L_243 - .L_242)
	.align		4
.L_242:
        /*0508*/ 	.word	index@(_ZN12tensorrt_llm7kernels21fusedQKNormRopeKernelIN3c104HalfENS2_8BFloat16ELi256ELb0EEEvPviiifPKvS7_S7_PKlii)
        /*050c*/ 	.word	0x00000000


	//----- nvinfo : EIATTR_REGCOUNT
	.align		4
.L_243:
        /*0510*/ 	.byte	0x04, 0x2f
        /*0512*/ 	.short	(.L_245 - .L_244)
	.align		4
.L_244:
        /*0514*/ 	.word	index@(_ZN12tensorrt_llm7kernels32fusedQKNormRopeKernelNTokenHeadsIN3c104HalfENS2_8BFloat16ELi64ELb1ELi2EEEvPviiifPKvS7_S7_PKlii)
        /*0518*/ 	.word	0x00000020


	//----- nvinfo : EIATTR_FRAME_SIZE
	.align		4
.L_245:
        /*051c*/ 	.byte	0x04, 0x11
        /*051e*/ 	.short	(.L_247 - .L_246)
	.align		4
.L_246:
        /*0520*/ 	.word	index@(_ZN12tensorrt_llm7kernels32fusedQKNormRopeKernelNTokenHeadsIN3c104HalfENS2_8BFloat16ELi64ELb1ELi2EEEvPviiifPKvS7_S7_PKlii)
        /*0524*/ 	.word	0x00000000


	//----- nvinfo : EIATTR_REGCOUNT
	.align		4
.L_247:
        /*0528*/ 	.byte	0x04, 0x2f
        /*052a*/ 	.short	(.L_249 - .L_248)
	.align		4
.L_248:
        /*052c*/ 	.word	index@(_ZN12tensorrt_llm7kernels32fusedQKNormRopeKernelNTokenHeadsIN3c104HalfENS2_8BFloat16ELi64ELb0ELi2EEEvPviiifPKvS7_S7_PKlii)
        /*0530*/ 	.word	0x00000020


	//----- nvinfo : EIATTR_FRAME_SIZE
	.align		4
.L_249:
        /*0534*/ 	.byte	0x04, 0x11
        /*0536*/ 	.short	(.L_251 - .L_250)
	.align		4
.L_250:
        /*0538*/ 	.word	index@(_ZN12tensorrt_llm7kernels32fusedQKNormRopeKernelNTokenHeadsIN3c104HalfENS2_8BFloat16ELi64ELb0ELi2EEEvPviiifPKvS7_S7_PKlii)
        /*053c*/ 	.word	0x00000000


	//----- nvinfo : EIATTR_REGCOUNT
	.align		4
.L_251:
        /*0540*/ 	.byte	0x04, 0x2f
        /*0542*/ 	.short	(.L_253 - .L_252)
	.align		4
.L_252:
        /*0544*/ 	.word	index@(_ZN12tensorrt_llm7kernels32fusedQKNormRopeKernelNTokenHeadsIN3c104HalfENS2_8BFloat16ELi128ELb1ELi2EEEvPviiifPKvS7_S7_PKlii)
        /*0548*/ 	.word	0x00000020


	//----- nvinfo : EIATTR_FRAME_SIZE
	.align		4
.L_253:
        /*054c*/ 	.byte	0x04, 0x11
        /*054e*/ 	.short	(.L_255 - .L_254)
	.align		4
.L_254:
        /*0550*/ 	.word	index@(_ZN12tensorrt_llm7kernels32fusedQKNormRopeKernelNTokenHeadsIN3c104HalfENS2_8BFloat16ELi128ELb1ELi2EEEvPviiifPKvS7_S7_PKlii)
        /*0554*/ 	.word	0x00000000


	//----- nvinfo : EIATTR_REGCOUNT
	.align		4
.L_255:
        /*0558*/ 	.byte	0x04, 0x2f
        /*055a*/ 	.short	(.L_257 - .L_256)
	.align		4
.L_256:
        /*055c*/ 	.word	index@(_ZN12tensorrt_llm7kernels32fusedQKNormRopeKernelNTokenHeadsIN3c104HalfENS2_8BFloat16ELi128ELb0ELi2EEEvPviiifPKvS7_S7_PKlii)
        /*0560*/ 	.word	0x00000028


	//----- nvinfo : EIATTR_FRAME_SIZE
	.align		4
.L_257:
        /*0564*/ 	.byte	0x04, 0x11
        /*0566*/ 	.short	(.L_259 - .L_258)
	.align		4
.L_258:
        /*0568*/ 	.word	index@(_ZN12tensorrt_llm7kernels32fusedQKNormRopeKernelNTokenHeadsIN3c104HalfENS2_8BFloat16ELi128ELb0ELi2EEEvPviiifPKvS7_S7_PKlii)
        /*056c*/ 	.word	0x00000000


	//----- nvinfo : EIATTR_REGCOUNT
	.align		4
.L_259:
        /*0570*/ 	.byte	0x04, 0x2f
        /*0572*/ 	.short	(.L_261 - .L_260)
	.align		4
.L_260:
        /*0574*/ 	.word	index@(_ZN12tensorrt_llm7kernels32fusedQKNormRopeKernelNTokenHeadsIN3c104HalfENS2_8BFloat16ELi256ELb1ELi2EEEvPviiifPKvS7_S7_PKlii)
        /*0578*/ 	.word	0x00000030


	//----- nvinfo : EIATTR_FRAME_SIZE
	.align		4
.L_261:
        /*057c*/ 	.byte	0x04, 0x11
        /*057e*/ 	.short	(.L_263 - .L_262)
	.align		4
.L_262:
        /*0580*/ 	.word	index@(_ZN12tensorrt_llm7kernels32fusedQKNormRopeKernelNTokenHeadsIN3c104HalfENS2_8BFloat16ELi256ELb1ELi2EEEvPviiifPKvS7_S7_PKlii)
        /*0584*/ 	.word	0x00000000


	//----- nvinfo : EIATTR_REGCOUNT
	.align		4
.L_263:
        /*0588*/ 	.byte	0x04, 0x2f
        /*058a*/ 	.short	(.L_265 - .L_264)
	.align		4
.L_264:
        /*058c*/ 	.word	index@(_ZN12tensorrt_llm7kernels32fusedQKNormRopeKernelNTokenHeadsIN3c104HalfENS2_8BFloat16ELi256ELb0ELi2EEEvPviiifPKvS7_S7_PKlii)
        /*0590*/ 	.word	0x00000038


	//----- nvinfo : EIATTR_FRAME_SIZE
	.align		4
.L_265:
        /*0594*/ 	.byte	0x04, 0x11
        /*0596*/ 	.short	(.L_267 - .L_266)
	.align		4
.L_266:
        /*0598*/ 	.word	index@(_ZN12tensorrt_llm7kernels32fusedQKNormRopeKernelNTokenHeadsIN3c104HalfENS2_8BFloat16ELi256ELb0ELi2EEEvPviiifPKvS7_S7_PKlii)
        /*059c*/ 	.word	0x00000000


	//----- nvinfo : EIATTR_REGCOUNT
	.align		4
.L_267:
        /*05a0*/ 	.byte	0x04, 0x2f
        /*05a2*/ 	.short	(.L_269 - .L_268)
	.align		4
.L_268:
        /*05a4*/ 	.word	index@(_ZN12tensorrt_llm7kernels32fusedQKNormRopeKernelNTokenHeadsIN3c104HalfENS2_8BFloat16ELi64ELb1ELi4EEEvPviiifPKvS7_S7_PKlii)
        /*05a8*/ 	.word	0x00000020


	//----- nvinfo : EIATTR_FRAME_SIZE
	.align		4
.L_269:
        /*05ac*/ 	.byte	0x04, 0x11
        /*05ae*/ 	.short	(.L_271 - .L_270)
	.align		4
.L_270:
        /*05b0*/ 	.word	index@(_ZN12tensorrt_llm7kernels32fusedQKNormRopeKernelNTokenHeadsIN3c104HalfENS2_8BFloat16ELi64ELb1ELi4EEEvPviiifPKvS7_S7_PKlii)
        /*05b4*/ 	.word	0x00000000


	//----- nvinfo : EIATTR_REGCOUNT
	.align		4
.L_271:
        /*05b8*/ 	.byte	0x04, 0x2f
        /*05ba*/ 	.short	(.L_273 - .L_272)
	.align		4
.L_272:
        /*05bc*/ 	.word	index@(_ZN12tensorrt_llm7kernels32fusedQKNormRopeKernelNTokenHeadsIN3c104HalfENS2_8BFloat16ELi64ELb0ELi4EEEvPviiifPKvS7_S7_PKlii)
        /*05c0*/ 	.word	0x00000020


	//----- nvinfo : EIATTR_FRAME_SIZE
	.align		4
.L_273:
        /*05c4*/ 	.byte	0x04, 0x11
        /*05c6*/ 	.short	(.L_275 - .L_274)
	.align		4
.L_274:
        /*05c8*/ 	.word	index@(_ZN12tensorrt_llm7kernels32fusedQKNormRopeKernelNTokenHeadsIN3c104HalfENS2_8BFloat16ELi64ELb0ELi4EEEvPviiifPKvS7_S7_PKlii)
        /*05cc*/ 	.word	0x00000000


	//----- nvinfo : EIATTR_REGCOUNT
	.align		4
.L_275:
        /*05d0*/ 	.byte	0x04, 0x2f
        /*05d2*/ 	.short	(.L_277 - .L_276)
	.align		4
.L_276:
        /*05d4*/ 	.word	index@(_ZN12tensorrt_llm7kernels32fusedQKNormRopeKernelNTokenHeadsIN3c104HalfENS2_8BFloat16ELi128ELb1ELi4EEEvPviiifPKvS7_S7_PKlii)
        /*05d8*/ 	.word	0x00000020


	//----- nvinfo : EIATTR_FRAME_SIZE
	.align		4
.L_277:
        /*05dc*/ 	.byte	0x04, 0x11
        /*05de*/ 	.short	(.L_279 - .L_278)
	.align		4
.L_278:
        /*05e0*/ 	.word	index@(_ZN12tensorrt_llm7kernels32fusedQKNormRopeKernelNTokenHeadsIN3c104HalfENS2_8BFloat16ELi128ELb1ELi4EEEvPviiifPKvS7_S7_PKlii)
        /*05e4*/ 	.word	0x00000000


	//----- nvinfo : EIATTR_REGCOUNT
	.align		4
.L_279:
        /*05e8*/ 	.byte	0x04, 0x2f
        /*05ea*/ 	.short	(.L_281 - .L_280)
	.align		4
.L_280:
        /*05ec*/ 	.word	index@(_ZN12tensorrt_llm7kernels32fusedQKNormRopeKernelNTokenHeadsIN3c104HalfENS2_8BFloat16ELi128ELb0ELi4EEEvPviiifPKvS7_S7_PKlii)
        /*05f0*/ 	.word	0x00000028


	//----- nvinfo : EIATTR_FRAME_SIZE
	.align		4
.L_281:
        /*05f4*/ 	.byte	0x04, 0x11
        /*05f6*/ 	.short	(.L_283 - .L_282)
	.align		4
.L_282:
        /*05f8*/ 	.word	index@(_ZN12tensorrt_llm7kernels32fusedQKNormRopeKernelNTokenHeadsIN3c104HalfENS2_8BFloat16ELi128ELb0ELi4EEEvPviiifPKvS7_S7_PKlii)
        /*05fc*/ 	.word	0x00000000


	//----- nvinfo : EIATTR_REGCOUNT
	.align		4
.L_283:
        /*0600*/ 	.byte	0x04, 0x2f
        /*0602*/ 	.short	(.L_285 - .L_284)
	.align		4
.L_284:
        /*0604*/ 	.word	index@(_ZN12tensorrt_llm7kernels32fusedQKNormRopeKernelNTokenHeadsIN3c104HalfENS2_8BFloat16ELi256ELb1ELi4EEEvPviiifPKvS7_S7_PKlii)
        /*0608*/ 	.word	0x00000030


	//----- nvinfo : EIATTR_FRAME_SIZE
	.align		4
.L_285:
        /*060c*/ 	.byte	0x04, 0x11
        /*060e*/ 	.short	(.L_287 - .L_286)
	.align		4
.L_286:
        /*0610*/ 	.word	index@(_ZN12tensorrt_llm7kernels32fusedQKNormRopeKernelNTokenHeadsIN3c104HalfENS2_8BFloat16ELi256ELb1ELi4EEEvPviiifPKvS7_S7_PKlii)
        /*0614*/ 	.word	0x00000000


	//----- nvinfo : EIATTR_REGCOUNT
	.align		4
.L_287:
        /*0618*/ 	.byte	0x04, 0x2f
        /*061a*/ 	.short	(.L_289 - .L_288)
	.align		4
.L_288:
        /*061c*/ 	.word	index@(_ZN12tensorrt_llm7kernels32fusedQKNormRopeKernelNTokenHeadsIN3c104HalfENS2_8BFloat16ELi256ELb0ELi4EEEvPviiifPKvS7_S7_PKlii)
        /*0620*/ 	.word	0x00000038


	//----- nvinfo : EIATTR_FRAME_SIZE
	.align		4
.L_289:
        /*0624*/ 	.byte	0x04, 0x11
        /*0626*/ 	.short	(.L_291 - .L_290)
	.align		4
.L_290:
        /*0628*/ 	.word	index@(_ZN12tensorrt_llm7kernels32fusedQKNormRopeKernelNTokenHeadsIN3c104HalfENS2_8BFloat16ELi256ELb0ELi4EEEvPviiifPKvS7_S7_PKlii)
        /*062c*/ 	.word	0x00000000


	//----- nvinfo : EIATTR_REGCOUNT
	.align		4
.L_291:
        /*0630*/ 	.byte	0x04, 0x2f
        /*0632*/ 	.short	(.L_293 - .L_292)
	.align		4
.L_292:
        /*0634*/ 	.word	index@(_ZN12tensorrt_llm7kernels32fusedQKNormRopeKernelNTokenHeadsIN3c104HalfENS2_8BFloat16ELi64ELb1ELi8EEEvPviiifPKvS7_S7_PKlii)
        /*0638*/ 	.word	0x00000020


	//----- nvinfo : EIATTR_FRAME_SIZE
	.align		4
.L_293:
        /*063c*/ 	.byte	0x04, 0x11
        /*063e*/ 	.short	(.L_295 - .L_294)
	.align		4
.L_294:
        /*0640*/ 	.word	index@(_ZN12tensorrt_llm7kernels32fusedQKNormRopeKernelNTokenHeadsIN3c104HalfENS2_8BFloat16ELi64ELb1ELi8EEEvPviiifPKvS7_S7_PKlii)
        /*0644*/ 	.word	0x00000000


	//----- nvinfo : EIATTR_REGCOUNT
	.align		4
.L_295:
        /*0648*/ 	.byte	0x04, 0x2f
        /*064a*/ 	.short	(.L_297 - .L_296)
	.align		4
.L_296:
        /*064c*/ 	.word	index@(_ZN12tensorrt_llm7kernels32fusedQKNormRopeKernelNTokenHeadsIN3c104HalfENS2_8BFloat16ELi64ELb0ELi8EEEvPviiifPKvS7_S7_PKlii)
        /*0650*/ 	.word	0x00000020


	//----- nvinfo : EIATTR_FRAME_SIZE
	.align		4
.L_297:
        /*0654*/ 	.byte	0x04, 0x11
        /*0656*/ 	.short	(.L_299 - .L_298)
	.align		4
.L_298:
        /*0658*/ 	.word	index@(_ZN12tensorrt_llm7kernels32fusedQKNormRopeKernelNTokenHeadsIN3c104HalfENS2_8BFloat16ELi64ELb0ELi8EEEvPviiifPKvS7_S7_PKlii)
        /*065c*/ 	.word	0x00000000


	//----- nvinfo : EIATTR_REGCOUNT
	.align		4
.L_299:
        /*0660*/ 	.byte	0x04, 0x2f
        /*0662*/ 	.short	(.L_301 - .L_300)
	.align		4
.L_300:
        /*0664*/ 	.word	index@(_ZN12tensorrt_llm7kernels32fusedQKNormRopeKernelNTokenHeadsIN3c104HalfENS2_8BFloat16ELi128ELb1ELi8EEEvPviiifPKvS7_S7_PKlii)
        /*0668*/ 	.word	0x00000020


	//----- nvinfo : EIATTR_FRAME_SIZE
	.align		4
.L_301:
        /*066c*/ 	.byte	0x04, 0x11
        /*066e*/ 	.short	(.L_303 - .L_302)
	.align		4
.L_302:
        /*0670*/ 	.word	index@(_ZN12tensorrt_llm7kernels32fusedQKNormRopeKernelNTokenHeadsIN3c104HalfENS2_8BFloat16ELi128ELb1ELi8EEEvPviiifPKvS7_S7_PKlii)
        /*0674*/ 	.word	0x00000000


	//----- nvinfo : EIATTR_REGCOUNT
	.align		4
.L_303:
        /*0678*/ 	.byte	0x04, 0x2f
        /*067a*/ 	.short	(.L_305 - .L_304)
	.align		4
.L_304:
        /*067c*/ 	.word	index@(_ZN12tensorrt_llm7kernels32fusedQKNormRopeKernelNTokenHeadsIN3c104HalfENS2_8BFloat16ELi128ELb0ELi8EEEvPviiifPKvS7_S7_PKlii)
        /*0680*/ 	.word	0x00000028


	//----- nvinfo : EIATTR_FRAME_SIZE
	.align		4
.L_305:
        /*0684*/ 	.byte	0x04, 0x11
        /*0686*/ 	.short	(.L_307 - .L_306)
	.align		4
.L_306:
        /*0688*/ 	.word	index@(_ZN12tensorrt_llm7kernels32fusedQKNormRopeKernelNTokenHeadsIN3c104HalfENS2_8BFloat16ELi128ELb0ELi8EEEvPviiifPKvS7_S7_PKlii)
        /*068c*/ 	.word	0x00000000


	//----- nvinfo : EIATTR_REGCOUNT
	.align		4
.L_307:
        /*0690*/ 	.byte	0x04, 0x2f
        /*0692*/ 	.short	(.L_309 - .L_308)
	.align		4
.L_308:
        /*0694*/ 	.word	index@(_ZN12tensorrt_llm7kernels32fusedQKNormRopeKernelNTokenHeadsIN3c104HalfENS2_8BFloat16ELi256ELb1ELi8EEEvPviiifPKvS7_S7_PKlii)
        /*0698*/ 	.word	0x00000030


	//----- nvinfo : EIATTR_FRAME_SIZE
	.align		4
.L_309:
        /*069c*/ 	.byte	0x04, 0x11
        /*069e*/ 	.short	(.L_311 - .L_310)
	.align		4
.L_310:
        /*06a0*/ 	.word	index@(_ZN12tensorrt_llm7kernels32fusedQKNormRopeKernelNTokenHeadsIN3c104HalfENS2_8BFloat16ELi256ELb1ELi8EEEvPviiifPKvS7_S7_PKlii)
        /*06a4*/ 	.word	0x00000000


	//----- nvinfo : EIATTR_REGCOUNT
	.align		4
.L_311:
        /*06a8*/ 	.byte	0x04, 0x2f
        /*06aa*/ 	.short	(.L_313 - .L_312)
	.align		4
.L_312:
        /*06ac*/ 	.word	index@(_ZN12tensorrt_llm7kernels32fusedQKNormRopeKernelNTokenHeadsIN3c104HalfENS2_8BFloat16ELi256ELb0ELi8EEEvPviiifPKvS7_S7_PKlii)
        /*06b0*/ 	.word	0x00000038


	//----- nvinfo : EIATTR_FRAME_SIZE
	.align		4
.L_313:
        /*06b4*/ 	.byte	0x04, 0x11
        /*06b6*/ 	.short	(.L_315 - .L_314)
	.align		4
.L_314:
        /*06b8*/ 	.word	index@(_ZN12tensorrt_llm7kernels32fusedQKNormRopeKernelNTokenHeadsIN3c104HalfENS2_8BFloat16ELi256ELb0ELi8EEEvPviiifPKvS7_S7_PKlii)
        /*06bc*/ 	.word	0x00000000


	//----- nvinfo : EIATTR_REGCOUNT
	.align		4
.L_315:
        /*06c0*/ 	.byte	0x04, 0x2f
        /*06c2*/ 	.short	(.L_317 - .L_316)
	.align		4
.L_316:
        /*06c4*/ 	.word	index@(_ZN12tensorrt_llm7kernels21fusedQKNormRopeKernelIN3c108BFloat16EfLi64ELb1EEEvPviiifPKvS6_S6_PKlii)
        /*06c8*/ 	.word	0x0000001a


	//----- nvinfo : EIATTR_FRAME_SIZE
	.align		4
.L_317:
        /*06cc*/ 	.byte	0x04, 0x11
        /*06ce*/ 	.short	(.L_319 - .L_318)
	.align		4
.L_318:
        /*06d0*/ 	.word	index@(_ZN12tensorrt_llm7kernels21fusedQKNormRopeKernelIN3c108BFloat16EfLi64ELb1EEEvPviiifPKvS6_S6_PKlii)
        /*06d4*/ 	.word	0x00000000


	//----- nvinfo : EIATTR_REGCOUNT
	.align		4
.L_319:
        /*06d8*/ 	.byte	0x04, 0x2f
        /*06da*/ 	.short	(.L_321 - .L_320)
	.align		4
.L_320:
        /*06dc*/ 	.word	index@(_ZN12tensorrt_llm7kernels21fusedQKNormRopeKernelIN3c108BFloat16EfLi64ELb0EEEvPviiifPKvS6_S6_PKlii)
        /*06e0*/ 	.word	0x00000019


	//----- nvinfo : EIATTR_FRAME_SIZE
	.align		4
.L_321:
        /*06e4*/ 	.byte	0x04, 0x11
        /*06e6*/ 	.short	(.L_323 - .L_322)
	.align		4
.L_322:
        /*06e8*/ 	.word	index@(_ZN12tensorrt_llm7kernels21fusedQKNormRopeKernelIN3c108BFloat16EfLi64ELb0EEEvPviiifPKvS6_S6_PKlii)
        /*06ec*/ 	.word	0x00000000


	//----- nvinfo : EIATTR_REGCOUNT
	.align		4
.L_323:
        /*06f0*/ 	.byte	0x04, 0x2f
        /*06f2*/ 	.short	(.L_325 - .L_324)
	.align		4
.L_324:
        /*06f4*/ 	.word	index@(_ZN12tensorrt_llm7kernels21fusedQKNormRopeKernelIN3c108BFloat16EfLi128ELb1EEEvPviiifPKvS6_S6_PKlii)
        /*06f8*/ 	.word	0x0000001c


	//----- nvinfo : EIATTR_FRAME_SIZE
	.align		4
.L_325:
        /*06fc*/ 	.byte	0x04, 0x11
        /*06fe*/ 	.short	(.L_327 - .L_326)
	.align		4
.L_326:
        /*0700*/ 	.word	index@(_ZN12tensorrt_llm7kernels21fusedQKNormRopeKernelIN3c108BFloat16EfLi128ELb1EEEvPviiifPKvS6_S6_PKlii)
        /*0704*/ 	.word	0x00000000


	//----- nvinfo : EIATTR_REGCOUNT
	.align		4
.L_327:
        /*0708*/ 	.byte	0x04, 0x2f
        /*070a*/ 	.short	(.L_329 - .L_328)
	.align		4
.L_328:
        /*070c*/ 	.word	index@(_ZN12tensorrt_llm7kernels21fusedQKNormRopeKernelIN3c108BFloat16EfLi128ELb0EEEvPviiifPKvS6_S6_PKlii)
        /*0710*/ 	.word	0x00000020


	//----- nvinfo : EIATTR_FRAME_SIZE
	.align		4
.L_329:
        /*0714*/ 	.byte	0x04, 0x11
        /*0716*/ 	.short	(.L_331 - .L_330)
	.align		4
.L_330:
        /*0718*/ 	.word	index@(_ZN12tensorrt_llm7kernels21fusedQKNormRopeKernelIN3c108BFloat16EfLi128ELb0EEEvPviiifPKvS6_S6_PKlii)
        /*071c*/ 	.word	0x00000000


	//----- nvinfo : EIATTR_REGCOUNT
	.align		4
.L_331:
        /*0720*/ 	.byte	0x04, 0x2f
        /*0722*/ 	.short	(.L_333 - .L_332)
	.align		4
.L_332:
        /*0724*/ 	.word	index@(_ZN12tensorrt_llm7kernels21fusedQKNormRopeKernelIN3c108BFloat16EfLi256ELb1EEEvPviiifPKvS6_S6_PKlii)
        /*0728*/ 	.word	0x00000020


	//----- nvinfo : EIATTR_FRAME_SIZE
	.align		4
.L_333:
        /*072c*/ 	.byte	0x04, 0x11
        /*072e*/ 	.short	(.L_335 - .L_334)
	.align		4
.L_334:
        /*0730*/ 	.word	index@(_ZN12tensorrt_llm7kernels21fusedQKNormRopeKernelIN3c108BFloat16EfLi256ELb1EEEvPviiifPKvS6_S6_PKlii)
        /*0734*/ 	.word	0x00000000


	//----- nvinfo : EIATTR_REGCOUNT
	.align		4
.L_335:
        /*0738*/ 	.byte	0x04, 0x2f
        /*073a*/ 	.short	(.L_337 - .L_336)
	.align		4
.L_336:
        /*073c*/ 	.word	index@(_ZN12tensorrt_llm7kernels21fusedQKNormRopeKernelIN3c108BFloat16EfLi256ELb0EEEvPviiifPKvS6_S6_PKlii)
        /*0740*/ 	.word	0x00000020


	//----- nvinfo : EIATTR_FRAME_SIZE
	.align		4
.L_337:
        /*0744*/ 	.byte	0x04, 0x11
        /*0746*/ 	.short	(.L_339 - .L_338)
	.align		4
.L_338:
        /*0748*/ 	.word	index@(_ZN12tensorrt_llm7kernels21fusedQKNormRopeKernelIN3c108BFloat16EfLi256ELb0EEEvPviiifPKvS6_S6_PKlii)
        /*074c*/ 	.word	0x00000000


	//----- nvinfo : EIATTR_REGCOUNT
	.align		4
.L_339:
        /*0750*/ 	.byte	0x04, 0x2f
        /*0752*/ 	.short	(.L_341 - .L_340)
	.align		4
.L_340:
        /*0754*/ 	.word	index@(_ZN12tensorrt_llm7kernels32fusedQKNormRopeKernelNTokenHeadsIN3c108BFloat16EfLi64ELb1ELi2EEEvPviiifPKvS6_S6_PKlii)
        /*0758*/ 	.word	0x00000027


	//----- nvinfo : EIATTR_FRAME_SIZE
	.align		4
.L_341:
        /*075c*/ 	.byte	0x04, 0x11
        /*075e*/ 	.short	(.L_343 - .L_342)
	.align		4
.L_342:
        /*0760*/ 	.word	index@(_ZN12tensorrt_llm7kernels32fusedQKNormRopeKernelNTokenHeadsIN3c108BFloat16EfLi64ELb1ELi2EEEvPviiifPKvS6_S6_PKlii)
        /*0764*/ 	.word	0x00000000


	//----- nvinfo : EIATTR_REGCOUNT
	.align		4
.L_343:
        /*0768*/ 	.byte	0x04, 0x2f
        /*076a*/ 	.short	(.L_345 - .L_344)
	.align		4
.L_344:
        /*076c*/ 	.word	index@(_ZN12tensorrt_llm7kernels32fusedQKNormRopeKernelNTokenHeadsIN3c108BFloat16EfLi64ELb0ELi2EEEvPviiifPKvS6_S6_PKlii)
        /*0770*/ 	.word	0x00000020


	//----- nvinfo : EIATTR_FRAME_SIZE
	.align		4
.L_345:
        /*0774*/ 	.byte	0x04, 0x11
        /*0776*/ 	.short	(.L_347 - .L_346)
	.align		4
.L_346:
        /*0778*/ 	.word	index@(_ZN12tensorrt_llm7kernels32fusedQKNormRopeKernelNTokenHeadsIN3c108BFloat16EfLi64ELb0ELi2EEEvPviiifPKvS6_S6_PKlii)
        /*077c*/ 	.word	0x00000000


	//----- nvinfo : EIATTR_REGCOUNT
	.align		4
.L_347:
        /*0780*/ 	.byte	0x04, 0x2f
        /*0782*/ 	.short	(.L_349 - .L_348)
	.align		4
.L_348:
        /*0784*/ 	.word	index@(_ZN12tensorrt_llm7kernels32fusedQKNormRopeKernelNTokenHeadsIN3c108BFloat16EfLi128ELb1ELi2EEEvPviiifPKvS6_S6_PKlii)
        /*0788*/ 	.word	0x00000020


	//----- nvinfo : EIATTR_FRAME_SIZE
	.align		4
.L_349:
        /*078c*/ 	.byte	0x04, 0x11
        /*078e*/ 	.short	(.L_351 - .L_350)
	.align		4
.L_350:
        /*0790*/ 	.word	index@(_ZN12tensorrt_llm7kernels32fusedQKNormRopeKernelNTokenHeadsIN3c108BFloat16EfLi128ELb1ELi2EEEvPviiifPKvS6_S6_PKlii)
        /*0794*/ 	.word	0x00000000


	//----- nvinfo : EIATTR_REGCOUNT
	.align		4
.L_351:
        /*0798*/ 	.byte	0x04, 0x2f
        /*079a*/ 	.short	(.L_353 - .L_352)
	.align		4
.L_352:
        /*079c*/ 	.word	index@(_ZN12tensorrt_llm7kernels32fusedQKNormRopeKernelNTokenHeadsIN3c108BFloat16EfLi128ELb0ELi2EEEvPviiifPKvS6_S6_PKlii)
        /*07a0*/ 	.word	0x00000028


	//----- nvinfo : EIATTR_FRAME_SIZE
	.align		4
.L_353:
        /*07a4*/ 	.byte	0x04, 0x11
        /*07a6*/ 	.short	(.L_355 - .L_354)
	.align		4
.L_354:
        /*07a8*/ 	.word	index@(_ZN12tensorrt_llm7kernels32fusedQKNormRopeKernelNTokenHeadsIN3c108BFloat16EfLi128ELb0ELi2EEEvPviiifPKvS6_S6_PKlii)
        /*07ac*/ 	.word	0x00000000


	//----- nvinfo : EIATTR_REGCOUNT
	.align		4
.L_355:
        /*07b0*/ 	.byte	0x04, 0x2f
        /*07b2*/ 	.short	(.L_357 - .L_356)
	.align		4
.L_356:
        /*07b4*/ 	.word	index@(_ZN12tensorrt_llm7kernels32fusedQKNormRopeKernelNTokenHeadsIN3c108BFloat16EfLi256ELb1ELi2EEEvPviiifPKvS6_S6_PKlii)
        /*07b8*/ 	.word	0x0000002f


	//----- nvinfo : EIATTR_FRAME_SIZE
	.align		4
.L_357:
        /*07bc*/ 	.byte	0x04, 0x11
        /*07be*/ 	.short	(.L_359 - .L_358)
	.align		4
.L_358:
        /*07c0*/ 	.word	index@(_ZN12tensorrt_llm7kernels32fusedQKNormRopeKernelNTokenHeadsIN3c108BFloat16EfLi256ELb1ELi2EEEvPviiifPKvS6_S6_PKlii)
        /*07c4*/ 	.word	0x00000000


	//----- nvinfo : EIATTR_REGCOUNT
	.align		4
.L_359:
        /*07c8*/ 	.byte	0x04, 0x2f
        /*07ca*/ 	.short	(.L_361 - .L_360)
	.align		4
.L_360:
        /*07cc*/ 	.word	index@(_ZN12tensorrt_llm7kernels32fusedQKNormRopeKernelNTokenHeadsIN3c108BFloat16EfLi256ELb0ELi2EEEvPviiifPKvS6_S6_PKlii)
        /*07d0*/ 	.word	0x00000038


	//----- nvinfo : EIATTR_FRAME_SIZE
	.align		4
.L_361:
        /*07d4*/ 	.byte	0x04, 0x11
        /*07d6*/ 	.short	(.L_363 - .L_362)
	.align		4
.L_362:
        /*07d8*/ 	.word	index@(_ZN12tensorrt_llm7kernels32fusedQKNormRopeKernelNTokenHeadsIN3c108BFloat16EfLi256ELb0ELi2EEEvPviiifPKvS6_S6_PKlii)
        /*07dc*/ 	.word	0x00000000


	//----- nvinfo : EIATTR_REGCOUNT
	.align		4
.L_363:
        /*07e0*/ 	.byte	0x04, 0x2f
        /*07e2*/ 	.short	(.L_365 - .L_364)
	.align		4
.L_364:
        /*07e4*/ 	.word	index@(_ZN12tensorrt_llm7kernels32fusedQKNormRopeKernelNTokenHeadsIN3c108BFloat16EfLi64ELb1ELi4EEEvPviiifPKvS6_S6_PKlii)
        /*07e8*/ 	.word	0x00000027


	//----- nvinfo : EIATTR_FRAME_SIZE
	.align		4
.L_365:
        /*07ec*/ 	.byte	0x04, 0x11
        /*07ee*/ 	.short	(.L_367 - .L_366)
	.align		4
.L_366:
        /*07f0*/ 	.word	index@(_ZN12tensorrt_llm7kernels32fusedQKNormRopeKernelNTokenHeadsIN3c108BFloat16EfLi64ELb1ELi4EEEvPviiifPKvS6_S6_PKlii)
        /*07f4*/ 	.word	0x00000000


	//----- nvinfo : EIATTR_REGCOUNT
	.align		4
.L_367:
        /*07f8*/ 	.byte	0x04, 0x2f
        /*07fa*/ 	.short	(.L_369 - .L_368)
	.align		4
.L_368:
        /*07fc*/ 	.word	index@(_ZN12tensorrt_llm7kernels32fusedQKNormRopeKernelNTokenHeadsIN3c108BFloat16EfLi64ELb0ELi4EEEvPviiifPKvS6_S6_PKlii)
        /*0800*/ 	.word	0x00000020


	//----- nvinfo : EIATTR_FRAME_SIZE
	.align		4
.L_369:
        /*0804*/ 	.byte	0x04, 0x11
        /*0806*/ 	.short	(.L_371 - .L_370)
	.align		4
.L_370:
        /*0808*/ 	.word	index@(_ZN12tensorrt_llm7kernels32fusedQKNormRopeKernelNTokenHeadsIN3c108BFloat16EfLi64ELb0ELi4EEEvPviiifPKvS6_S6_PKlii)
        /*080c*/ 	.word	0x00000000


	//----- nvinfo : EIATTR_REGCOUNT
	.align		4
.L_371:
        /*0810*/ 	.byte	0x04, 0x2f
        /*0812*/ 	.short	(.L_373 - .L_372)
	.align		4
.L_372:
        /*0814*/ 	.word	index@(_ZN12tensorrt_llm7kernels32fusedQKNormRopeKernelNTokenHeadsIN3c108BFloat16EfLi128ELb1ELi4EEEvPviiifPKvS6_S6_PKlii)
        /*0818*/ 	.word	0x00000020


	//----- nvinfo : EIATTR_FRAME_SIZE
	.align		4
.L_373:
        /*081c*/ 	.byte	0x04, 0x11
        /*081e*/ 	.short	(.L_375 - .L_374)
	.align		4
.L_374:
        /*0820*/ 	.word	index@(_ZN12tensorrt_llm7kernels32fusedQKNormRopeKernelNTokenHeadsIN3c108BFloat16EfLi128ELb1ELi4EEEvPviiifPKvS6_S6_PKlii)
        /*0824*/ 	.word	0x00000000


	//----- nvinfo : EIATTR_REGCOUNT
	.align		4
.L_375:
        /*0828*/ 	.byte	0x04, 0x2f
        /*082a*/ 	.short	(.L_377 - .L_376)
	.align		4
.L_376:
        /*082c*/ 	.word	index@(_ZN12tensorrt_llm7kernels32fusedQKNormRopeKernelNTokenHeadsIN3c108BFloat16EfLi128ELb0ELi4EEEvPviiifPKvS6_S6_PKlii)
        /*0830*/ 	.word	0x00000028


	//----- nvinfo : EIATTR_FRAME_SIZE
	.align		4
.L_377:
        /*0834*/ 	.byte	0x04, 0x11
        /*0836*/ 	.short	(.L_379 - .L_378)
	.align		4
.L_378:
        /*0838*/ 	.word	index@(_ZN12tensorrt_llm7kernels32fusedQKNormRopeKernelNTokenHeadsIN3c108BFloat16EfLi128ELb0ELi4EEEvPviiifPKvS6_S6_PKlii)
        /*083c*/ 	.word	0x00000000


	//----- nvinfo : EIATTR_REGCOUNT
	.align		4
.L_379:
        /*0840*/ 	.byte	0x04, 0x2f
        /*0842*/ 	.short	(.L_381 - .L_380)
	.align		4
.L_380:
        /*0844*/ 	.word	index@(_ZN12tensorrt_llm7kernels32fusedQKNormRopeKernelNTokenHeadsIN3c108BFloat16EfLi256ELb1ELi4EEEvPviiifPKvS6_S6_PKlii)
        /*0848*/ 	.word	0x0000002f


	//----- nvinfo : EIATTR_FRAME_SIZE
	.align		4
.L_381:
        /*084c*/ 	.byte	0x04, 0x11
        /*084e*/ 	.short	(.L_383 - .L_382)
	.align		4
.L_382:
        /*0850*/ 	.word	index@(_ZN12tensorrt_llm7kernels32fusedQKNormRopeKernelNTokenHeadsIN3c108BFloat16EfLi256ELb1ELi4EEEvPviiifPKvS6_S6_PKlii)
        /*0854*/ 	.word	0x00000000


	//----- nvinfo : EIATTR_REGCOUNT
	.align		4
.L_383:
        /*0858*/ 	.byte	0x04, 0x2f
        /*085a*/ 	.short	(.L_385 - .L_384)
	.align		4
.L_384:
        /*085c*/ 	.word	index@(_ZN12tensorrt_llm7kernels32fusedQKNormRopeKernelNTokenHeadsIN3c108BFloat16EfLi256ELb0ELi4EEEvPviiifPKvS6_S6_PKlii)
        /*0860*/ 	.word	0x00000038


	//----- nvinfo : EIATTR_FRAME_SIZE
	.align		4
.L_385:
        /*0864*/ 	.byte	0x04, 0x11
        /*0866*/ 	.short	(.L_387 - .L_386)
	.align		4
.L_386:
        /*0868*/ 	.word	index@(_ZN12tensorrt_llm7kernels32fusedQKNormRopeKernelNTokenHeadsIN3c108BFloat16EfLi256ELb0ELi4EEEvPviiifPKvS6_S6_PKlii)
        /*086c*/ 	.word	0x00000000


	//----- nvinfo : EIATTR_REGCOUNT
	.align		4
.L_387:
        /*0870*/ 	.byte	0x04, 0x2f
        /*0872*/ 	.short	(.L_389 - .L_388)
	.align		4
.L_388:
        /*0874*/ 	.word	index@(_ZN12tensorrt_llm7kernels32fusedQKNormRopeKernelNTokenHeadsIN3c108BFloat16EfLi64ELb1ELi8EEEvPviiifPKvS6_S6_PKlii)
        /*0878*/ 	.word	0x00000027


	//----- nvinfo : EIATTR_FRAME_SIZE
	.align		4
.L_389:
        /*087c*/ 	.byte	0x04, 0x11
        /*087e*/ 	.short	(.L_391 - .L_390)
	.align		4
.L_390:
        /*0880*/ 	.word	index@(_ZN12tensorrt_llm7kernels32fusedQKNormRopeKernelNTokenHeadsIN3c108BFloat16EfLi64ELb1ELi8EEEvPviiifPKvS6_S6_PKlii)
        /*0884*/ 	.word	0x00000000


	//----- nvinfo : EIATTR_REGCOUNT
	.align		4
.L_391:
        /*0888*/ 	.byte	0x04, 0x2f
        /*088a*/ 	.short	(.L_393 - .L_392)
	.align		4
.L_392:
        /*088c*/ 	.word	index@(_ZN12tensorrt_llm7kernels32fusedQKNormRopeKernelNTokenHeadsIN3c108BFloat16EfLi64ELb0ELi8EEEvPviiifPKvS6_S6_PKlii)
        /*0890*/ 	.word	0x00000020


	//----- nvinfo : EIATTR_FRAME_SIZE
	.align		4
.L_393:
        /*0894*/ 	.byte	0x04, 0x11
        /*0896*/ 	.short	(.L_395 - .L_394)
	.align		4
.L_394:
        /*0898*/ 	.word	index@(_ZN12tensorrt_llm7kernels32fusedQKNormRopeKernelNTokenHeadsIN3c108BFloat16EfLi64ELb0ELi8EEEvPviiifPKvS6_S6_PKlii)
        /*089c*/ 	.word	0x00000000


	//----- nvinfo : EIATTR_REGCOUNT
	.align		4
.L_395:
        /*08a0*/ 	.byte	0x04, 0x2f
        /*08a2*/ 	.short	(.L_397 - .L_396)
	.align		4
.L_396:
        /*08a4*/ 	.word	index@(_ZN12tensorrt_llm7kernels32fusedQKNormRopeKernelNTokenHeadsIN3c108BFloat16EfLi128ELb1ELi8EEEvPviiifPKvS6_S6_PKlii)
        /*08a8*/ 	.word	0x00000020


	//----- nvinfo : EIATTR_FRAME_SIZE
	.align		4
.L_397:
        /*08ac*/ 	.byte	0x04, 0x11
        /*08ae*/ 	.short	(.L_399 - .L_398)
	.align		4
.L_398:
        /*08b0*/ 	.word	index@(_ZN12tensorrt_llm7kernels32fusedQKNormRopeKernelNTokenHeadsIN3c108BFloat16EfLi128ELb1ELi8EEEvPviiifPKvS6_S6_PKlii)
        /*08b4*/ 	.word	0x00000000


	//----- nvinfo : EIATTR_REGCOUNT
	.align		4
.L_399:
        /*08b8*/ 	.byte	0x04, 0x2f
        /*08ba*/ 	.short	(.L_401 - .L_400)
	.align		4
.L_400:
        /*08bc*/ 	.word	index@(_ZN12tensorrt_llm7kernels32fusedQKNormRopeKernelNTokenHeadsIN3c108BFloat16EfLi128ELb0ELi8EEEvPviiifPKvS6_S6_PKlii)
        /*08c0*/ 	.word	0x00000028


	//----- nvinfo : EIATTR_FRAME_SIZE
	.align		4
.L_401:
        /*08c4*/ 	.byte	0x04, 0x11
        /*08c6*/ 	.short	(.L_403 - .L_402)
	.align		4
.L_402:
        /*08c8*/ 	.word	index@(_ZN12tensorrt_llm7kernels32fusedQKNormRopeKernelNTokenHeadsIN3c108BFloat16EfLi128ELb0ELi8EEEvPviiifPKvS6_S6_PKlii)
        /*08cc*/ 	.word	0x00000000


	//----- nvinfo : EIATTR_REGCOUNT
	.align		4
.L_403:
        /*08d0*/ 	.byte	0x04, 0x2f
        /*08d2*/ 	.short	(.L_405 - .L_404)
	.align		4
.L_404:
        /*08d4*/ 	.word	index@(_ZN12tensorrt_llm7kernels32fusedQKNormRopeKernelNTokenHeadsIN3c108BFloat16EfLi256ELb1ELi8EEEvPviiifPKvS6_S6_PKlii)
        /*08d8*/ 	.word	0x0000002f


	//----- nvinfo : EIATTR_FRAME_SIZE
	.align		4
.L_405:
        /*08dc*/ 	.byte	0x04, 0x11
        /*08de*/ 	.short	(.L_407 - .L_406)
	.align		4
.L_406:
        /*08e0*/ 	.word	index@(_ZN12tensorrt_llm7kernels32fusedQKNormRopeKernelNTokenHeadsIN3c108BFloat16EfLi256ELb1ELi8EEEvPviiifPKvS6_S6_PKlii)
        /*08e4*/ 	.word	0x00000000


	//----- nvinfo : EIATTR_REGCOUNT
	.align		4
.L_407:
        /*08e8*/ 	.byte	0x04, 0x2f
        /*08ea*/ 	.short	(.L_409 - .L_408)
	.align		4
.L_408:
        /*08ec*/ 	.word	index@(_ZN12tensorrt_llm7kernels32fusedQKNormRopeKernelNTokenHeadsIN3c108BFloat16EfLi256ELb0ELi8EEEvPviiifPKvS6_S6_PKlii)
        /*08f0*/ 	.word	0x00000038


	//----- nvinfo : EIATTR_FRAME_SIZE
	.align		4
.L_409:
        /*08f4*/ 	.byte	0x04, 0x11
        /*08f6*/ 	.short	(.L_411 - .L_410)
	.align		4
.L_410:
        /*08f8*/ 	.word	index@(_ZN12tensorrt_llm7kernels32fusedQKNormRopeKernelNTokenHeadsIN3c108BFloat16EfLi256ELb0ELi8EEEvPviiifPKvS6_S6_PKlii)
        /*08fc*/ 	.word	0x00000000


	//----- nvinfo : EIATTR_REGCOUNT
	.align		4
.L_411:
        /*0900*/ 	.byte	0x04, 0x2f
        /*0902*/ 	.short	(.L_413 - .L_412)
	.align		4
.L_412:
        /*0904*/ 	.word	index@(_ZN12tensorrt_llm7kernels21fusedQKNormRopeKernelIN3c108BFloat16ENS2_4HalfELi64ELb1EEEvPviiifPKvS7_S7_PKlii)
        /*0908*/ 	.word	0x0000001a


	//----- nvinfo : EIATTR_FRAME_SIZE
	.align		4
.L_413:
        /*090c*/ 	.byte	0x04, 0x11
        /*090e*/ 	.short	(.L_415 - .L_414)
	.align		4
.L_414:
        /*0910*/ 	.word	index@(_ZN12tensorrt_llm7kernels21fusedQKNormRopeKernelIN3c108BFloat16ENS2_4HalfELi64ELb1EEEvPviiifPKvS7_S7_PKlii)
        /*0914*/ 	.word	0x00000000


	//----- nvinfo : EIATTR_REGCOUNT
	.align		4
.L_415:
        /*0918*/ 	.byte	0x04, 0x2f
        /*091a*/ 	.short	(.L_417 - .L_416)
	.align		4
.L_416:
        /*091c*/ 	.word	index@(_ZN12tensorrt_llm7kernels21fusedQKNormRopeKernelIN3c108BFloat16ENS2_4HalfELi64ELb0EEEvPviiifPKvS7_S7_PKlii)
        /*0920*/ 	.word	0x00000018


	//----- nvinfo : EIATTR_FRAME_SIZE
	.align		4
.L_417:
        /*0924*/ 	.byte	0x04, 0x11
        /*0926*/ 	.short	(.L_419 - .L_418)
	.align		4
.L_418:
        /*0928*/ 	.word	index@(_ZN12tensorrt_llm7kernels21fusedQKNormRopeKernelIN3c108BFloat16ENS2_4HalfELi64ELb0EEEvPviiifPKvS7_S7_PKlii)
        /*092c*/ 	.word	0x00000000


	//----- nvinfo : EIATTR_REGCOUNT
	.align		4
.L_419:
        /*0930*/ 	.byte	0x04, 0x2f
        /*0932*/ 	.short	(.L_421 - .L_420)
	.align		4
.L_420:
        /*0934*/ 	.word	index@(_ZN12tensorrt_llm7kernels21fusedQKNormRopeKernelIN3c108BFloat16ENS2_4HalfELi128ELb1EEEvPviiifPKvS7_S7_PKlii)
        /*0938*/ 	.word	0x0000001c


	//----- nvinfo : EIATTR_FRAME_SIZE
	.align		4
.L_421:
        /*093c*/ 	.byte	0x04, 0x11
        /*093e*/ 	.short	(.L_423 - .L_422)
	.align		4
.L_422:
        /*0940*/ 	.word	index@(_ZN12tensorrt_llm7kernels21fusedQKNormRopeKernelIN3c108BFloat16ENS2_4HalfELi128ELb1EEEvPviiifPKvS7_S7_PKlii)
        /*0944*/ 	.word	0x00000000


	//----- nvinfo : EIATTR_REGCOUNT
	.align		4
.L_423:
        /*0948*/ 	.byte	0x04, 0x2f
        /*094a*/ 	.short	(.L_425 - .L_424)
	.align		4
.L_424:
        /*094c*/ 	.word	index@(_ZN12tensorrt_llm7kernels21fusedQKNormRopeKernelIN3c108BFloat16ENS2_4HalfELi128ELb0EEEvPviiifPKvS7_S7_PKlii)
        /*0950*/ 	.word	0x00000020


	//----- nvinfo : EIATTR_FRAME_SIZE
	.align		4
.L_425:
        /*0954*/ 	.byte	0x04, 0x11
        /*0956*/ 	.short	(.L_427 - .L_426)
	.align		4
.L_426:
        /*0958*/ 	.word	index@(_ZN12tensorrt_llm7kernels21fusedQKNormRopeKernelIN3c108BFloat16ENS2_4HalfELi128ELb0EEEvPviiifPKvS7_S7_PKlii)
        /*095c*/ 	.word	0x00000000


	//----- nvinfo : EIATTR_REGCOUNT
	.align		4
.L_427:
        /*0960*/ 	.byte	0x04, 0x2f
        /*0962*/ 	.short	(.L_429 - .L_428)
	.align		4
.L_428:
        /*0964*/ 	.word	index@(_ZN12tensorrt_llm7kernels21fusedQKNormRopeKernelIN3c108BFloat16ENS2_4HalfELi256ELb1EEEvPviiifPKvS7_S7_PKlii)
        /*0968*/ 	.word	0x00000020


	//----- nvinfo : EIATTR_FRAME_SIZE
	.align		4
.L_429:
        /*096c*/ 	.byte	0x04, 0x11
        /*096e*/ 	.short	(.L_431 - .L_430)
	.align		4
.L_430:
        /*0970*/ 	.word	index@(_ZN12tensorrt_llm7kernels21fusedQKNormRopeKernelIN3c108BFloat16ENS2_4HalfELi256ELb1EEEvPviiifPKvS7_S7_PKlii)
        /*0974*/ 	.word	0x00000000


	//----- nvinfo : EIATTR_REGCOUNT
	.align		4
.L_431:
        /*0978*/ 	.byte	0x04, 0x2f
        /*097a*/ 	.short	(.L_433 - .L_432)
	.align		4
.L_432:
        /*097c*/ 	.word	index@(_ZN12tensorrt_llm7kernels21fusedQKNormRopeKernelIN3c108BFloat16ENS2_4HalfELi256ELb0EEEvPviiifPKvS7_S7_PKlii)
        /*0980*/ 	.word	0x00000020


	//----- nvinfo : EIATTR_FRAME_SIZE
	.align		4
.L_433:
        /*0984*/ 	.byte	0x04, 0x11
        /*0986*/ 	.short	(.L_435 - .L_434)
	.align		4
.L_434:
        /*0988*/ 	.word	index@(_ZN12tensorrt_llm7kernels21fusedQKNormRopeKernelIN3c108BFloat16ENS2_4HalfELi256ELb0EEEvPviiifPKvS7_S7_PKlii)
        /*098c*/ 	.word	0x00000000


	//----- nvinfo : EIATTR_REGCOUNT
	.align		4
.L_435:
        /*0990*/ 	.byte	0x04, 0x2f
        /*0992*/ 	.short	(.L_437 - .L_436)
	.align		4
.L_436:
        /*0994*/ 	.word	index@(_ZN12tensorrt_llm7kernels32fusedQKNormRopeKernelNTokenHeadsIN3c108BFloat16ENS2_4HalfELi64ELb1ELi2EEEvPviiifPKvS7_S7_PKlii)
        /*0998*/ 	.word	0x00000020


	//----- nvinfo : EIATTR_FRAME_SIZE
	.align		4
.L_437:
        /*099c*/ 	.byte	0x04, 0x11
        /*099e*/ 	.short	(.L_439 - .L_438)
	.align		4
.L_438:
        /*09a0*/ 	.word	index@(_ZN12tensorrt_llm7kernels32fusedQKNormRopeKernelNTokenHeadsIN3c108BFloat16ENS2_4HalfELi64ELb1ELi2EEEvPviiifPKvS7_S7_PKlii)
        /*09a4*/ 	.word	0x00000000


	//----- nvinfo : EIATTR_REGCOUNT
	.align		4
.L_439:
        /*09a8*/ 	.byte	0x04, 0x2f
        /*09aa*/ 	.short	(.L_441 - .L_440)
	.align		4
.L_440:
        /*09ac*/ 	.word	index@(_ZN12tensorrt_llm7kernels32fusedQKNormRopeKernelNTokenHeadsIN3c108BFloat16ENS2_4HalfELi64ELb0ELi2EEEvPviiifPKvS7_S7_PKlii)
        /*09b0*/ 	.word	0x00000020


	//----- nvinfo : EIATTR_FRAME_SIZE
	.align		4
.L_441:
        /*09b4*/ 	.byte	0x04, 0x11
        /*09b6*/ 	.short	(.L_443 - .L_442)
	.align		4
.L_442:
        /*09b8*/ 	.word	index@(_ZN12tensorrt_llm7kernels32fusedQKNormRopeKernelNTokenHeadsIN3c108BFloat16ENS2_4HalfELi64ELb0ELi2EEEvPviiifPKvS7_S7_PKlii)
        /*09bc*/ 	.word	0x00000000


	//----- nvinfo : EIATTR_REGCOUNT
	.align		4
.L_443:
        /*09c0*/ 	.byte	0x04, 0x2f
        /*09c2*/ 	.short	(.L_445 - .L_444)
	.align		4
.L_444:
        /*09c4*/ 	.word	index@(_ZN12tensorrt_llm7kernels32fusedQKNormRopeKernelNTokenHeadsIN3c108BFloat16ENS2_4HalfELi128ELb1ELi2EEEvPviiifPKvS7_S7_PKlii)
        /*09c8*/ 	.word	0x00000020


	//----- nvinfo : EIATTR_FRAME_SIZE
	.align		4
.L_445:
        /*09cc*/ 	.byte	0x04, 0x11
        /*09ce*/ 	.short	(.L_447 - .L_446)
	.align		4
.L_446:
        /*09d0*/ 	.word	index@(_ZN12tensorrt_llm7kernels32fusedQKNormRopeKernelNTokenHeadsIN3c108BFloat16ENS2_4HalfELi128ELb1ELi2EEEvPviiifPKvS7_S7_PKlii)
        /*09d4*/ 	.word	0x00000000


	//----- nvinfo : EIATTR_REGCOUNT
	.align		4
.L_447:
        /*09d8*/ 	.byte	0x04, 0x2f
        /*09da*/ 	.short	(.L_449 - .L_448)
	.align		4
.L_448:
        /*09dc*/ 	.word	index@(_ZN12tensorrt_llm7kernels32fusedQKNormRopeKernelNTokenHeadsIN3c108BFloat16ENS2_4HalfELi128ELb0ELi2EEEvPviiifPKvS7_S7_PKlii)
        /*09e0*/ 	.word	0x00000028


	//----- nvinfo : EIATTR_FRAME_SIZE
	.align		4
.L_449:
        /*09e4*/ 	.byte	0x04, 0x11
        /*09e6*/ 	.short	(.L_451 - .L_450)
	.align		4
.L_450:
        /*09e8*/ 	.word	index@(_ZN12tensorrt_llm7kernels32fusedQKNormRopeKernelNTokenHeadsIN3c108BFloat16ENS2_4HalfELi128ELb0ELi2EEEvPviiifPKvS7_S7_PKlii)
        /*09ec*/ 	.word	0x00000000


	//----- nvinfo : EIATTR_REGCOUNT
	.align		4
.L_451:
        /*09f0*/ 	.byte	0x04, 0x2f
        /*09f2*/ 	.short	(.L_453 - .L_452)
	.align		4
.L_452:
        /*09f4*/ 	.word	index@(_ZN12tensorrt_llm7kernels32fusedQKNormRopeKernelNTokenHeadsIN3c108BFloat16ENS2_4HalfELi256ELb1ELi2EEEvPviiifPKvS7_S7_PKlii)
        /*09f8*/ 	.word	0x0000002f


	//----- nvinfo : EIATTR_FRAME_SIZE
	.align		4
.L_453:
        /*09fc*/ 	.byte	0x04, 0x11
        /*09fe*/ 	.short	(.L_455 - .L_454)
	.align		4
.L_454:
        /*0a00*/ 	.word	index@(_ZN12tensorrt_llm7kernels32fusedQKNormRopeKernelNTokenHeadsIN3c108BFloat16ENS2_4HalfELi256ELb1ELi2EEEvPviiifPKvS7_S7_PKlii)
        /*0a04*/ 	.word	0x00000000


	//----- nvinfo : EIATTR_REGCOUNT
	.align		4
.L_455:
        /*0a08*/ 	.byte	0x04, 0x2f
        /*0a0a*/ 	.short	(.L_457 - .L_456)
	.align		4
.L_456:
        /*0a0c*/ 	.word	index@(_ZN12tensorrt_llm7kernels32fusedQKNormRopeKernelNTokenHeadsIN3c108BFloat16ENS2_4HalfELi256ELb0ELi2EEEvPviiifPKvS7_S7_PKlii)
        /*0a10*/ 	.word	0x00000038


	//----- nvinfo : EIATTR_FRAME_SIZE
	.align		4
.L_457:
        /*0a14*/ 	.byte	0x04, 0x11
        /*0a16*/ 	.short	(.L_459 - .L_458)
	.align		4
.L_458:
        /*0a18*/ 	.word	index@(_ZN12tensorrt_llm7kernels32fusedQKNormRopeKernelNTokenHeadsIN3c108BFloat16ENS2_4HalfELi256ELb0ELi2EEEvPviiifPKvS7_S7_PKlii)
        /*0a1c*/ 	.word	0x00000000


	//----- nvinfo : EIATTR_REGCOUNT
	.align		4
.L_459:
        /*0a20*/ 	.byte	0x04, 0x2f
        /*0a22*/ 	.short	(.L_461 - .L_460)
	.align		4
.L_460:
        /*0a24*/ 	.word	index@(_ZN12tensorrt_llm7kernels32fusedQKNormRopeKernelNTokenHeadsIN3c108BFloat16ENS2_4HalfELi64ELb1ELi4EEEvPviiifPKvS7_S7_PKlii)
        /*0a28*/ 	.word	0x00000020


	//----- nvinfo : EIATTR_FRAME_SIZE
	.align		4
.L_461:
        /*0a2c*/ 	.byte	0x04, 0x11
        /*0a2e*/ 	.short	(.L_463 - .L_462)
	.align		4
.L_462:
        /*0a30*/ 	.word	index@(_ZN12tensorrt_llm7kernels32fusedQKNormRopeKernelNTokenHeadsIN3c108BFloat16ENS2_4HalfELi64ELb1ELi4EEEvPviiifPKvS7_S7_PKlii)
        /*0a34*/ 	.word	0x00000000


	//----- nvinfo : EIATTR_REGCOUNT
	.align		4
.L_463:
        /*0a38*/ 	.byte	0x04, 0x2f
        /*0a3a*/ 	.short	(.L_465 - .L_464)
	.align		4
.L_464:
        /*0a3c*/ 	.word	index@(_ZN12tensorrt_llm7kernels32fusedQKNormRopeKernelNTokenHeadsIN3c108BFloat16ENS2_4HalfELi64ELb0ELi4EEEvPviiifPKvS7_S7_PKlii)
        /*0a40*/ 	.word	0x00000020


	//----- nvinfo : EIATTR_FRAME_SIZE
	.align		4
.L_465:
        /*0a44*/ 	.byte	0x04, 0x11
        /*0a46*/ 	.short	(.L_467 - .L_466)
	.align		4
.L_466:
        /*0a48*/ 	.word	index@(_ZN12tensorrt_llm7kernels32fusedQKNormRopeKernelNTokenHeadsIN3c108BFloat16ENS2_4HalfELi64ELb0ELi4EEEvPviiifPKvS7_S7_PKlii)
        /*0a4c*/ 	.word	0x00000000


	//----- nvinfo : EIATTR_REGCOUNT
	.align		4
.L_467:
        /*0a50*/ 	.byte	0x04, 0x2f
        /*0a52*/ 	.short	(.L_469 - .L_468)
	.align		4
.L_468:
        /*0a54*/ 	.word	index@(_ZN12tensorrt_llm7kernels32fusedQKNormRopeKernelNTokenHeadsIN3c108BFloat16ENS2_4HalfELi128ELb1ELi4EEEvPviiifPKvS7_S7_PKlii)
        /*0a58*/ 	.word	0x00000020


	//----- nvinfo : EIATTR_FRAME_SIZE
	.align		4
.L_469:
        /*0a5c*/ 	.byte	0x04, 0x11
        /*0a5e*/ 	.short	(.L_471 - .L_470)
	.align		4
.L_470:
        /*0a60*/ 	.word	index@(_ZN12tensorrt_llm7kernels32fusedQKNormRopeKernelNTokenHeadsIN3c108BFloat16ENS2_4HalfELi128ELb1ELi4EEEvPviiifPKvS7_S7_PKlii)
        /*0a64*/ 	.word	0x00000000


	//----- nvinfo : EIATTR_REGCOUNT
	.align		4
.L_471:
        /*0a68*/ 	.byte	0x04, 0x2f
        /*0a6a*/ 	.short	(.L_473 - .L_472)
	.align		4
.L_472:
        /*0a6c*/ 	.word	index@(_ZN12tensorrt_llm7kernels32fusedQKNormRopeKernelNTokenHeadsIN3c108BFloat16ENS2_4HalfELi128ELb0ELi4EEEvPviiifPKvS7_S7_PKlii)
        /*0a70*/ 	.word	0x00000028


	//----- nvinfo : EIATTR_FRAME_SIZE
	.align		4
.L_473:
        /*0a74*/ 	.byte	0x04, 0x11
        /*0a76*/ 	.short	(.L_475 - .L_474)
	.align		4
.L_474:
        /*0a78*/ 	.word	index@(_ZN12tensorrt_llm7kernels32fusedQKNormRopeKernelNTokenHeadsIN3c108BFloat16ENS2_4HalfELi128ELb0ELi4EEEvPviiifPKvS7_S7_PKlii)
        /*0a7c*/ 	.word	0x00000000


	//----- nvinfo : EIATTR_REGCOUNT
	.align		4
.L_475:
        /*0a80*/ 	.byte	0x04, 0x2f
        /*0a82*/ 	.short	(.L_477 - .L_476)
	.align		4
.L_476:
        /*0a84*/ 	.word	index@(_ZN12tensorrt_llm7kernels32fusedQKNormRopeKernelNTokenHeadsIN3c108BFloat16ENS2_4HalfELi256ELb1ELi4EEEvPviiifPKvS7_S7_PKlii)
        /*0a88*/ 	.word	0x0000002f


	//----- nvinfo : EIATTR_FRAME_SIZE
	.align		4
.L_477:
        /*0a8c*/ 	.byte	0x04, 0x11
        /*0a8e*/ 	.short	(.L_479 - .L_478)
	.align		4
.L_478:
        /*0a90*/ 	.word	index@(_ZN12tensorrt_llm7kernels32fusedQKNormRopeKernelNTokenHeadsIN3c108BFloat16ENS2_4HalfELi256ELb1ELi4EEEvPviiifPKvS7_S7_PKlii)
        /*0a94*/ 	.word	0x00000000


	//----- nvinfo : EIATTR_REGCOUNT
	.align		4
.L_479:
        /*0a98*/ 	.byte	0x04, 0x2f
        /*0a9a*/ 	.short	(.L_481 - .L_480)
	.align		4
.L_480:
        /*0a9c*/ 	.word	index@(_ZN12tensorrt_llm7kernels32fusedQKNormRopeKernelNTokenHeadsIN3c108BFloat16ENS2_4HalfELi256ELb0ELi4EEEvPviiifPKvS7_S7_PKlii)
        /*0aa0*/ 	.word	0x00000038


	//----- nvinfo : EIATTR_FRAME_SIZE
	.align		4
.L_481:
        /*0aa4*/ 	.byte	0x04, 0x11
        /*0aa6*/ 	.short	(.L_483 - .L_482)
	.align		4
.L_482:
        /*0aa8*/ 	.word	index@(_ZN12tensorrt_llm7kernels32fusedQKNormRopeKernelNTokenHeadsIN3c108BFloat16ENS2_4HalfELi256ELb0ELi4EEEvPviiifPKvS7_S7_PKlii)
        /*0aac*/ 	.word	0x00000000


	//----- nvinfo : EIATTR_REGCOUNT
	.align		4
.L_483:
        /*0ab0*/ 	.byte	0x04, 0x2f
        /*0ab2*/ 	.short	(.L_485 - .L_484)
	.align		4
.L_484:
        /*0ab4*/ 	.word	index@(_ZN12tensorrt_llm7kernels32fusedQKNormRopeKernelNTokenHeadsIN3c108BFloat16ENS2_4HalfELi64ELb1ELi8EEEvPviiifPKvS7_S7_PKlii)
        /*0ab8*/ 	.word	0x00000020


	//----- nvinfo : EIATTR_FRAME_SIZE
	.align		4
.L_485:
        /*0abc*/ 	.byte	0x04, 0x11
        /*0abe*/ 	.short	(.L_487 - .L_486)
	.align		4
.L_486:
        /*0ac0*/ 	.word	index@(_ZN12tensorrt_llm7kernels32fusedQKNormRopeKernelNTokenHeadsIN3c108BFloat16ENS2_4HalfELi64ELb1ELi8EEEvPviiifPKvS7_S7_PKlii)
        /*0ac4*/ 	.word	0x00000000


	//----- nvinfo : EIATTR_REGCOUNT
	.align		4
.L_487:
        /*0ac8*/ 	.byte	0x04, 0x2f
        /*0aca*/ 	.short	(.L_489 - .L_488)
	.align		4
.L_488:
        /*0acc*/ 	.word	index@(_ZN12tensorrt_llm7kernels32fusedQKNormRopeKernelNTokenHeadsIN3c108BFloat16ENS2_4HalfELi64ELb0ELi8EEEvPviiifPKvS7_S7_PKlii)
        /*0ad0*/ 	.word	0x00000020


	//----- nvinfo : EIATTR_FRAME_SIZE
	.align		4
.L_489:
        /*0ad4*/ 	.byte	0x04, 0x11
        /*0ad6*/ 	.short	(.L_491 - .L_490)
	.align		4
.L_490:
        /*0ad8*/ 	.word	index@(_ZN12tensorrt_llm7kernels32fusedQKNormRopeKernelNTokenHeadsIN3c108BFloat16ENS2_4HalfELi64ELb0ELi8EEEvPviiifPKvS7_S7_PKlii)
        /*0adc*/ 	.word	0x00000000


	//----- nvinfo : EIATTR_REGCOUNT
	.align		4
.L_491:
        /*0ae0*/ 	.byte	0x04, 0x2f
        /*0ae2*/ 	.short	(.L_493 - .L_492)
	.align		4
.L_492:
        /*0ae4*/ 	.word	index@(_ZN12tensorrt_llm7kernels32fusedQKNormRopeKernelNTokenHeadsIN3c108BFloat16ENS2_4HalfELi128ELb1ELi8EEEvPviiifPKvS7_S7_PKlii)
        /*0ae8*/ 	.word	0x00000020


	//----- nvinfo : EIATTR_FRAME_SIZE
	.align		4
.L_493:
        /*0aec*/ 	.byte	0x04, 0x11
        /*0aee*/ 	.short	(.L_495 - .L_494)
	.align		4
.L_494:
        /*0af0*/ 	.word	index@(_ZN12tensorrt_llm7kernels32fusedQKNormRopeKernelNTokenHeadsIN3c108BFloat16ENS2_4HalfELi128ELb1ELi8EEEvPviiifPKvS7_S7_PKlii)
        /*0af4*/ 	.word	0x00000000


	//----- nvinfo : EIATTR_REGCOUNT
	.align		4
.L_495:
        /*0af8*/ 	.byte	0x04, 0x2f
        /*0afa*/ 	.short	(.L_497 - .L_496)
	.align		4
.L_496:
        /*0afc*/ 	.word	index@(_ZN12tensorrt_llm7kernels32fusedQKNormRopeKernelNTokenHeadsIN3c108BFloat16ENS2_4HalfELi128ELb0ELi8EEEvPviiifPKvS7_S7_PKlii)
        /*0b00*/ 	.word	0x00000028


	//----- nvinfo : EIATTR_FRAME_SIZE
	.align		4
.L_497:
        /*0b04*/ 	.byte	0x04, 0x11
        /*0b06*/ 	.short	(.L_499 - .L_498)
	.align		4
.L_498:
        /*0b08*/ 	.word	index@(_ZN12tensorrt_llm7kernels32fusedQKNormRopeKernelNTokenHeadsIN3c108BFloat16ENS2_4HalfELi128ELb0ELi8EEEvPviiifPKvS7_S7_PKlii)
        /*0b0c*/ 	.word	0x00000000


	//----- nvinfo : EIATTR_REGCOUNT
	.align		4
.L_499:
        /*0b10*/ 	.byte	0x04, 0x2f
        /*0b12*/ 	.short	(.L_501 - .L_500)
	.align		4
.L_500:
        /*0b14*/ 	.word	index@(_ZN12tensorrt_llm7kernels32fusedQKNormRopeKernelNTokenHeadsIN3c108BFloat16ENS2_4HalfELi256ELb1ELi8EEEvPviiifPKvS7_S7_PKlii)
        /*0b18*/ 	.word	0x0000002f


	//----- nvinfo : EIATTR_FRAME_SIZE
	.align		4
.L_501:
        /*0b1c*/ 	.byte	0x04, 0x11
        /*0b1e*/ 	.short	(.L_503 - .L_502)
	.align		4
.L_502:
        /*0b20*/ 	.word	index@(_ZN12tensorrt_llm7kernels32fusedQKNormRopeKernelNTokenHeadsIN3c108BFloat16ENS2_4HalfELi256ELb1ELi8EEEvPviiifPKvS7_S7_PKlii)
        /*0b24*/ 	.word	0x00000000


	//----- nvinfo : EIATTR_REGCOUNT
	.align		4
.L_503:
        /*0b28*/ 	.byte	0x04, 0x2f
        /*0b2a*/ 	.short	(.L_505 - .L_504)
	.align		4
.L_504:
        /*0b2c*/ 	.word	index@(_ZN12tensorrt_llm7kernels32fusedQKNormRopeKernelNTokenHeadsIN3c108BFloat16ENS2_4HalfELi256ELb0ELi8EEEvPviiifPKvS7_S7_PKlii)
        /*0b30*/ 	.word	0x00000038


	//----- nvinfo : EIATTR_FRAME_SIZE
	.align		4
.L_505:
        /*0b34*/ 	.byte	0x04, 0x11
        /*0b36*/ 	.short	(.L_507 - .L_506)
	.align		4
.L_506:
        /*0b38*/ 	.word	index@(_ZN12tensorrt_llm7kernels32fusedQKNormRopeKernelNTokenHeadsIN3c108BFloat16ENS2_4HalfELi256ELb0ELi8EEEvPviiifPKvS7_S7_PKlii)
        /*0b3c*/ 	.word	0x00000000


	//----- nvinfo : EIATTR_REGCOUNT
	.align		4
.L_507:
        /*0b40*/ 	.byte	0x04, 0x2f
        /*0b42*/ 	.short	(.L_509 - .L_508)
	.align		4
.L_508:
        /*0b44*/ 	.word	index@(_ZN12tensorrt_llm7kernels21fusedQKNormRopeKernelIN3c108BFloat16ES3_Li64ELb1EEEvPviiifPKvS6_S6_PKlii)
        /*0b48*/ 	.word	0x0000001a


	//----- nvinfo : EIATTR_FRAME_SIZE
	.align		4
.L_509:
        /*0b4c*/ 	.byte	0x04, 0x11
        /*0b4e*/ 	.short	(.L_511 - .L_510)
	.align		4
.L_510:
        /*0b50*/ 	.word	index@(_ZN12tensorrt_llm7kernels21fusedQKNormRopeKernelIN3c108BFloat16ES3_Li64ELb1EEEvPviiifPKvS6_S6_PKlii)
        /*0b54*/ 	.word	0x00000000


	//----- nvinfo : EIATTR_REGCOUNT
	.align		4
.L_511:
        /*0b58*/ 	.byte	0x04, 0x2f
        /*0b5a*/ 	.short	(.L_513 - .L_512)
	.align		4
.L_512:
        /*0b5c*/ 	.word	index@(_ZN12tensorrt_llm7kernels21fusedQKNormRopeKernelIN3c108BFloat16ES3_Li64ELb0EEEvPviiifPKvS6_S6_PKlii)
        /*0b60*/ 	.word	0x00000018


	//----- nvinfo : EIATTR_FRAME_SIZE
	.align		4
.L_513:
        /*0b64*/ 	.byte	0x04, 0x11
        /*0b66*/ 	.short	(.L_515 - .L_514)
	.align		4
.L_514:
        /*0b68*/ 	.word	index@(_ZN12tensorrt_llm7kernels21fusedQKNormRopeKernelIN3c108BFloat16ES3_Li64ELb0EEEvPviiifPKvS6_S6_PKlii)
        /*0b6c*/ 	.word	0x00000000


	//----- nvinfo : EIATTR_REGCOUNT
	.align		4
.L_515:
        /*0b70*/ 	.byte	0x04, 0x2f
        /*0b72*/ 	.short	(.L_517 - .L_516)
	.align		4
.L_516:
        /*0b74*/ 	.word	index@(_ZN12tensorrt_llm7kernels21fusedQKNormRopeKernelIN3c108BFloat16ES3_Li128ELb1EEEvPviiifPKvS6_S6_PKlii)
        /*0b78*/ 	.word	0x0000001c


	//----- nvinfo : EIATTR_FRAME_SIZE
	.align		4
.L_517:
        /*0b7c*/ 	.byte	0x04, 0x11
        /*0b7e*/ 	.short	(.L_519 - .L_518)
	.align		4
.L_518:
        /*0b80*/ 	.word	index@(_ZN12tensorrt_llm7kernels21fusedQKNormRopeKernelIN3c108BFloat16ES3_Li128ELb1EEEvPviiifPKvS6_S6_PKlii)
        /*0b84*/ 	.word	0x00000000


	//----- nvinfo : EIATTR_REGCOUNT
	.align		4
.L_519:
        /*0b88*/ 	.byte	0x04, 0x2f
        /*0b8a*/ 	.short	(.L_521 - .L_520)
	.align		4
.L_520:
        /*0b8c*/ 	.word	index@(_ZN12tensorrt_llm7kernels21fusedQKNormRopeKernelIN3c108BFloat16ES3_Li128ELb0EEEvPviiifPKvS6_S6_PKlii)
        /*0b90*/ 	.word	0x00000020


	//----- nvinfo : EIATTR_FRAME_SIZE
	.align		4
.L_521:
        /*0b94*/ 	.byte	0x04, 0x11
        /*0b96*/ 	.short	(.L_523 - .L_522)
	.align		4
.L_522:
        /*0b98*/ 	.word	index@(_ZN12tensorrt_llm7kernels21fusedQKNormRopeKernelIN3c108BFloat16ES3_Li128ELb0EEEvPviiifPKvS6_S6_PKlii)
        /*0b9c*/ 	.word	0x00000000


	//----- nvinfo : EIATTR_REGCOUNT
	.align		4
.L_523:
        /*0ba0*/ 	.byte	0x04, 0x2f
        /*0ba2*/ 	.short	(.L_525 - .L_524)
	.align		4
.L_524:
        /*0ba4*/ 	.word	index@(_ZN12tensorrt_llm7kernels21fusedQKNormRopeKernelIN3c108BFloat16ES3_Li256ELb1EEEvPviiifPKvS6_S6_PKlii)
        /*0ba8*/ 	.word	0x00000020


	//----- nvinfo : EIATTR_FRAME_SIZE
	.align		4
.L_525:
        /*0bac*/ 	.byte	0x04, 0x11
        /*0bae*/ 	.short	(.L_527 - .L_526)
	.align		4
.L_526:
        /*0bb0*/ 	.word	index@(_ZN12tensorrt_llm7kernels21fusedQKNormRopeKernelIN3c108BFloat16ES3_Li256ELb1EEEvPviiifPKvS6_S6_PKlii)
        /*0bb4*/ 	.word	0x00000000


	//----- nvinfo : EIATTR_REGCOUNT
	.align		4
.L_527:
        /*0bb8*/ 	.byte	0x04, 0x2f
        /*0bba*/ 	.short	(.L_529 - .L_528)
	.align		4
.L_528:
        /*0bbc*/ 	.word	index@(_ZN12tensorrt_llm7kernels21fusedQKNormRopeKernelIN3c108BFloat16ES3_Li256ELb0EEEvPviiifPKvS6_S6_PKlii)
        /*0bc0*/ 	.word	0x00000020


	//----- nvinfo : EIATTR_FRAME_SIZE
	.align		4
.L_529:
        /*0bc4*/ 	.byte	0x04, 0x11
        /*0bc6*/ 	.short	(.L_531 - .L_530)
	.align		4
.L_530:
        /*0bc8*/ 	.word	index@(_ZN12tensorrt_llm7kernels21fusedQKNormRopeKernelIN3c108BFloat16ES3_Li256ELb0EEEvPviiifPKvS6_S6_PKlii)
        /*0bcc*/ 	.word	0x00000000


	//----- nvinfo : EIATTR_REGCOUNT
	.align		4
.L_531:
        /*0bd0*/ 	.byte	0x04, 0x2f
        /*0bd2*/ 	.short	(.L_533 - .L_532)
	.align		4
.L_532:
        /*0bd4*/ 	.word	index@(_ZN12tensorrt_llm7kernels32fusedQKNormRopeKernelNTokenHeadsIN3c108BFloat16ES3_Li64ELb1ELi2EEEvPviiifPKvS6_S6_PKlii)
        /*0bd8*/ 	.word	0x00000020


	//----- nvinfo : EIATTR_FRAME_SIZE
	.align		4
.L_533:
        /*0bdc*/ 	.byte	0x04, 0x11
        /*0bde*/ 	.short	(.L_535 - .L_534)
	.align		4
.L_534:
        /*0be0*/ 	.word	index@(_ZN12tensorrt_llm7kernels32fusedQKNormRopeKernelNTokenHeadsIN3c108BFloat16ES3_Li64ELb1ELi2EEEvPviiifPKvS6_S6_PKlii)
        /*0be4*/ 	.word	0x00000000


	//----- nvinfo : EIATTR_REGCOUNT
	.align		4
.L_535:
        /*0be8*/ 	.byte	0x04, 0x2f
        /*0bea*/ 	.short	(.L_537 - .L_536)
	.align		4
.L_536:
        /*0bec*/ 	.word	index@(_ZN12tensorrt_llm7kernels32fusedQKNormRopeKernelNTokenHeadsIN3c108BFloat16ES3_Li64ELb0ELi2EEEvPviiifPKvS6_S6_PKlii)
        /*0bf0*/ 	.word	0x00000020


	//----- nvinfo : EIATTR_FRAME_SIZE
	.align		4
.L_537:
        /*0bf4*/ 	.byte	0x04, 0x11
        /*0bf6*/ 	.short	(.L_539 - .L_538)
	.align		4
.L_538:
        /*0bf8*/ 	.word	index@(_ZN12tensorrt_llm7kernels32fusedQKNormRopeKernelNTokenHeadsIN3c108BFloat16ES3_Li64ELb0ELi2EEEvPviiifPKvS6_S6_PKlii)
        /*0bfc*/ 	.word	0x00000000


	//----- nvinfo : EIATTR_REGCOUNT
	.align		4
.L_539:
        /*0c00*/ 	.byte	0x04, 0x2f
        /*0c02*/ 	.short	(.L_541 - .L_540)
	.align		4
.L_540:
        /*0c04*/ 	.word	index@(_ZN12tensorrt_llm7kernels32fusedQKNormRopeKernelNTokenHeadsIN3c108BFloat16ES3_Li128ELb1ELi2EEEvPviiifPKvS6_S6_PKlii)
        /*0c08*/ 	.word	0x00000020


	//----- nvinfo : EIATTR_FRAME_SIZE
	.align		4
.L_541:
        /*0c0c*/ 	.byte	0x04, 0x11
        /*0c0e*/ 	.short	(.L_543 - .L_542)
	.align		4
.L_542:
        /*0c10*/ 	.word	index@(_ZN12tensorrt_llm7kernels32fusedQKNormRopeKernelNTokenHeadsIN3c108BFloat16ES3_Li128ELb1ELi2EEEvPviiifPKvS6_S6_PKlii)
        /*0c14*/ 	.word	0x00000000


	//----- nvinfo : EIATTR_REGCOUNT
	.align		4
.L_543:
        /*0c18*/ 	.byte	0x04, 0x2f
        /*0c1a*/ 	.short	(.L_545 - .L_544)
	.align		4
.L_544:
        /*0c1c*/ 	.word	index@(_ZN12tensorrt_llm7kernels32fusedQKNormRopeKernelNTokenHeadsIN3c108BFloat16ES3_Li128ELb0ELi2EEEvPviiifPKvS6_S6_PKlii)
        /*0c20*/ 	.word	0x00000028


	//----- nvinfo : EIATTR_FRAME_SIZE
	.align		4
.L_545:
        /*0c24*/ 	.byte	0x04, 0x11
        /*0c26*/ 	.short	(.L_547 - .L_546)
	.align		4
.L_546:
        /*0c28*/ 	.word	index@(_ZN12tensorrt_llm7kernels32fusedQKNormRopeKernelNTokenHeadsIN3c108BFloat16ES3_Li128ELb0ELi2EEEvPviiifPKvS6_S6_PKlii)
        /*0c2c*/ 	.word	0x00000000


	//----- nvinfo : EIATTR_REGCOUNT
	.align		4
.L_547:
        /*0c30*/ 	.byte	0x04, 0x2f
        /*0c32*/ 	.short	(.L_549 - .L_548)
	.align		4
.L_548:
        /*0c34*/ 	.word	index@(_ZN12tensorrt_llm7kernels32fusedQKNormRopeKernelNTokenHeadsIN3c108BFloat16ES3_Li256ELb1ELi2EEEvPviiifPKvS6_S6_PKlii)
        /*0c38*/ 	.word	0x0000002f


	//----- nvinfo : EIATTR_FRAME_SIZE
	.align		4
.L_549:
        /*0c3c*/ 	.byte	0x04, 0x11
        /*0c3e*/ 	.short	(.L_551 - .L_550)
	.align		4
.L_550:
        /*0c40*/ 	.word	index@(_ZN12tensorrt_llm7kernels32fusedQKNormRopeKernelNTokenHeadsIN3c108BFloat16ES3_Li256ELb1ELi2EEEvPviiifPKvS6_S6_PKlii)
        /*0c44*/ 	.word	0x00000000


	//----- nvinfo : EIATTR_REGCOUNT
	.align		4
.L_551:
        /*0c48*/ 	.byte	0x04, 0x2f
        /*0c4a*/ 	.short	(.L_553 - .L_552)
	.align		4
.L_552:
        /*0c4c*/ 	.word	index@(_ZN12tensorrt_llm7kernels32fusedQKNormRopeKernelNTokenHeadsIN3c108BFloat16ES3_Li256ELb0ELi2EEEvPviiifPKvS6_S6_PKlii)
        /*0c50*/ 	.word	0x00000038


	//----- nvinfo : EIATTR_FRAME_SIZE
	.align		4
.L_553:
        /*0c54*/ 	.byte	0x04, 0x11
        /*0c56*/ 	.short	(.L_555 - .L_554)
	.align		4
.L_554:
        /*0c58*/ 	.word	index@(_ZN12tensorrt_llm7kernels32fusedQKNormRopeKernelNTokenHeadsIN3c108BFloat16ES3_Li256ELb0ELi2EEEvPviiifPKvS6_S6_PKlii)
        /*0c5c*/ 	.word	0x00000000


	//----- nvinfo : EIATTR_REGCOUNT
	.align		4
.L_555:
        /*0c60*/ 	.byte	0x04, 0x2f
        /*0c62*/ 	.short	(.L_557 - .L_556)
	.align		4
.L_556:
        /*0c64*/ 	.word	index@(_ZN12tensorrt_llm7kernels32fusedQKNormRopeKernelNTokenHeadsIN3c108BFloat16ES3_Li64ELb1ELi4EEEvPviiifPKvS6_S6_PKlii)
        /*0c68*/ 	.word	0x00000020


	//----- nvinfo : EIATTR_FRAME_SIZE
	.align		4
.L_557:
        /*0c6c*/ 	.byte	0x04, 0x11
        /*0c6e*/ 	.short	(.L_559 - .L_558)
	.align		4
.L_558:
        /*0c70*/ 	.word	index@(_ZN12tensorrt_llm7kernels32fusedQKNormRopeKernelNTokenHeadsIN3c108BFloat16ES3_Li64ELb1ELi4EEEvPviiifPKvS6_S6_PKlii)
        /*0c74*/ 	.word	0x00000000


	//----- nvinfo : EIATTR_REGCOUNT
	.align		4
.L_559:
        /*0c78*/ 	.byte	0x04, 0x2f
        /*0c7a*/ 	.short	(.L_561 - .L_560)
	.align		4
.L_560:
        /*0c7c*/ 	.word	index@(_ZN12tensorrt_llm7kernels32fusedQKNormRopeKernelNTokenHeadsIN3c108BFloat16ES3_Li64ELb0ELi4EEEvPviiifPKvS6_S6_PKlii)
        /*0c80*/ 	.word	0x00000020


	//----- nvinfo : EIATTR_FRAME_SIZE
	.align		4
.L_561:
        /*0c84*/ 	.byte	0x04, 0x11
        /*0c86*/ 	.short	(.L_563 - .L_562)
	.align		4
.L_562:
        /*0c88*/ 	.word	index@(_ZN12tensorrt_llm7kernels32fusedQKNormRopeKernelNTokenHeadsIN3c108BFloat16ES3_Li64ELb0ELi4EEEvPviiifPKvS6_S6_PKlii)
        /*0c8c*/ 	.word	0x00000000


	//----- nvinfo : EIATTR_REGCOUNT
	.align		4
.L_563:
        /*0c90*/ 	.byte	0x04, 0x2f
        /*0c92*/ 	.short	(.L_565 - .L_564)
	.align		4
.L_564:
        /*0c94*/ 	.word	index@(_ZN12tensorrt_llm7kernels32fusedQKNormRopeKernelNTokenHeadsIN3c108BFloat16ES3_Li128ELb1ELi4EEEvPviiifPKvS6_S6_PKlii)
        /*0c98*/ 	.word	0x00000020


	//----- nvinfo : EIATTR_FRAME_SIZE
	.align		4
.L_565:
        /*0c9c*/ 	.byte	0x04, 0x11
        /*0c9e*/ 	.short	(.L_567 - .L_566)
	.align		4
.L_566:
        /*0ca0*/ 	.word	index@(_ZN12tensorrt_llm7kernels32fusedQKNormRopeKernelNTokenHeadsIN3c108BFloat16ES3_Li128ELb1ELi4EEEvPviiifPKvS6_S6_PKlii)
        /*0ca4*/ 	.word	0x00000000


	//----- nvinfo : EIATTR_REGCOUNT
	.align		4
.L_567:
        /*0ca8*/ 	.byte	0x04, 0x2f
        /*0caa*/ 	.short	(.L_569 - .L_568)
	.align		4
.L_568:
        /*0cac*/ 	.word	index@(_ZN12tensorrt_llm7kernels32fusedQKNormRopeKernelNTokenHeadsIN3c108BFloat16ES3_Li128ELb0ELi4EEEvPviiifPKvS6_S6_PKlii)
        /*0cb0*/ 	.word	0x00000028


	//----- nvinfo : EIATTR_FRAME_SIZE
	.align		4
.L_569:
        /*0cb4*/ 	.byte	0x04, 0x11
        /*0cb6*/ 	.short	(.L_571 - .L_570)
	.align		4
.L_570:
        /*0cb8*/ 	.word	index@(_ZN12tensorrt_llm7kernels32fusedQKNormRopeKernelNTokenHeadsIN3c108BFloat16ES3_Li128ELb0ELi4EEEvPviiifPKvS6_S6_PKlii)
        /*0cbc*/ 	.word	0x00000000


	//----- nvinfo : EIATTR_REGCOUNT
	.align		4
.L_571:
        /*0cc0*/ 	.byte	0x04, 0x2f
        /*0cc2*/ 	.short	(.L_573 - .L_572)
	.align		4
.L_572:
        /*0cc4*/ 	.word	index@(_ZN12tensorrt_llm7kernels32fusedQKNormRopeKernelNTokenHeadsIN3c108BFloat16ES3_Li256ELb1ELi4EEEvPviiifPKvS6_S6_PKlii)
        /*0cc8*/ 	.word	0x0000002f


	//----- nvinfo : EIATTR_FRAME_SIZE
	.align		4
.L_573:
        /*0ccc*/ 	.byte	0x04, 0x11
        /*0cce*/ 	.short	(.L_575 - .L_574)
	.align		4
.L_574:
        /*0cd0*/ 	.word	index@(_ZN12tensorrt_llm7kernels32fusedQKNormRopeKernelNTokenHeadsIN3c108BFloat16ES3_Li256ELb1ELi4EEEvPviiifPKvS6_S6_PKlii)
        /*0cd4*/ 	.word	0x00000000


	//----- nvinfo : EIATTR_REGCOUNT
	.align		4
.L_575:
        /*0cd8*/ 	.byte	0x04, 0x2f
        /*0cda*/ 	.short	(.L_577 - .L_576)
	.align		4
.L_576:
        /*0cdc*/ 	.word	index@(_ZN12tensorrt_llm7kernels32fusedQKNormRopeKernelNTokenHeadsIN3c108BFloat16ES3_Li256ELb0ELi4EEEvPviiifPKvS6_S6_PKlii)
        /*0ce0*/ 	.word	0x00000038


	//----- nvinfo : EIATTR_FRAME_SIZE
	.align		4
.L_577:
        /*0ce4*/ 	.byte	0x04, 0x11
        /*0ce6*/ 	.short	(.L_579 - .L_578)
	.align		4
.L_578:
        /*0ce8*/ 	.word	index@(_ZN12tensorrt_llm7kernels32fusedQKNormRopeKernelNTokenHeadsIN3c108BFloat16ES3_Li256ELb0ELi4EEEvPviiifPKvS6_S6_PKlii)
        /*0cec*/ 	.word	0x00000000


	//----- nvinfo : EIATTR_REGCOUNT
	.align		4
.L_579:
        /*0cf0*/ 	.byte	0x04, 0x2f
        /*0cf2*/ 	.short	(.L_581 - .L_580)
	.align		4
.L_580:
        /*0cf4*/ 	.word	index@(_ZN12tensorrt_llm7kernels32fusedQKNormRopeKernelNTokenHeadsIN3c108BFloat16ES3_Li64ELb1ELi8EEEvPviiifPKvS6_S6_PKlii)
        /*0cf8*/ 	.word	0x00000020


	//----- nvinfo : EIATTR_FRAME_SIZE
	.align		4
.L_581:
        /*0cfc*/ 	.byte	0x04, 0x11
        /*0cfe*/ 	.short	(.L_583 - .L_582)
	.align		4
.L_582:
        /*0d00*/ 	.word	index@(_ZN12tensorrt_llm7kernels32fusedQKNormRopeKernelNTokenHeadsIN3c108BFloat16ES3_Li64ELb1ELi8EEEvPviiifPKvS6_S6_PKlii)
        /*0d04*/ 	.word	0x00000000


	//----- nvinfo : EIATTR_REGCOUNT
	.align		4
.L_583:
        /*0d08*/ 	.byte	0x04, 0x2f
        /*0d0a*/ 	.short	(.L_585 - .L_584)
	.align		4
.L_584:
        /*0d0c*/ 	.word	index@(_ZN12tensorrt_llm7kernels32fusedQKNormRopeKernelNTokenHeadsIN3c108BFloat16ES3_Li64ELb0ELi8EEEvPviiifPKvS6_S6_PKlii)
        /*0d10*/ 	.word	0x00000020


	//----- nvinfo : EIATTR_FRAME_SIZE
	.align		4
.L_585:
        /*0d14*/ 	.byte	0x04, 0x11
        /*0d16*/ 	.short	(.L_587 - .L_586)
	.align		4
.L_586:
        /*0d18*/ 	.word	index@(_ZN12tensorrt_llm7kernels32fusedQKNormRopeKernelNTokenHeadsIN3c108BFloat16ES3_Li64ELb0ELi8EEEvPviiifPKvS6_S6_PKlii)
        /*0d1c*/ 	.word	0x00000000


	//----- nvinfo : EIATTR_REGCOUNT
	.align		4
.L_587:
        /*0d20*/ 	.byte	0x04, 0x2f
        /*0d22*/ 	.short	(.L_589 - .L_588)
	.align		4
.L_588:
        /*0d24*/ 	.word	index@(_ZN12tensorrt_llm7kernels32fusedQKNormRopeKernelNTokenHeadsIN3c108BFloat16ES3_Li128ELb1ELi8EEEvPviiifPKvS6_S6_PKlii)
        /*0d28*/ 	.word	0x00000020


	//----- nvinfo : EIATTR_FRAME_SIZE
	.align		4
.L_589:
        /*0d2c*/ 	.byte	0x04, 0x11
        /*0d2e*/ 	.short	(.L_591 - .L_590)
	.align		4
.L_590:
        /*0d30*/ 	.word	index@(_ZN12tensorrt_llm7kernels32fusedQKNormRopeKernelNTokenHeadsIN3c108BFloat16ES3_Li128ELb1ELi8EEEvPviiifPKvS6_S6_PKlii)
        /*0d34*/ 	.word	0x00000000


	//----- nvinfo : EIATTR_REGCOUNT
	.align		4
.L_591:
        /*0d38*/ 	.byte	0x04, 0x2f
        /*0d3a*/ 	.short	(.L_593 - .L_592)
	.align		4
.L_592:
        /*0d3c*/ 	.word	index@(_ZN12tensorrt_llm7kernels32fusedQKNormRopeKernelNTokenHeadsIN3c108BFloat16ES3_Li128ELb0ELi8EEEvPviiifPKvS6_S6_PKlii)
        /*0d40*/ 	.word	0x00000028


	//----- nvinfo : EIATTR_FRAME_SIZE
	.align		4
.L_593:
        /*0d44*/ 	.byte	0x04, 0x11
        /*0d46*/ 	.short	(.L_595 - .L_594)
	.align		4
.L_594:
        /*0d48*/ 	.word	index@(_ZN12tensorrt_llm7kernels32fusedQKNormRopeKernelNTokenHeadsIN3c108BFloat16ES3_Li128ELb0ELi8EEEvPviiifPKvS6_S6_PKlii)
        /*0d4c*/ 	.word	0x00000000


	//----- nvinfo : EIATTR_REGCOUNT
	.align		4
.L_595:
        /*0d50*/ 	.byte	0x04, 0x2f
        /*0d52*/ 	.short	(.L_597 - .L_596)
	.align		4
.L_596:
        /*0d54*/ 	.word	index@(_ZN12tensorrt_llm7kernels32fusedQKNormRopeKernelNTokenHeadsIN3c108BFloat16ES3_Li256ELb1ELi8EEEvPviiifPKvS6_S6_PKlii)
        /*0d58*/ 	.word	0x0000002f


	//----- nvinfo : EIATTR_FRAME_SIZE
	.align		4
.L_597:
        /*0d5c*/ 	.byte	0x04, 0x11
        /*0d5e*/ 	.short	(.L_599 - .L_598)
	.align		4
.L_598:
        /*0d60*/ 	.word	index@(_ZN12tensorrt_llm7kernels32fusedQKNormRopeKernelNTokenHeadsIN3c108BFloat16ES3_Li256ELb1ELi8EEEvPviiifPKvS6_S6_PKlii)
        /*0d64*/ 	.word	0x00000000


	//----- nvinfo : EIATTR_REGCOUNT
	.align		4
.L_599:
        /*0d68*/ 	.byte	0x04, 0x2f
        /*0d6a*/ 	.short	(.L_601 - .L_600)
	.align		4
.L_600:
        /*0d6c*/ 	.word	index@(_ZN12tensorrt_llm7kernels32fusedQKNormRopeKernelNTokenHeadsIN3c108BFloat16ES3_Li256ELb0ELi8EEEvPviiifPKvS6_S6_PKlii)
        /*0d70*/ 	.word	0x00000038


	//----- nvinfo : EIATTR_FRAME_SIZE
	.align		4
.L_601:
        /*0d74*/ 	.byte	0x04, 0x11
        /*0d76*/ 	.short	(.L_603 - .L_602)
	.align		4
.L_602:
        /*0d78*/ 	.word	index@(_ZN12tensorrt_llm7kernels32fusedQKNormRopeKernelNTokenHeadsIN3c108BFloat16ES3_Li256ELb0ELi8EEEvPviiifPKvS6_S6_PKlii)
        /*0d7c*/ 	.word	0x00000000


	//----- nvinfo : EIATTR_MIN_STACK_SIZE
	.align		4
.L_603:
        /*0d80*/ 	.byte	0x04, 0x12
        /*0d82*/ 	.short	(.L_605 - .L_604)
	.align		4
.L_604:
        /*0d84*/ 	.word	index@(_ZN12tensorrt_llm7kernels32fusedQKNormRopeKernelNTokenHeadsIN3c108BFloat16ES3_Li256ELb0ELi8EEEvPviiifPKvS6_S6_PKlii)
        /*0d88*/ 	.word	0x00000000


	//----- nvinfo : EIATTR_MIN_STACK_SIZE
	.align		4
.L_605:
        /*0d8c*/ 	.byte	0x04, 0x12
        /*0d8e*/ 	.short	(.L_607 - .L_606)
	.align		4
.L_606:
        /*0d90*/ 	.word	index@(_ZN12tensorrt_llm7kernels32fusedQKNormRopeKernelNTokenHeadsIN3c108BFloat16ES3_Li256ELb1ELi8EEEvPviiifPKvS6_S6_PKlii)
        /*0d94*/ 	.word	0x00000000


	//----- nvinfo : EIATTR_MIN_STACK_SIZE
	.align		4
.L_607:
        /*0d98*/ 	.byte	0x04, 0x12
        /*0d9a*/ 	.short	(.L_609 - .L_608)
	.align		4
.L_608:
        /*0d9c*/ 	.word	index@(_ZN12tensorrt_llm7kernels32fusedQKNormRopeKernelNTokenHeadsIN3c108BFloat16ES3_Li128ELb0ELi8EEEvPviiifPKvS6_S6_PKlii)
        /*0da0*/ 	.word	0x00000000


	//----- nvinfo : EIATTR_MIN_STACK_SIZE
	.align		4
.L_609:
        /*0da4*/ 	.byte	0x04, 0x12
        /*0da6*/ 	.short	(.L_611 - .L_610)
	.align		4
.L_610:
        /*0da8*/ 	.word	index@(_ZN12tensorrt_llm7kernels32fusedQKNormRopeKernelNTokenHeadsIN3c108BFloat16ES3_Li128ELb1ELi8EEEvPviiifPKvS6_S6_PKlii)
        /*0dac*/ 	.word	0x00000000


	//----- nvinfo : EIATTR_MIN_STACK_SIZE
	.align		4
.L_611:
        /*0db0*/ 	.byte	0x04, 0x12
        /*0db2*/ 	.short	(.L_613 - .L_612)
	.align		4
.L_612:
        /*0db4*/ 	.word	index@(_ZN12tensorrt_llm7kernels32fusedQKNormRopeKernelNTokenHeadsIN3c108BFloat16ES3_Li64ELb0ELi8EEEvPviiifPKvS6_S6_PKlii)
        /*0db8*/ 	.word	0x00000000


	//----- nvinfo : EIATTR_MIN_STACK_SIZE
	.align		4
.L_613:
        /*0dbc*/ 	.byte	0x04, 0x12
        /*0dbe*/ 	.short	(.L_615 - .L_614)
	.align		4
.L_614:
        /*0dc0*/ 	.word	index@(_ZN12tensorrt_llm7kernels32fusedQKNormRopeKernelNTokenHeadsIN3c108BFloat16ES3_Li64ELb1ELi8EEEvPviiifPKvS6_S6_PKlii)
        /*0dc4*/ 	.word	0x00000000


	//----- nvinfo : EIATTR_MIN_STACK_SIZE
	.align		4
.L_615:
        /*0dc8*/ 	.byte	0x04, 0x12
        /*0dca*/ 	.short	(.L_617 - .L_616)
	.align		4
.L_616:
        /*0dcc*/ 	.word	index@(_ZN12tensorrt_llm7kernels32fusedQKNormRopeKernelNTokenHeadsIN3c108BFloat16ES3_Li256ELb0ELi4EEEvPviiifPKvS6_S6_PKlii)
        /*0dd0*/ 	.word	0x00000000


	//----- nvinfo : EIATTR_MIN_STACK_SIZE
	.align		4
.L_617:
        /*0dd4*/ 	.byte	0x04, 0x12
        /*0dd6*/ 	.short	(.L_619 - .L_618)
	.align		4
.L_618:
        /*0dd8*/ 	.word	index@(_ZN12tensorrt_llm7kernels32fusedQKNormRopeKernelNTokenHeadsIN3c108BFloat16ES3_Li256ELb1ELi4EEEvPviiifPKvS6_S6_PKlii)
        /*0ddc*/ 	.word	0x00000000


	//----- nvinfo : EIATTR_MIN_STACK_SIZE
	.align		4
.L_619:
        /*0de0*/ 	.byte	0x04, 0x12
        /*0de2*/ 	.short	(.L_621 - .L_620)
	.align		4
.L_620:
        /*0de4*/ 	.word	index@(_ZN12tensorrt_llm7kernels32fusedQKNormRopeKernelNTokenHeadsIN3c108BFloat16ES3_Li128ELb0ELi4EEEvPviiifPKvS6_S6_PKlii)
        /*0de8*/ 	.word	0x00000000


	//----- nvinfo : EIATTR_MIN_STACK_SIZE
	.align		4
.L_621:
        /*0dec*/ 	.byte	0x04, 0x12
        /*0dee*/ 	.short	(.L_623 - .L_622)
	.align		4
.L_622:
        /*0df0*/ 	.word	index@(_ZN12tensorrt_llm7kernels32fusedQKNormRopeKernelNTokenHeadsIN3c108BFloat16ES3_Li128ELb1ELi4EEEvPviiifPKvS6_S6_PKlii)
        /*0df4*/ 	.word	0x00000000


	//----- nvinfo : EIATTR_MIN_STACK_SIZE
	.align		4
.L_623:
        /*0df8*/ 	.byte	0x04, 0x12
        /*0dfa*/ 	.short	(.L_625 - .L_624)
	.align		4
.L_624:
        /*0dfc*/ 	.word	index@(_ZN12tensorrt_llm7kernels32fusedQKNormRopeKernelNTokenHeadsIN3c108BFloat16ES3_Li64ELb0ELi4EEEvPviiifPKvS6_S6_PKlii)
        /*0e00*/ 	.word	0x00000000


	//----- nvinfo : EIATTR_MIN_STACK_SIZE
	.align		4
.L_625:
        /*0e04*/ 	.byte	0x04, 0x12
        /*0e06*/ 	.short	(.L_627 - .L_626)
	.align		4
.L_626:
        /*0e08*/ 	.word	index@(_ZN12tensorrt_llm7kernels32fusedQKNormRopeKernelNTokenHeadsIN3c108BFloat16ES3_Li64ELb1ELi4EEEvPviiifPKvS6_S6_PKlii)
        /*0e0c*/ 	.word	0x00000000


	//----- nvinfo : EIATTR_MIN_STACK_SIZE
	.align		4
.L_627:
        /*0e10*/ 	.byte	0x04, 0x12
        /*0e12*/ 	.short	(.L_629 - .L_628)
	.align		4
.L_628:
        /*0e14*/ 	.word	index@(_ZN12tensorrt_llm7kernels32fusedQKNormRopeKernelNTokenHeadsIN3c108BFloat16ES3_Li256ELb0ELi2EEEvPviiifPKvS6_S6_PKlii)
        /*0e18*/ 	.word	0x00000000


	//----- nvinfo : EIATTR_MIN_STACK_SIZE
	.align		4
.L_629:
        /*0e1c*/ 	.byte	0x04, 0x12
        /*0e1e*/ 	.short	(.L_631 - .L_630)
	.align		4
.L_630:
        /*0e20*/ 	.word	index@(_ZN12tensorrt_llm7kernels32fusedQKNormRopeKernelNTokenHeadsIN3c108BFloat16ES3_Li256ELb1ELi2EEEvPviiifPKvS6_S6_PKlii)
        /*0e24*/ 	.word	0x00000000


	//----- nvinfo : EIATTR_MIN_STACK_SIZE
	.align		4
.L_631:
        /*0e28*/ 	.byte	0x04, 0x12
        /*0e2a*/ 	.short	(.L_633 - .L_632)
	.align		4
.L_632:
        /*0e2c*/ 	.word	index@(_ZN12tensorrt_llm7kernels32fusedQKNormRopeKernelNTokenHeadsIN3c108BFloat16ES3_Li128ELb0ELi2EEEvPviiifPKvS6_S6_PKlii)
        /*0e30*/ 	.word	0x00000000


	//----- nvinfo : EIATTR_MIN_STACK_SIZE
	.align		4
.L_633:
        /*0e34*/ 	.byte	0x04, 0x12
        /*0e36*/ 	.short	(.L_635 - .L_634)
	.align		4
.L_634:
        /*0e38*/ 	.word	index@(_ZN12tensorrt_llm7kernels32fusedQKNormRopeKernelNTokenHeadsIN3c108BFloat16ES3_Li128ELb1ELi2EEEvPviiifPKvS6_S6_PKlii)
        /*0e3c*/ 	.word	0x00000000


	//----- nvinfo : EIATTR_MIN_STACK_SIZE
	.align		4
.L_635:
        /*0e40*/ 	.byte	0x04, 0x12
        /*0e42*/ 	.short	(.L_637 - .L_636)
	.align		4
.L_636:
        /*0e44*/ 	.word	index@(_ZN12tensorrt_llm7kernels32fusedQKNormRopeKernelNTokenHeadsIN3c108BFloat16ES3_Li64ELb0ELi2EEEvPviiifPKvS6_S6_PKlii)
        /*0e48*/ 	.word	0x00000000


	//----- nvinfo : EIATTR_MIN_STACK_SIZE
	.align		4
.L_637:
        /*0e4c*/ 	.byte	0x04, 0x12
        /*0e4e*/ 	.short	(.L_639 - .L_638)
	.align		4
.L_638:
        /*0e50*/ 	.word	index@(_ZN12tensorrt_llm7kernels32fusedQKNormRopeKernelNTokenHeadsIN3c108BFloat16ES3_Li64ELb1ELi2EEEvPviiifPKvS6_S6_PKlii)
        /*0e54*/ 	.word	0x00000000


	//----- nvinfo : EIATTR_MIN_STACK_SIZE
	.align		4
.L_639:
        /*0e58*/ 	.byte	0x04, 0x12
        /*0e5a*/ 	.short	(.L_641 - .L_640)
	.align		4
.L_640:
        /*0e5c*/ 	.word	index@(_ZN12tensorrt_llm7kernels21fusedQKNormRopeKernelIN3c108BFloat16ES3_Li256ELb0EEEvPviiifPKvS6_S6_PKlii)
        /*0e60*/ 	.word	0x00000000


	//----- nvinfo : EIATTR_MIN_STACK_SIZE
	.align		4
.L_641:
        /*0e64*/ 	.byte	0x04, 0x12
        /*0e66*/ 	.short	(.L_643 - .L_642)
	.align		4
.L_642:
        /*0e68*/ 	.word	index@(_ZN12tensorrt_llm7kernels21fusedQKNormRopeKernelIN3c108BFloat16ES3_Li256ELb1EEEvPviiifPKvS6_S6_PKlii)
        /*0e6c*/ 	.word	0x00000000


	//----- nvinfo : EIATTR_MIN_STACK_SIZE
	.align		4
.L_643:
        /*0e70*/ 	.byte	0x04, 0x12
        /*0e72*/ 	.short	(.L_645 - .L_644)
	.align		4
.L_644:
        /*0e74*/ 	.word	index@(_ZN12tensorrt_llm7kernels21fusedQKNormRopeKernelIN3c108BFloat16ES3_Li128ELb0EEEvPviiifPKvS6_S6_PKlii)
        /*0e78*/ 	.word	0x00000000


	//----- nvinfo : EIATTR_MIN_STACK_SIZE
	.align		4
.L_645:
        /*0e7c*/ 	.byte	0x04, 0x12
        /*0e7e*/ 	.short	(.L_647 - .L_646)
	.align		4
.L_646:
        /*0e80*/ 	.word	index@(_ZN12tensorrt_llm7kernels21fusedQKNormRopeKernelIN3c108BFloat16ES3_Li128ELb1EEEvPviiifPKvS6_S6_PKlii)
        /*0e84*/ 	.word	0x00000000


	//----- nvinfo : EIATTR_MIN_STACK_SIZE
	.align		4
.L_647:
        /*0e88*/ 	.byte	0x04, 0x12
        /*0e8a*/ 	.short	(.L_649 - .L_648)
	.align		4
.L_648:
        /*0e8c*/ 	.word	index@(_ZN12tensorrt_llm7kernels21fusedQKNormRopeKernelIN3c108BFloat16ES3_Li64ELb0EEEvPviiifPKvS6_S6_PKlii)
        /*0e90*/ 	.word	0x00000000


	//----- nvinfo : EIATTR_MIN_STACK_SIZE
	.align		4
.L_649:
        /*0e94*/ 	.byte	0x04, 0x12
        /*0e96*/ 	.short	(.L_651 - .L_650)
	.align		4
.L_650:
        /*0e98*/ 	.word	index@(_ZN12tensorrt_llm7kernels21fusedQKNormRopeKernelIN3c108BFloat16ES3_Li64ELb1EEEvPviiifPKvS6_S6_PKlii)
        /*0e9c*/ 	.word	0x00000000


	//----- nvinfo : EIATTR_MIN_STACK_SIZE
	.align		4
.L_651:
        /*0ea0*/ 	.byte	0x04, 0x12
        /*0ea2*/ 	.short	(.L_653 - .L_652)
	.align		4
.L_652:
        /*0ea4*/ 	.word	index@(_ZN12tensorrt_llm7kernels32fusedQKNormRopeKernelNTokenHeadsIN3c108BFloat16ENS2_4HalfELi256ELb0ELi8EEEvPviiifPKvS7_S7_PKlii)
        /*0ea8*/ 	.word	0x00000000


	//----- nvinfo : EIATTR_MIN_STACK_SIZE
	.align		4
.L_653:
        /*0eac*/ 	.byte	0x04, 0x12
        /*0eae*/ 	.short	(.L_655 - .L_654)
	.align		4
.L_654:
        /*0eb0*/ 	.word	index@(_ZN12tensorrt_llm7kernels32fusedQKNormRopeKernelNTokenHeadsIN3c108BFloat16ENS2_4HalfELi256ELb1ELi8EEEvPviiifPKvS7_S7_PKlii)
        /*0eb4*/ 	.word	0x00000000


	//----- nvinfo : EIATTR_MIN_STACK_SIZE
	.align		4
.L_655:
        /*0eb8*/ 	.byte	0x04, 0x12
        /*0eba*/ 	.short	(.L_657 - .L_656)
	.align		4
.L_656:
        /*0ebc*/ 	.word	index@(_ZN12tensorrt_llm7kernels32fusedQKNormRopeKernelNTokenHeadsIN3c108BFloat16ENS2_4HalfELi128ELb0ELi8EEEvPviiifPKvS7_S7_PKlii)
        /*0ec0*/ 	.word	0x00000000


	//----- nvinfo : EIATTR_MIN_STACK_SIZE
	.align		4
.L_657:
        /*0ec4*/ 	.byte	0x04, 0x12
        /*0ec6*/ 	.short	(.L_659 - .L_658)
	.align		4
.L_658:
        /*0ec8*/ 	.word	index@(_ZN12tensorrt_llm7kernels32fusedQKNormRopeKernelNTokenHeadsIN3c108BFloat16ENS2_4HalfELi128ELb1ELi8EEEvPviiifPKvS7_S7_PKlii)
        /*0ecc*/ 	.word	0x00000000


	//----- nvinfo : EIATTR_MIN_STACK_SIZE
	.align		4
.L_659:
        /*0ed0*/ 	.byte	0x04, 0x12
        /*0ed2*/ 	.short	(.L_661 - .L_660)
	.align		4
.L_660:
        /*0ed4*/ 	.word	index@(_ZN12tensorrt_llm7kernels32fusedQKNormRopeKernelNTokenHeadsIN3c108BFloat16ENS2_4HalfELi64ELb0ELi8EEEvPviiifPKvS7_S7_PKlii)
        /*0ed8*/ 	.word	0x00000000


	//----- nvinfo : EIATTR_MIN_STACK_SIZE
	.align		4
.L_661:
        /*0edc*/ 	.byte	0x04, 0x12
        /*0ede*/ 	.short	(.L_663 - .L_662)
	.align		4
.L_662:
        /*0ee0*/ 	.word	index@(_ZN12tensorrt_llm7kernels32fusedQKNormRopeKernelNTokenHeadsIN3c108BFloat16ENS2_4HalfELi64ELb1ELi8EEEvPviiifPKvS7_S7_PKlii)
        /*0ee4*/ 	.word	0x00000000


	//----- nvinfo : EIATTR_MIN_STACK_SIZE
	.align		4
.L_663:
        /*0ee8*/ 	.byte	0x04, 0x12
        /*0eea*/ 	.short	(.L_665 - .L_664)
	.align		4
.L_664:
        /*0eec*/ 	.word	index@(_ZN12tensorrt_llm7kernels32fusedQKNormRopeKernelNTokenHeadsIN3c108BFloat16ENS2_4HalfELi256ELb0ELi4EEEvPviiifPKvS7_S7_PKlii)
        /*0ef0*/ 	.word	0x00000000


	//----- nvinfo : EIATTR_MIN_STACK_SIZE
	.align		4
.L_665:
        /*0ef4*/ 	.byte	0x04, 0x12
        /*0ef6*/ 	.short	(.L_667 - .L_666)
	.align		4
.L_666:
        /*0ef8*/ 	.word	index@(_ZN12tensorrt_llm7kernels32fusedQKNormRopeKernelNTokenHeadsIN3c108BFloat16ENS2_4HalfELi256ELb1ELi4EEEvPviiifPKvS7_S7_PKlii)
        /*0efc*/ 	.word	0x00000000


	//----- nvinfo : EIATTR_MIN_STACK_SIZE
	.align		4
.L_667:
        /*0f00*/ 	.byte	0x04, 0x12
        /*0f02*/ 	.short	(.L_669 - .L_668)
	.align		4
.L_668:
        /*0f04*/ 	.word	index@(_ZN12tensorrt_llm7kernels32fusedQKNormRopeKernelNTokenHeadsIN3c108BFloat16ENS2_4HalfELi128ELb0ELi4EEEvPviiifPKvS7_S7_PKlii)
        /*0f08*/ 	.word	0x00000000


	//----- nvinfo : EIATTR_MIN_STACK_SIZE
	.align		4
.L_669:
        /*0f0c*/ 	.byte	0x04, 0x12
        /*0f0e*/ 	.short	(.L_671 - .L_670)
	.align		4
.L_670:
        /*0f10*/ 	.word	index@(_ZN12tensorrt_llm7kernels32fusedQKNormRopeKernelNTokenHeadsIN3c108BFloat16ENS2_4HalfELi128ELb1ELi4EEEvPviiifPKvS7_S7_PKlii)
        /*0f14*/ 	.word	0x00000000


	//----- nvinfo : EIATTR_MIN_STACK_SIZE
	.align		4
.L_671:
        /*0f18*/ 	.byte	0x04, 0x12
        /*0f1a*/ 	.short	(.L_673 - .L_672)
	.align		4
.L_672:
        /*0f1c*/ 	.word	index@(_ZN12tensorrt_llm7kernels32fusedQKNormRopeKernelNTokenHeadsIN3c108BFloat16ENS2_4HalfELi64ELb0ELi4EEEvPviiifPKvS7_S7_PKlii)
        /*0f20*/ 	.word	0x00000000


	//----- nvinfo : EIATTR_MIN_STACK_SIZE
	.align		4
.L_673:
        /*0f24*/ 	.byte	0x04, 0x12
        /*0f26*/ 	.short	(.L_675 - .L_674)
	.align		4
.L_674:
        /*0f28*/ 	.word	index@(_ZN12tensorrt_llm7kernels32fusedQKNormRopeKernelNTokenHeadsIN3c108BFloat16ENS2_4HalfELi64ELb1ELi4EEEvPviiifPKvS7_S7_PKlii)
        /*0f2c*/ 	.word	0x00000000


	//----- nvinfo : EIATTR_MIN_STACK_SIZE
	.align		4
.L_675:
        /*0f30*/ 	.byte	0x04, 0x12
        /*0f32*/ 	.short	(.L_677 - .L_676)
	.align		4
.L_676:
        /*0f34*/ 	.word	index@(_ZN12tensorrt_llm7kernels32fusedQKNormRopeKernelNTokenHeadsIN3c108BFloat16ENS2_4HalfELi256ELb0ELi2EEEvPviiifPKvS7_S7_PKlii)
        /*0f38*/ 	.word	0x00000000


	//----- nvinfo : EIATTR_MIN_STACK_SIZE
	.align		4
.L_677:
        /*0f3c*/ 	.byte	0x04, 0x12
        /*0f3e*/ 	.short	(.L_679 - .L_678)
	.align		4
.L_678:
        /*0f40*/ 	.word	index@(_ZN12tensorrt_llm7kernels32fusedQKNormRopeKernelNTokenHeadsIN3c108BFloat16ENS2_4HalfELi256ELb1ELi2EEEvPviiifPKvS7_S7_PKlii)
        /*0f44*/ 	.word	0x00000000


	//----- nvinfo : EIATTR_MIN_STACK_SIZE
	.align		4
.L_679:
        /*0f48*/ 	.byte	0x04, 0x12
        /*0f4a*/ 	.short	(.L_681 - .L_680)
	.align		4
.L_680:
        /*0f4c*/ 	.word	index@(_ZN12tensorrt_llm7kernels32fusedQKNormRopeKernelNTokenHeadsIN3c108BFloat16ENS2_4HalfELi128ELb0ELi2EEEvPviiifPKvS7_S7_PKlii)
        /*0f50*/ 	.word	0x00000000


	//----- nvinfo : EIATTR_MIN_STACK_SIZE
	.align		4
.L_681:
        /*0f54*/ 	.byte	0x04, 0x12
        /*0f56*/ 	.short	(.L_683 - .L_682)
	.align		4
.L_682:
        /*0f58*/ 	.word	index@(_ZN12tensorrt_llm7kernels32fusedQKNormRopeKernelNTokenHeadsIN3c108BFloat16ENS2_4HalfELi128ELb1ELi2EEEvPviiifPKvS7_S7_PKlii)
        /*0f5c*/ 	.word	0x00000000


	//----- nvinfo : EIATTR_MIN_STACK_SIZE
	.align		4
.L_683:
        /*0f60*/ 	.byte	0x04, 0x12
        /*0f62*/ 	.short	(.L_685 - .L_684)
	.align		4
.L_684:
        /*0f64*/ 	.word	index@(_ZN12tensorrt_llm7kernels32fusedQKNormRopeKernelNTokenHeadsIN3c108BFloat16ENS2_4HalfELi64ELb0ELi2EEEvPviiifPKvS7_S7_PKlii)
        /*0f68*/ 	.word	0x00000000


	//----- nvinfo : EIATTR_MIN_STACK_SIZE
	.align		4
.L_685:
        /*0f6c*/ 	.byte	0x04, 0x12
        /*0f6e*/ 	.short	(.L_687 - .L_686)
	.align		4
.L_686:
        /*0f70*/ 	.word	index@(_ZN12tensorrt_llm7kernels32fusedQKNormRopeKernelNTokenHeadsIN3c108BFloat16ENS2_4HalfELi64ELb1ELi2EEEvPviiifPKvS7_S7_PKlii)
        /*0f74*/ 	.word	0x00000000


	//----- nvinfo : EIATTR_MIN_STACK_SIZE
	.align		4
.L_687:
        /*0f78*/ 	.byte	0x04, 0x12
        /*0f7a*/ 	.short	(.L_689 - .L_688)
	.align		4
.L_688:
        /*0f7c*/ 	.word	index@(_ZN12tensorrt_llm7kernels21fusedQKNormRopeKernelIN3c108BFloat16ENS2_4HalfELi256ELb0EEEvPviiifPKvS7_S7_PKlii)
        /*0f80*/ 	.word	0x00000000


	//----- nvinfo : EIATTR_MIN_STACK_SIZE
	.align		4
.L_689:
        /*0f84*/ 	.byte	0x04, 0x12
        /*0f86*/ 	.short	(.L_691 - .L_690)
	.align		4
.L_690:
        /*0f88*/ 	.word	index@(_ZN12tensorrt_llm7kernels21fusedQKNormRopeKernelIN3c108BFloat16ENS2_4HalfELi256ELb1EEEvPviiifPKvS7_S7_PKlii)
        /*0f8c*/ 	.word	0x00000000


	//----- nvinfo : EIATTR_MIN_STACK_SIZE
	.align		4
.L_691:
        /*0f90*/ 	.byte	0x04, 0x12
        /*0f92*/ 	.short	(.L_693 - .L_692)
	.align		4
.L_692:
        /*0f94*/ 	.word	index@(_ZN12tensorrt_llm7kernels21fusedQKNormRopeKernelIN3c108BFloat16ENS2_4HalfELi128ELb0EEEvPviiifPKvS7_S7_PKlii)
        /*0f98*/ 	.word	0x00000000


	//----- nvinfo : EIATTR_MIN_STACK_SIZE
	.align		4
.L_693:
        /*0f9c*/ 	.byte	0x04, 0x12
        /*0f9e*/ 	.short	(.L_695 - .L_694)
	.align		4
.L_694:
        /*0fa0*/ 	.word	index@(_ZN12tensorrt_llm7kernels21fusedQKNormRopeKernelIN3c108BFloat16ENS2_4HalfELi128ELb1EEEvPviiifPKvS7_S7_PKlii)
        /*0fa4*/ 	.word	0x00000000


	//----- nvinfo : EIATTR_MIN_STACK_SIZE
	.align		4
.L_695:
        /*0fa8*/ 	.byte	0x04, 0x12
        /*0faa*/ 	.short	(.L_697 - .L_696)
	.align		4
.L_696:
        /*0fac*/ 	.word	index@(_ZN12tensorrt_llm7kernels21fusedQKNormRopeKernelIN3c108BFloat16ENS2_4HalfELi64ELb0EEEvPviiifPKvS7_S7_PKlii)
        /*0fb0*/ 	.word	0x00000000


	//----- nvinfo : EIATTR_MIN_STACK_SIZE
	.align		4
.L_697:
        /*0fb4*/ 	.byte	0x04, 0x12
        /*0fb6*/ 	.short	(.L_699 - .L_698)
	.align		4
.L_698:
        /*0fb8*/ 	.word	index@(_ZN12tensorrt_llm7kernels21fusedQKNormRopeKernelIN3c108BFloat16ENS2_4HalfELi64ELb1EEEvPviiifPKvS7_S7_PKlii)
        /*0fbc*/ 	.word	0x00000000


	//----- nvinfo : EIATTR_MIN_STACK_SIZE
	.align		4
.L_699:
        /*0fc0*/ 	.byte	0x04, 0x12
        /*0fc2*/ 	.short	(.L_701 - .L_700)
	.align		4
.L_700:
        /*0fc4*/ 	.word	index@(_ZN12tensorrt_llm7kernels32fusedQKNormRopeKernelNTokenHeadsIN3c108BFloat16EfLi256ELb0ELi8EEEvPviiifPKvS6_S6_PKlii)
        /*0fc8*/ 	.word	0x00000000


	//----- nvinfo : EIATTR_MIN_STACK_SIZE
	.align		4
.L_701:
        /*0fcc*/ 	.byte	0x04, 0x12
        /*0fce*/ 	.short	(.L_703 - .L_702)
	.align		4
.L_702:
        /*0fd0*/ 	.word	index@(_ZN12tensorrt_llm7kernels32fusedQKNormRopeKernelNTokenHeadsIN3c108BFloat16EfLi256ELb1ELi8EEEvPviiifPKvS6_S6_PKlii)
        /*0fd4*/ 	.word	0x00000000


	//----- nvinfo : EIATTR_MIN_STACK_SIZE
	.align		4
.L_703:
        /*0fd8*/ 	.byte	0x04, 0x12
        /*0fda*/ 	.short	(.L_705 - .L_704)
	.align		4
.L_704:
        /*0fdc*/ 	.word	index@(_ZN12tensorrt_llm7kernels32fusedQKNormRopeKernelNTokenHeadsIN3c108BFloat16EfLi128ELb0ELi8EEEvPviiifPKvS6_S6_PKlii)
        /*0fe0*/ 	.word	0x00000000


	//----- nvinfo : EIATTR_MIN_STACK_SIZE
	.align		4
.L_705:
        /*0fe4*/ 	.byte	0x04, 0x12
        /*0fe6*/ 	.short	(.L_707 - .L_706)
	.align		4
.L_706:
        /*0fe8*/ 	.word	index@(_ZN12tensorrt_llm7kernels32fusedQKNormRopeKernelNTokenHeadsIN3c108BFloat16EfLi128ELb1ELi8EEEvPviiifPKvS6_S6_PKlii)
        /*0fec*/ 	.word	0x00000000


	//----- nvinfo : EIATTR_MIN_STACK_SIZE
	.align		4
.L_707:
        /*0ff0*/ 	.byte	0x04, 0x12
        /*0ff2*/ 	.short	(.L_709 - .L_708)
	.align		4
.L_708:
        /*0ff4*/ 	.word	index@(_ZN12tensorrt_llm7kernels32fusedQKNormRopeKernelNTokenHeadsIN3c108BFloat16EfLi64ELb0ELi8EEEvPviiifPKvS6_S6_PKlii)
        /*0ff8*/ 	.word	0x00000000


	//----- nvinfo : EIATTR_MIN_STACK_SIZE
	.align		4
.L_709:
        /*0ffc*/ 	.byte	0x04, 0x12
        /*0ffe*/ 	.short	(.L_711 - .L_710)
	.align		4
.L_710:
        /*1000*/ 	.word	index@(_ZN12tensorrt_llm7kernels32fusedQKNormRopeKernelNTokenHeadsIN3c108BFloat16EfLi64ELb1ELi8EEEvPviiifPKvS6_S6_PKlii)
        /*1004*/ 	.word	0x00000000


	//----- nvinfo : EIATTR_MIN_STACK_SIZE
	.align		4
.L_711:
        /*1008*/ 	.byte	0x04, 0x12
        /*100a*/ 	.short	(.L_713 - .L_712)
	.align		4
.L_712:
        /*100c*/ 	.word	index@(_ZN12tensorrt_llm7kernels32fusedQKNormRopeKernelNTokenHeadsIN3c108BFloat16EfLi256ELb0ELi4EEEvPviiifPKvS6_S6_PKlii)
        /*1010*/ 	.word	0x00000000


	//----- nvinfo : EIATTR_MIN_STACK_SIZE
	.align		4
.L_713:
        /*1014*/ 	.byte	0x04, 0x12
        /*1016*/ 	.short	(.L_715 - .L_714)
	.align		4
.L_714:
        /*1018*/ 	.word	index@(_ZN12tensorrt_llm7kernels32fusedQKNormRopeKernelNTokenHeadsIN3c108BFloat16EfLi256ELb1ELi4EEEvPviiifPKvS6_S6_PKlii)
        /*101c*/ 	.word	0x00000000


	//----- nvinfo : EIATTR_MIN_STACK_SIZE
	.align		4
.L_715:
        /*1020*/ 	.byte	0x04, 0x12
        /*1022*/ 	.short	(.L_717 - .L_716)
	.align		4
.L_716:
        /*1024*/ 	.word	index@(_ZN12tensorrt_llm7kernels32fusedQKNormRopeKernelNTokenHeadsIN3c108BFloat16EfLi128ELb0ELi4EEEvPviiifPKvS6_S6_PKlii)
        /*1028*/ 	.word	0x00000000


	//----- nvinfo : EIATTR_MIN_STACK_SIZE
	.align		4
.L_717:
        /*102c*/ 	.byte	0x04, 0x12
        /*102e*/ 	.short	(.L_719 - .L_718)
	.align		4
.L_718:
        /*1030*/ 	.word	index@(_ZN12tensorrt_llm7kernels32fusedQKNormRopeKernelNTokenHeadsIN3c108BFloat16EfLi128ELb1ELi4EEEvPviiifPKvS6_S6_PKlii)
        /*1034*/ 	.word	0x00000000


	//----- nvinfo : EIATTR_MIN_STACK_SIZE
	.align		4
.L_719:
        /*1038*/ 	.byte	0x04, 0x12
        /*103a*/ 	.short	(.L_721 - .L_720)
	.align		4
.L_720:
        /*103c*/ 	.word	index@(_ZN12tensorrt_llm7kernels32fusedQKNormRopeKernelNTokenHeadsIN3c108BFloat16EfLi64ELb0ELi4EEEvPviiifPKvS6_S6_PKlii)
        /*1040*/ 	.word	0x00000000


	//----- nvinfo : EIATTR_MIN_STACK_SIZE
	.align		4
.L_721:
        /*1044*/ 	.byte	0x04, 0x12
        /*1046*/ 	.short	(.L_723 - .L_722)
	.align		4
.L_722:
        /*1048*/ 	.word	index@(_ZN12tensorrt_llm7kernels32fusedQKNormRopeKernelNTokenHeadsIN3c108BFloat16EfLi64ELb1ELi4EEEvPviiifPKvS6_S6_PKlii)
        /*104c*/ 	.word	0x00000000


	//----- nvinfo : EIATTR_MIN_STACK_SIZE
	.align		4
.L_723:
        /*1050*/ 	.byte	0x04, 0x12
        /*1052*/ 	.short	(.L_725 - .L_724)
	.align		4
.L_724:
        /*1054*/ 	.word	index@(_ZN12tensorrt_llm7kernels32fusedQKNormRopeKernelNTokenHeadsIN3c108BFloat16EfLi256ELb0ELi2EEEvPviiifPKvS6_S6_PKlii)
        /*1058*/ 	.word	0x00000000


	//----- nvinfo : EIATTR_MIN_STACK_SIZE
	.align		4
.L_725:
        /*105c*/ 	.byte	0x04, 0x12
        /*105e*/ 	.short	(.L_727 - .L_726)
	.align		4
.L_726:
        /*1060*/ 	.word	index@(_ZN12tensorrt_llm7kernels32fusedQKNormRopeKernelNTokenHeadsIN3c108BFloat16EfLi256ELb1ELi2EEEvPviiifPKvS6_S6_PKlii)
        /*1064*/ 	.word	0x00000000


	//----- nvinfo : EIATTR_MIN_STACK_SIZE
	.align		4
.L_727:
        /*1068*/ 	.byte	0x04, 0x12
        /*106a*/ 	.short	(.L_729 - .L_728)
	.align		4
.L_728:
        /*106c*/ 	.word	index@(_ZN12tensorrt_llm7kernels32fusedQKNormRopeKernelNTokenHeadsIN3c108BFloat16EfLi128ELb0ELi2EEEvPviiifPKvS6_S6_PKlii)
        /*1070*/ 	.word	0x00000000


	//----- nvinfo : EIATTR_MIN_STACK_SIZE
	.align		4
.L_729:
        /*1074*/ 	.byte	0x04, 0x12
        /*1076*/ 	.short	(.L_731 - .L_730)
	.align		4
.L_730:
        /*1078*/ 	.word	index@(_ZN12tensorrt_llm7kernels32fusedQKNormRopeKernelNTokenHeadsIN3c108BFloat16EfLi128ELb1ELi2EEEvPviiifPKvS6_S6_PKlii)
        /*107c*/ 	.word	0x00000000


	//----- nvinfo : EIATTR_MIN_STACK_SIZE
	.align		4
.L_731:
        /*1080*/ 	.byte	0x04, 0x12
        /*1082*/ 	.short	(.L_733 - .L_732)
	.align		4
.L_732:
        /*1084*/ 	.word	index@(_ZN12tensorrt_llm7kernels32fusedQKNormRopeKernelNTokenHeadsIN3c108BFloat16EfLi64ELb0ELi2EEEvPviiifPKvS6_S6_PKlii)
        /*1088*/ 	.word	0x00000000


	//----- nvinfo : EIATTR_MIN_STACK_SIZE
	.align		4
.L_733:
        /*108c*/ 	.byte	0x04, 0x12
        /*108e*/ 	.short	(.L_735 - .L_734)
	.align		4
.L_734:
        /*1090*/ 	.word	index@(_ZN12tensorrt_llm7kernels32fusedQKNormRopeKernelNTokenHeadsIN3c108BFloat16EfLi64ELb1ELi2EEEvPviiifPKvS6_S6_PKlii)
        /*1094*/ 	.word	0x00000000


	//----- nvinfo : EIATTR_MIN_STACK_SIZE
	.align		4
.L_735:
        /*1098*/ 	.byte	0x04, 0x12
        /*109a*/ 	.short	(.L_737 - .L_736)
	.align		4
.L_736:
        /*109c*/ 	.word	index@(_ZN12tensorrt_llm7kernels21fusedQKNormRopeKernelIN3c108BFloat16EfLi256ELb0EEEvPviiifPKvS6_S6_PKlii)
        /*10a0*/ 	.word	0x00000000


	//----- nvinfo : EIATTR_MIN_STACK_SIZE
	.align		4
.L_737:
        /*10a4*/ 	.byte	0x04, 0x12
        /*10a6*/ 	.short	(.L_739 - .L_738)
	.align		4
.L_738:
        /*10a8*/ 	.word	index@(_ZN12tensorrt_llm7kernels21fusedQKNormRopeKernelIN3c108BFloat16EfLi256ELb1EEEvPviiifPKvS6_S6_PKlii)
        /*10ac*/ 	.word	0x00000000


	//----- nvinfo : EIATTR_MIN_STACK_SIZE
	.align		4
.L_739:
        /*10b0*/ 	.byte	0x04, 0x12
        /*10b2*/ 	.short	(.L_741 - .L_740)
	.align		4
.L_740:
        /*10b4*/ 	.word	index@(_ZN12tensorrt_llm7kernels21fusedQKNormRopeKernelIN3c108BFloat16EfLi128ELb0EEEvPviiifPKvS6_S6_PKlii)
        /*10b8*/ 	.word	0x00000000


	//----- nvinfo : EIATTR_MIN_STACK_SIZE
	.align		4
.L_741:
        /*10bc*/ 	.byte	0x04, 0x12
        /*10be*/ 	.short	(.L_743 - .L_742)
	.align		4
.L_742:
        /*10c0*/ 	.word	index@(_ZN12tensorrt_llm7kernels21fusedQKNormRopeKernelIN3c108BFloat16EfLi128ELb1EEEvPviiifPKvS6_S6_PKlii)
        /*10c4*/ 	.word	0x00000000


	//----- nvinfo : EIATTR_MIN_STACK_SIZE
	.align		4
.L_743:
        /*10c8*/ 	.byte	0x04, 0x12
        /*10ca*/ 	.short	(.L_745 - .L_744)
	.align		4
.L_744:
        /*10cc*/ 	.word	index@(_ZN12tensorrt_llm7kernels21fusedQKNormRopeKernelIN3c108BFloat16EfLi64ELb0EEEvPviiifPKvS6_S6_PKlii)
        /*10d0*/ 	.word	0x00000000


	//----- nvinfo : EIATTR_MIN_STACK_SIZE
	.align		4
.L_745:
        /*10d4*/ 	.byte	0x04, 0x12
        /*10d6*/ 	.short	(.L_747 - .L_746)
	.align		4
.L_746:
        /*10d8*/ 	.word	index@(_ZN12tensorrt_llm7kernels21fusedQKNormRopeKernelIN3c108BFloat16EfLi64ELb1EEEvPviiifPKvS6_S6_PKlii)
        /*10dc*/ 	.word	0x00000000


	//----- nvinfo : EIATTR_MIN_STACK_SIZE
	.align		4
.L_747:
        /*10e0*/ 	.byte	0x04, 0x12
        /*10e2*/ 	.short	(.L_749 - .L_748)
	.align		4
.L_748:
        /*10e4*/ 	.word	index@(_ZN12tensorrt_llm7kernels32fusedQKNormRopeKernelNTokenHeadsIN3c104HalfENS2_8BFloat16ELi256ELb0ELi8EEEvPviiifPKvS7_S7_PKlii)
        /*10e8*/ 	.word	0x00000000


	//----- nvinfo : EIATTR_MIN_STACK_SIZE
	.align		4
.L_749:
        /*10ec*/ 	.byte	0x04, 0x12
        /*10ee*/ 	.short	(.L_751 - .L_750)
	.align		4
.L_750:
        /*10f0*/ 	.word	index@(_ZN12tensorrt_llm7kernels32fusedQKNormRopeKernelNTokenHeadsIN3c104HalfENS2_8BFloat16ELi256ELb1ELi8EEEvPviiifPKvS7_S7_PKlii)
        /*10f4*/ 	.word	0x00000000


	//----- nvinfo : EIATTR_MIN_STACK_SIZE
	.align		4
.L_751:
        /*10f8*/ 	.byte	0x04, 0x12
        /*10fa*/ 	.short	(.L_753 - .L_752)
	.align		4
.L_752:
        /*10fc*/ 	.word	index@(_ZN12tensorrt_llm7kernels32fusedQKNormRopeKernelNTokenHeadsIN3c104HalfENS2_8BFloat16ELi128ELb0ELi8EEEvPviiifPKvS7_S7_PKlii)
        /*1100*/ 	.word	0x00000000


	//----- nvinfo : EIATTR_MIN_STACK_SIZE
	.align		4
.L_753:
        /*1104*/ 	.byte	0x04, 0x12
        /*1106*/ 	.short	(.L_755 - .L_754)
	.align		4
.L_754:
        /*1108*/ 	.word	index@(_ZN12tensorrt_llm7kernels32fusedQKNormRopeKernelNTokenHeadsIN3c104HalfENS2_8BFloat16ELi128ELb1ELi8EEEvPviiifPKvS7_S7_PKlii)
        /*110c*/ 	.word	0x00000000


	//----- nvinfo : EIATTR_MIN_STACK_SIZE
	.align		4
.L_755:
        /*1110*/ 	.byte	0x04, 0x12
        /*1112*/ 	.short	(.L_757 - .L_756)
	.align		4
.L_756:
        /*1114*/ 	.word	index@(_ZN12tensorrt_llm7kernels32fusedQKNormRopeKernelNTokenHeadsIN3c104HalfENS2_8BFloat16ELi64ELb0ELi8EEEvPviiifPKvS7_S7_PKlii)
        /*1118*/ 	.word	0x00000000


	//----- nvinfo : EIATTR_MIN_STACK_SIZE
	.align		4
.L_757:
        /*111c*/ 	.byte	0x04, 0x12
        /*111e*/ 	.short	(.L_759 - .L_758)
	.align		4
.L_758:
        /*1120*/ 	.word	index@(_ZN12tensorrt_llm7kernels32fusedQKNormRopeKernelNTokenHeadsIN3c104HalfENS2_8BFloat16ELi64ELb1ELi8EEEvPviiifPKvS7_S7_PKlii)
        /*1124*/ 	.word	0x00000000


	//----- nvinfo : EIATTR_MIN_STACK_SIZE
	.align		4
.L_759:
        /*1128*/ 	.byte	0x04, 0x12
        /*112a*/ 	.short	(.L_761 - .L_760)
	.align		4
.L_760:
        /*112c*/ 	.word	index@(_ZN12tensorrt_llm7kernels32fusedQKNormRopeKernelNTokenHeadsIN3c104HalfENS2_8BFloat16ELi256ELb0ELi4EEEvPviiifPKvS7_S7_PKlii)
        /*1130*/ 	.word	0x00000000


	//----- nvinfo : EIATTR_MIN_STACK_SIZE
	.align		4
.L_761:
        /*1134*/ 	.byte	0x04, 0x12
        /*1136*/ 	.short	(.L_763 - .L_762)
	.align		4
.L_762:
        /*1138*/ 	.word	index@(_ZN12tensorrt_llm7kernels32fusedQKNormRopeKernelNTokenHeadsIN3c104HalfENS2_8BFloat16ELi256ELb1ELi4EEEvPviiifPKvS7_S7_PKlii)
        /*113c*/ 	.word	0x00000000


	//----- nvinfo : EIATTR_MIN_STACK_SIZE
	.align		4
.L_763:
        /*1140*/ 	.byte	0x04, 0x12
        /*1142*/ 	.short	(.L_765 - .L_764)
	.align		4
.L_764:
        /*1144*/ 	.word	index@(_ZN12tensorrt_llm7kernels32fusedQKNormRopeKernelNTokenHeadsIN3c104HalfENS2_8BFloat16ELi128ELb0ELi4EEEvPviiifPKvS7_S7_PKlii)
        /*1148*/ 	.word	0x00000000


	//----- nvinfo : EIATTR_MIN_STACK_SIZE
	.align		4
.L_765:
        /*114c*/ 	.byte	0x04, 0x12
        /*114e*/ 	.short	(.L_767 - .L_766)
	.align		4
.L_766:
        /*1150*/ 	.word	index@(_ZN12tensorrt_llm7kernels32fusedQKNormRopeKernelNTokenHeadsIN3c104HalfENS2_8BFloat16ELi128ELb1ELi4EEEvPviiifPKvS7_S7_PKlii)
        /*1154*/ 	.word	0x00000000


	//----- nvinfo : EIATTR_MIN_STACK_SIZE
	.align		4
.L_767:
        /*1158*/ 	.byte	0x04, 0x12
        /*115a*/ 	.short	(.L_769 - .L_768)
	.align		4
.L_768:
        /*115c*/ 	.word	index@(_ZN12tensorrt_llm7kernels32fusedQKNormRopeKernelNTokenHeadsIN3c104HalfENS2_8BFloat16ELi64ELb0ELi4EEEvPviiifPKvS7_S7_PKlii)
        /*1160*/ 	.word	0x00000000


	//----- nvinfo : EIATTR_MIN_STACK_SIZE
	.align		4
.L_769:
        /*1164*/ 	.byte	0x04, 0x12
        /*1166*/ 	.short	(.L_771 - .L_770)
	.align		4
.L_770:
        /*1168*/ 	.word	index@(_ZN12tensorrt_llm7kernels32fusedQKNormRopeKernelNTokenHeadsIN3c104HalfENS2_8BFloat16ELi64ELb1ELi4EEEvPviiifPKvS7_S7_PKlii)
        /*116c*/ 	.word	0x00000000


	//----- nvinfo : EIATTR_MIN_STACK_SIZE
	.align		4
.L_771:
        /*1170*/ 	.byte	0x04, 0x12
        /*1172*/ 	.short	(.L_773 - .L_772)
	.align		4
.L_772:
        /*1174*/ 	.word	index@(_ZN12tensorrt_llm7kernels32fusedQKNormRopeKernelNTokenHeadsIN3c104HalfENS2_8BFloat16ELi256ELb0ELi2EEEvPviiifPKvS7_S7_PKlii)
        /*1178*/ 	.word	0x00000000


	//----- nvinfo : EIATTR_MIN_STACK_SIZE
	.align		4
.L_773:
        /*117c*/ 	.byte	0x04, 0x12
        /*117e*/ 	.short	(.L_775 - .L_774)
	.align		4
.L_774:
        /*1180*/ 	.word	index@(_ZN12tensorrt_llm7kernels32fusedQKNormRopeKernelNTokenHeadsIN3c104HalfENS2_8BFloat16ELi256ELb1ELi2EEEvPviiifPKvS7_S7_PKlii)
        /*1184*/ 	.word	0x00000000


	//----- nvinfo : EIATTR_MIN_STACK_SIZE
	.align		4
.L_775:
        /*1188*/ 	.byte	0x04, 0x12
        /*118a*/ 	.short	(.L_777 - .L_776)
	.align		4
.L_776:
        /*118c*/ 	.word	index@(_ZN12tensorrt_llm7kernels32fusedQKNormRopeKernelNTokenHeadsIN3c104HalfENS2_8BFloat16ELi128ELb0ELi2EEEvPviiifPKvS7_S7_PKlii)
        /*1190*/ 	.word	0x00000000


	//----- nvinfo : EIATTR_MIN_STACK_SIZE
	.align		4
.L_777:
        /*1194*/ 	.byte	0x04, 0x12
        /*1196*/ 	.short	(.L_779 - .L_778)
	.align		4
.L_778:
        /*1198*/ 	.word	index@(_ZN12tensorrt_llm7kernels32fusedQKNormRopeKernelNTokenHeadsIN3c104HalfENS2_8BFloat16ELi128ELb1ELi2EEEvPviiifPKvS7_S7_PKlii)
        /*119c*/ 	.word	0x00000000


	//----- nvinfo : EIATTR_MIN_STACK_SIZE
	.align		4
.L_779:
        /*11a0*/ 	.byte	0x04, 0x12
        /*11a2*/ 	.short	(.L_781 - .L_780)
	.align		4
.L_780:
        /*11a4*/ 	.word	index@(_ZN12tensorrt_llm7kernels32fusedQKNormRopeKernelNTokenHeadsIN3c104HalfENS2_8BFloat16ELi64ELb0ELi2EEEvPviiifPKvS7_S7_PKlii)
        /*11a8*/ 	.word	0x00000000


	//----- nvinfo : EIATTR_MIN_STACK_SIZE
	.align		4
.L_781:
        /*11ac*/ 	.byte	0x04, 0x12
        /*11ae*/ 	.short	(.L_783 - .L_782)
	.align		4
.L_782:
        /*11b0*/ 	.word	index@(_ZN12tensorrt_llm7kernels32fusedQKNormRopeKernelNTokenHeadsIN3c104HalfENS2_8BFloat16ELi64ELb1ELi2EEEvPviiifPKvS7_S7_PKlii)
        /*11b4*/ 	.word	0x00000000


	//----- nvinfo : EIATTR_MIN_STACK_SIZE
	.align		4
.L_783:
        /*11b8*/ 	.byte	0x04, 0x12
        /*11ba*/ 	.short	(.L_785 - .L_784)
	.align		4
.L_784:
        /*11bc*/ 	.word	index@(_ZN12tensorrt_llm7kernels21fusedQKNormRopeKernelIN3c104HalfENS2_8BFloat16ELi256ELb0EEEvPviiifPKvS7_S7_PKlii)
        /*11c0*/ 	.word	0x00000000


	//----- nvinfo : EIATTR_MIN_STACK_SIZE
	.align		4
.L_785:
        /*11c4*/ 	.byte	0x04, 0x12
        /*11c6*/ 	.short	(.L_787 - .L_786)
	.align		4
.L_786:
        /*11c8*/ 	.word	index@(_ZN12tensorrt_llm7kernels21fusedQKNormRopeKernelIN3c104HalfENS2_8BFloat16ELi256ELb1EEEvPviiifPKvS7_S7_PKlii)
        /*11cc*/ 	.word	0x00000000


	//----- nvinfo : EIATTR_MIN_STACK_SIZE
	.align		4
.L_787:
        /*11d0*/ 	.byte	0x04, 0x12
        /*11d2*/ 	.short	(.L_789 - .L_788)
	.align		4
.L_788:
        /*11d4*/ 	.word	index@(_ZN12tensorrt_llm7kernels21fusedQKNormRopeKernelIN3c104HalfENS2_8BFloat16ELi128ELb0EEEvPviiifPKvS7_S7_PKlii)
        /*11d8*/ 	.word	0x00000000


	//----- nvinfo : EIATTR_MIN_STACK_SIZE
	.align		4
.L_789:
        /*11dc*/ 	.byte	0x04, 0x12
        /*11de*/ 	.short	(.L_791 - .L_790)
	.align		4
.L_790:
        /*11e0*/ 	.word	index@(_ZN12tensorrt_llm7kernels21fusedQKNormRopeKernelIN3c104HalfENS2_8BFloat16ELi128ELb1EEEvPviiifPKvS7_S7_PKlii)
        /*11e4*/ 	.word	0x00000000


	//----- nvinfo : EIATTR_MIN_STACK_SIZE
	.align		4
.L_791:
        /*11e8*/ 	.byte	0x04, 0x12
        /*11ea*/ 	.short	(.L_793 - .L_792)
	.align		4
.L_792:
        /*11ec*/ 	.word	index@(_ZN12tensorrt_llm7kernels21fusedQKNormRopeKernelIN3c104HalfENS2_8BFloat16ELi64ELb0EEEvPviiifPKvS7_S7_PKlii)
        /*11f0*/ 	.word	0x00000000


	//----- nvinfo : EIATTR_MIN_STACK_SIZE
	.align		4
.L_793:
        /*11f4*/ 	.byte	0x04, 0x12
        /*11f6*/ 	.short	(.L_795 - .L_794)
	.align		4
.L_794:
        /*11f8*/ 	.word	index@(_ZN12tensorrt_llm7kernels21fusedQKNormRopeKernelIN3c104HalfENS2_8BFloat16ELi64ELb1EEEvPviiifPKvS7_S7_PKlii)
        /*11fc*/ 	.word	0x00000000


	//----- nvinfo : EIATTR_MIN_STACK_SIZE
	.align		4
.L_795:
        /*1200*/ 	.byte	0x04, 0x12
        /*1202*/ 	.short	(.L_797 - .L_796)
	.align		4
.L_796:
        /*1204*/ 	.word	index@(_ZN12tensorrt_llm7kernels32fusedQKNormRopeKernelNTokenHeadsIN3c104HalfES3_Li256ELb0ELi8EEEvPviiifPKvS6_S6_PKlii)
        /*1208*/ 	.word	0x00000000


	//----- nvinfo : EIATTR_MIN_STACK_SIZE
	.align		4
.L_797:
        /*120c*/ 	.byte	0x04, 0x12
        /*120e*/ 	.short	(.L_799 - .L_798)
	.align		4
.L_798:
        /*1210*/ 	.word	index@(_ZN12tensorrt_llm7kernels32fusedQKNormRopeKernelNTokenHeadsIN3c104HalfES3_Li256ELb1ELi8EEEvPviiifPKvS6_S6_PKlii)
        /*1214*/ 	.word	0x00000000


	//----- nvinfo : EIATTR_MIN_STACK_SIZE
	.align		4
.L_799:
        /*1218*/ 	.byte	0x04, 0x12
        /*121a*/ 	.short	(.L_801 - .L_800)
	.align		4
.L_800:
        /*121c*/ 	.word	index@(_ZN12tensorrt_llm7kernels32fusedQKNormRopeKernelNTokenHeadsIN3c104HalfES3_Li128ELb0ELi8EEEvPviiifPKvS6_S6_PKlii)
        /*1220*/ 	.word	0x00000000


	//----- nvinfo : EIATTR_MIN_STACK_SIZE
	.align		4
.L_801:
        /*1224*/ 	.byte	0x04, 0x12
        /*1226*/ 	.short	(.L_803 - .L_802)
	.align		4
.L_802:
        /*1228*/ 	.word	index@(_ZN12tensorrt_llm7kernels32fusedQKNormRopeKernelNTokenHeadsIN3c104HalfES3_Li128ELb1ELi8EEEvPviiifPKvS6_S6_PKlii)
        /*122c*/ 	.word	0x00000000


	//----- nvinfo : EIATTR_MIN_STACK_SIZE
	.align		4
.L_803:
        /*1230*/ 	.byte	0x04, 0x12
        /*1232*/ 	.short	(.L_805 - .L_804)
	.align		4
.L_804:
        /*1234*/ 	.word	index@(_ZN12tensorrt_llm7kernels32fusedQKNormRopeKernelNTokenHeadsIN3c104HalfES3_Li64ELb0ELi8EEEvPviiifPKvS6_S6_PKlii)
        /*1238*/ 	.word	0x00000000


	//----- nvinfo : EIATTR_MIN_STACK_SIZE
	.align		4
.L_805:
        /*123c*/ 	.byte	0x04, 0x12
        /*123e*/ 	.short	(.L_807 - .L_806)
	.align		4
.L_806:
        /*1240*/ 	.word	index@(_ZN12tensorrt_llm7kernels32fusedQKNormRopeKernelNTokenHeadsIN3c104HalfES3_Li64ELb1ELi8EEEvPviiifPKvS6_S6_PKlii)
        /*1244*/ 	.word	0x00000000


	//----- nvinfo : EIATTR_MIN_STACK_SIZE
	.align		4
.L_807:
        /*1248*/ 	.byte	0x04, 0x12
        /*124a*/ 	.short	(.L_809 - .L_808)
	.align		4
.L_808:
        /*124c*/ 	.word	index@(_ZN12tensorrt_llm7kernels32fusedQKNormRopeKernelNTokenHeadsIN3c104HalfES3_Li256ELb0ELi4EEEvPviiifPKvS6_S6_PKlii)
        /*1250*/ 	.word	0x00000000


	//----- nvinfo : EIATTR_MIN_STACK_SIZE
	.align		4
.L_809:
        /*1254*/ 	.byte	0x04, 0x12
        /*1256*/ 	.short	(.L_811 - .L_810)
	.align		4
.L_810:
        /*1258*/ 	.word	index@(_ZN12tensorrt_llm7kernels32fusedQKNormRopeKernelNTokenHeadsIN3c104HalfES3_Li256ELb1ELi4EEEvPviiifPKvS6_S6_PKlii)
        /*125c*/ 	.word	0x00000000


	//----- nvinfo : EIATTR_MIN_STACK_SIZE
	.align		4
.L_811:
        /*1260*/ 	.byte	0x04, 0x12
        /*1262*/ 	.short	(.L_813 - .L_812)
	.align		4
.L_812:
        /*1264*/ 	.word	index@(_ZN12tensorrt_llm7kernels32fusedQKNormRopeKernelNTokenHeadsIN3c104HalfES3_Li128ELb0ELi4EEEvPviiifPKvS6_S6_PKlii)
        /*1268*/ 	.word	0x00000000


	//----- nvinfo : EIATTR_MIN_STACK_SIZE
	.align		4
.L_813:
        /*126c*/ 	.byte	0x04, 0x12
        /*126e*/ 	.short	(.L_815 - .L_814)
	.align		4
.L_814:
        /*1270*/ 	.word	index@(_ZN12tensorrt_llm7kernels32fusedQKNormRopeKernelNTokenHeadsIN3c104HalfES3_Li128ELb1ELi4EEEvPviiifPKvS6_S6_PKlii)
        /*1274*/ 	.word	0x00000000


	//----- nvinfo : EIATTR_MIN_STACK_SIZE
	.align		4
.L_815:
        /*1278*/ 	.byte	0x04, 0x12
        /*127a*/ 	.short	(.L_817 - .L_816)
	.align		4
.L_816:
        /*127c*/ 	.word	index@(_ZN12tensorrt_llm7kernels32fusedQKNormRopeKernelNTokenHeadsIN3c104HalfES3_Li64ELb0ELi4EEEvPviiifPKvS6_S6_PKlii)
        /*1280*/ 	.word	0x00000000


	//----- nvinfo : EIATTR_MIN_STACK_SIZE
	.align		4
.L_817:
        /*1284*/ 	.byte	0x04, 0x12
        /*1286*/ 	.short	(.L_819 - .L_818)
	.align		4
.L_818:
        /*1288*/ 	.word	index@(_ZN12tensorrt_llm7kernels32fusedQKNormRopeKernelNTokenHeadsIN3c104HalfES3_Li64ELb1ELi4EEEvPviiifPKvS6_S6_PKlii)
        /*128c*/ 	.word	0x00000000


	//----- nvinfo : EIATTR_MIN_STACK_SIZE
	.align		4
.L_819:
        /*1290*/ 	.byte	0x04, 0x12
        /*1292*/ 	.short	(.L_821 - .L_820)
	.align		4
.L_820:
        /*1294*/ 	.word	index@(_ZN12tensorrt_llm7kernels32fusedQKNormRopeKernelNTokenHeadsIN3c104HalfES3_Li256ELb0ELi2EEEvPviiifPKvS6_S6_PKlii)
        /*1298*/ 	.word	0x00000000


	//----- nvinfo : EIATTR_MIN_STACK_SIZE
	.align		4
.L_821:
        /*129c*/ 	.byte	0x04, 0x12
        /*129e*/ 	.short	(.L_823 - .L_822)
	.align		4
.L_822:
        /*12a0*/ 	.word	index@(_ZN12tensorrt_llm7kernels32fusedQKNormRopeKernelNTokenHeadsIN3c104HalfES3_Li256ELb1ELi2EEEvPviiifPKvS6_S6_PKlii)
        /*12a4*/ 	.word	0x00000000


	//----- nvinfo : EIATTR_MIN_STACK_SIZE
	.align		4
.L_823:
        /*12a8*/ 	.byte	0x04, 0x12
        /*12aa*/ 	.short	(.L_825 - .L_824)
	.align		4
.L_824:
        /*12ac*/ 	.word	index@(_ZN12tensorrt_llm7kernels32fusedQKNormRopeKernelNTokenHeadsIN3c104HalfES3_Li128ELb0ELi2EEEvPviiifPKvS6_S6_PKlii)
        /*12b0*/ 	.word	0x00000000


	//----- nvinfo : EIATTR_MIN_STACK_SIZE
	.align		4
.L_825:
        /*12b4*/ 	.byte	0x04, 0x12
        /*12b6*/ 	.short	(.L_827 - .L_826)
	.align		4
.L_826:
        /*12b8*/ 	.word	index@(_ZN12tensorrt_llm7kernels32fusedQKNormRopeKernelNTokenHeadsIN3c104HalfES3_Li128ELb1ELi2EEEvPviiifPKvS6_S6_PKlii)
        /*12bc*/ 	.word	0x00000000


	//----- nvinfo : EIATTR_MIN_STACK_SIZE
	.align		4
.L_827:
        /*12c0*/ 	.byte	0x04, 0x12
        /*12c2*/ 	.short	(.L_829 - .L_828)
	.align		4
.L_828:
        /*12c4*/ 	.word	index@(_ZN12tensorrt_llm7kernels32fusedQKNormRopeKernelNTokenHeadsIN3c104HalfES3_Li64ELb0ELi2EEEvPviiifPKvS6_S6_PKlii)
        /*12c8*/ 	.word	0x00000000


	//----- nvinfo : EIATTR_MIN_STACK_SIZE
	.align		4
.L_829:
        /*12cc*/ 	.byte	0x04, 0x12
        /*12ce*/ 	.short	(.L_831 - .L_830)
	.align		4
.L_830:
        /*12d0*/ 	.word	index@(_ZN12tensorrt_llm7kernels32fusedQKNormRopeKernelNTokenHeadsIN3c104HalfES3_Li64ELb1ELi2EEEvPviiifPKvS6_S6_PKlii)
        /*12d4*/ 	.word	0x00000000


	//----- nvinfo : EIATTR_MIN_STACK_SIZE
	.align		4
.L_831:
        /*12d8*/ 	.byte	0x04, 0x12
        /*12da*/ 	.short	(.L_833 - .L_832)
	.align		4
.L_832:
        /*12dc*/ 	.word	index@(_ZN12tensorrt_llm7kernels21fusedQKNormRopeKernelIN3c104HalfES3_Li256ELb0EEEvPviiifPKvS6_S6_PKlii)
        /*12e0*/ 	.word	0x00000000


	//----- nvinfo : EIATTR_MIN_STACK_SIZE
	.align		4
.L_833:
        /*12e4*/ 	.byte	0x04, 0x12
        /*12e6*/ 	.short	(.L_835 - .L_834)
	.align		4
.L_834:
        /*12e8*/ 	.word	index@(_ZN12tensorrt_llm7kernels21fusedQKNormRopeKernelIN3c104HalfES3_Li256ELb1EEEvPviiifPKvS6_S6_PKlii)
        /*12ec*/ 	.word	0x00000000


	//----- nvinfo : EIATTR_MIN_STACK_SIZE
	.align		4
.L_835:
        /*12f0*/ 	.byte	0x04, 0x12
        /*12f2*/ 	.short	(.L_837 - .L_836)
	.align		4
.L_836:
        /*12f4*/ 	.word	index@(_ZN12tensorrt_llm7kernels21fusedQKNormRopeKernelIN3c104HalfES3_Li128ELb0EEEvPviiifPKvS6_S6_PKlii)
        /*12f8*/ 	.word	0x00000000


	//----- nvinfo : EIATTR_MIN_STACK_SIZE
	.align		4
.L_837:
        /*12fc*/ 	.byte	0x04, 0x12
        /*12fe*/ 	.short	(.L_839 - .L_838)
	.align		4
.L_838:
        /*1300*/ 	.word	index@(_ZN12tensorrt_llm7kernels21fusedQKNormRopeKernelIN3c104HalfES3_Li128ELb1EEEvPviiifPKvS6_S6_PKlii)
        /*1304*/ 	.word	0x00000000


	//----- nvinfo : EIATTR_MIN_STACK_SIZE
	.align		4
.L_839:
        /*1308*/ 	.byte	0x04, 0x12
        /*130a*/ 	.short	(.L_841 - .L_840)
	.align		4
.L_840:
        /*130c*/ 	.word	index@(_ZN12tensorrt_llm7kernels21fusedQKNormRopeKernelIN3c104HalfES3_Li64ELb0EEEvPviiifPKvS6_S6_PKlii)
        /*1310*/ 	.word	0x00000000


	//----- nvinfo : EIATTR_MIN_STACK_SIZE
	.align		4
.L_841:
        /*1314*/ 	.byte	0x04, 0x12
        /*1316*/ 	.short	(.L_843 - .L_842)
	.align		4
.L_842:
        /*1318*/ 	.word	index@(_ZN12tensorrt_llm7kernels21fusedQKNormRopeKernelIN3c104HalfES3_Li64ELb1EEEvPviiifPKvS6_S6_PKlii)
        /*131c*/ 	.word	0x00000000


	//----- nvinfo : EIATTR_MIN_STACK_SIZE
	.align		4
.L_843:
        /*1320*/ 	.byte	0x04, 0x12
        /*1322*/ 	.short	(.L_845 - .L_844)
	.align		4
.L_844:
        /*1324*/ 	.word	index@(_ZN12tensorrt_llm7kernels32fusedQKNormRopeKernelNTokenHeadsIN3c104HalfEfLi256ELb0ELi8EEEvPviiifPKvS6_S6_PKlii)
        /*1328*/ 	.word	0x00000000


	//----- nvinfo : EIATTR_MIN_STACK_SIZE
	.align		4
.L_845:
        /*132c*/ 	.byte	0x04, 0x12
        /*132e*/ 	.short	(.L_847 - .L_846)
	.align		4
.L_846:
        /*1330*/ 	.word	index@(_ZN12tensorrt_llm7kernels32fusedQKNormRopeKernelNTokenHeadsIN3c104HalfEfLi256ELb1ELi8EEEvPviiifPKvS6_S6_PKlii)
        /*1334*/ 	.word	0x00000000


	//----- nvinfo : EIATTR_MIN_STACK_SIZE
	.align		4
.L_847:
        /*1338*/ 	.byte	0x04, 0x12
        /*133a*/ 	.short	(.L_849 - .L_848)
	.align		4
.L_848:
        /*133c*/ 	.word	index@(_ZN12tensorrt_llm7kernels32fusedQKNormRopeKernelNTokenHeadsIN3c104HalfEfLi128ELb0ELi8EEEvPviiifPKvS6_S6_PKlii)
        /*1340*/ 	.word	0x00000000


	//----- nvinfo : EIATTR_MIN_STACK_SIZE
	.align		4
.L_849:
        /*1344*/ 	.byte	0x04, 0x12
        /*1346*/ 	.short	(.L_851 - .L_850)
	.align		4
.L_850:
        /*1348*/ 	.word	index@(_ZN12tensorrt_llm7kernels32fusedQKNormRopeKernelNTokenHeadsIN3c104HalfEfLi128ELb1ELi8EEEvPviiifPKvS6_S6_PKlii)
        /*134c*/ 	.word	0x00000000


	//----- nvinfo : EIATTR_MIN_STACK_SIZE
	.align		4
.L_851:
        /*1350*/ 	.byte	0x04, 0x12
        /*1352*/ 	.short	(.L_853 - .L_852)
	.align		4
.L_852:
        /*1354*/ 	.word	index@(_ZN12tensorrt_llm7kernels32fusedQKNormRopeKernelNTokenHeadsIN3c104HalfEfLi64ELb0ELi8EEEvPviiifPKvS6_S6_PKlii)
        /*1358*/ 	.word	0x00000000


	//----- nvinfo : EIATTR_MIN_STACK_SIZE
	.align		4
.L_853:
        /*135c*/ 	.byte	0x04, 0x12
        /*135e*/ 	.short	(.L_855 - .L_854)
	.align		4
.L_854:
        /*1360*/ 	.word	index@(_ZN12tensorrt_llm7kernels32fusedQKNormRopeKernelNTokenHeadsIN3c104HalfEfLi64ELb1ELi8EEEvPviiifPKvS6_S6_PKlii)
        /*1364*/ 	.word	0x00000000


	//----- nvinfo : EIATTR_MIN_STACK_SIZE
	.align		4
.L_855:
        /*1368*/ 	.byte	0x04, 0x12
        /*136a*/ 	.short	(.L_857 - .L_856)
	.align		4
.L_856:
        /*136c*/ 	.word	index@(_ZN12tensorrt_llm7kernels32fusedQKNormRopeKernelNTokenHeadsIN3c104HalfEfLi256ELb0ELi4EEEvPviiifPKvS6_S6_PKlii)
        /*1370*/ 	.word	0x00000000


	//----- nvinfo : EIATTR_MIN_STACK_SIZE
	.align		4
.L_857:
        /*1374*/ 	.byte	0x04, 0x12
        /*1376*/ 	.short	(.L_859 - .L_858)
	.align		4
.L_858:
        /*1378*/ 	.word	index@(_ZN12tensorrt_llm7kernels32fusedQKNormRopeKernelNTokenHeadsIN3c104HalfEfLi256ELb1ELi4EEEvPviiifPKvS6_S6_PKlii)
        /*137c*/ 	.word	0x00000000


	//----- nvinfo : EIATTR_MIN_STACK_SIZE
	.align		4
.L_859:
        /*1380*/ 	.byte	0x04, 0x12
        /*1382*/ 	.short	(.L_861 - .L_860)
	.align		4
.L_860:
        /*1384*/ 	.word	index@(_ZN12tensorrt_llm7kernels32fusedQKNormRopeKernelNTokenHeadsIN3c104HalfEfLi128ELb0ELi4EEEvPviiifPKvS6_S6_PKlii)
        /*1388*/ 	.word	0x00000000


	//----- nvinfo : EIATTR_MIN_STACK_SIZE
	.align		4
.L_861:
        /*138c*/ 	.byte	0x04, 0x12
        /*138e*/ 	.short	(.L_863 - .L_862)
	.align		4
.L_862:
        /*1390*/ 	.word	index@(_ZN12tensorrt_llm7kernels32fusedQKNormRopeKernelNTokenHeadsIN3c104HalfEfLi128ELb1ELi4EEEvPviiifPKvS6_S6_PKlii)
        /*1394*/ 	.word	0x00000000


	//----- nvinfo : EIATTR_MIN_STACK_SIZE
	.align		4
.L_863:
        /*1398*/ 	.byte	0x04, 0x12
        /*139a*/ 	.short	(.L_865 - .L_864)
	.align		4
.L_864:
        /*139c*/ 	.word	index@(_ZN12tensorrt_llm7kernels32fusedQKNormRopeKernelNTokenHeadsIN3c104HalfEfLi64ELb0ELi4EEEvPviiifPKvS6_S6_PKlii)
        /*13a0*/ 	.word	0x00000000


	//----- nvinfo : EIATTR_MIN_STACK_SIZE
	.align		4
.L_865:
        /*13a4*/ 	.byte	0x04, 0x12
        /*13a6*/ 	.short	(.L_867 - .L_866)
	.align		4
.L_866:
        /*13a8*/ 	.word	index@(_ZN12tensorrt_llm7kernels32fusedQKNormRopeKernelNTokenHeadsIN3c104HalfEfLi64ELb1ELi4EEEvPviiifPKvS6_S6_PKlii)
        /*13ac*/ 	.word	0x00000000


	//----- nvinfo : EIATTR_MIN_STACK_SIZE
	.align		4
.L_867:
        /*13b0*/ 	.byte	0x04, 0x12
        /*13b2*/ 	.short	(.L_869 - .L_868)
	.align		4
.L_868:
        /*13b4*/ 	.word	index@(_ZN12tensorrt_llm7kernels32fusedQKNormRopeKernelNTokenHeadsIN3c104HalfEfLi256ELb0ELi2EEEvPviiifPKvS6_S6_PKlii)
        /*13b8*/ 	.word	0x00000000


	//----- nvinfo : EIATTR_MIN_STACK_SIZE
	.align		4
.L_869:
        /*13bc*/ 	.byte	0x04, 0x12
        /*13be*/ 	.short	(.L_871 - .L_870)
	.align		4
.L_870:
        /*13c0*/ 	.word	index@(_ZN12tensorrt_llm7kernels32fusedQKNormRopeKernelNTokenHeadsIN3c104HalfEfLi256ELb1ELi2EEEvPviiifPKvS6_S6_PKlii)
        /*13c4*/ 	.word	0x00000000


	//----- nvinfo : EIATTR_MIN_STACK_SIZE
	.align		4
.L_871:
        /*13c8*/ 	.byte	0x04, 0x12
        /*13ca*/ 	.short	(.L_873 - .L_872)
	.align		4
.L_872:
        /*13cc*/ 	.word	index@(_ZN12tensorrt_llm7kernels32fusedQKNormRopeKernelNTokenHeadsIN3c104HalfEfLi128ELb0ELi2EEEvPviiifPKvS6_S6_PKlii)
        /*13d0*/ 	.word	0x00000000


	//----- nvinfo : EIATTR_MIN_STACK_SIZE
	.align		4
.L_873:
        /*13d4*/ 	.byte	0x04, 0x12
        /*13d6*/ 	.short	(.L_875 - .L_874)
	.align		4
.L_874:
        /*13d8*/ 	.word	index@(_ZN12tensorrt_llm7kernels32fusedQKNormRopeKernelNTokenHeadsIN3c104HalfEfLi128ELb1ELi2EEEvPviiifPKvS6_S6_PKlii)
        /*13dc*/ 	.word	0x00000000


	//----- nvinfo : EIATTR_MIN_STACK_SIZE
	.align		4
.L_875:
        /*13e0*/ 	.byte	0x04, 0x12
        /*13e2*/ 	.short	(.L_877 - .L_876)
	.align		4
.L_876:
        /*13e4*/ 	.word	index@(_ZN12tensorrt_llm7kernels32fusedQKNormRopeKernelNTokenHeadsIN3c104HalfEfLi64ELb0ELi2EEEvPviiifPKvS6_S6_PKlii)
        /*13e8*/ 	.word	0x00000000


	//----- nvinfo : EIATTR_MIN_STACK_SIZE
	.align		4
.L_877:
        /*13ec*/ 	.byte	0x04, 0x12
        /*13ee*/ 	.short	(.L_879 - .L_878)
	.align		4
.L_878:
        /*13f0*/ 	.word	index@(_ZN12tensorrt_llm7kernels32fusedQKNormRopeKernelNTokenHeadsIN3c104HalfEfLi64ELb1ELi2EEEvPviiifPKvS6_S6_PKlii)
        /*13f4*/ 	.word	0x00000000


	//----- nvinfo : EIATTR_MIN_STACK_SIZE
	.align		4
.L_879:
        /*13f8*/ 	.byte	0x04, 0x12
        /*13fa*/ 	.short	(.L_881 - .L_880)
	.align		4
.L_880:
        /*13fc*/ 	.word	index@(_ZN12tensorrt_llm7kernels21fusedQKNormRopeKernelIN3c104HalfEfLi256ELb0EEEvPviiifPKvS6_S6_PKlii)
        /*1400*/ 	.word	0x00000000


	//----- nvinfo : EIATTR_MIN_STACK_SIZE
	.align		4
.L_881:
        /*1404*/ 	.byte	0x04, 0x12
        /*1406*/ 	.short	(.L_883 - .L_882)
	.align		4
.L_882:
        /*1408*/ 	.word	index@(_ZN12tensorrt_llm7kernels21fusedQKNormRopeKernelIN3c104HalfEfLi256ELb1EEEvPviiifPKvS6_S6_PKlii)
        /*140c*/ 	.word	0x00000000


	//----- nvinfo : EIATTR_MIN_STACK_SIZE
	.align		4
.L_883:
        /*1410*/ 	.byte	0x04, 0x12
        /*1412*/ 	.short	(.L_885 - .L_884)
	.align		4
.L_884:
        /*1414*/ 	.word	index@(_ZN12tensorrt_llm7kernels21fusedQKNormRopeKernelIN3c104HalfEfLi128ELb0EEEvPviiifPKvS6_S6_PKlii)
        /*1418*/ 	.word	0x00000000


	//----- nvinfo : EIATTR_MIN_STACK_SIZE
	.align		4
.L_885:
        /*141c*/ 	.byte	0x04, 0x12
        /*141e*/ 	.short	(.L_887 - .L_886)
	.align		4
.L_886:
        /*1420*/ 	.word	index@(_ZN12tensorrt_llm7kernels21fusedQKNormRopeKernelIN3c104HalfEfLi128ELb1EEEvPviiifPKvS6_S6_PKlii)
        /*1424*/ 	.word	0x00000000


	//----- nvinfo : EIATTR_MIN_STACK_SIZE
	.align		4
.L_887:
        /*1428*/ 	.byte	0x04, 0x12
        /*142a*/ 	.short	(.L_889 - .L_888)
	.align		4
.L_888:
        /*142c*/ 	.word	index@(_ZN12tensorrt_llm7kernels21fusedQKNormRopeKernelIN3c104HalfEfLi64ELb0EEEvPviiifPKvS6_S6_PKlii)
        /*1430*/ 	.word	0x00000000


	//----- nvinfo : EIATTR_MIN_STACK_SIZE
	.align		4
.L_889:
        /*1434*/ 	.byte	0x04, 0x12
        /*1436*/ 	.short	(.L_891 - .L_890)
	.align		4
.L_890:
        /*1438*/ 	.word	index@(_ZN12tensorrt_llm7kernels21fusedQKNormRopeKernelIN3c104HalfEfLi64ELb1EEEvPviiifPKvS6_S6_PKlii)
        /*143c*/ 	.word	0x00000000
.L_891:


//--------------------- .nv.compat                --------------------------
	.section	.nv.compat,"",@"SHT_CUDA_COMPAT_INFO"
	.align	4
        /*0000*/ 	.byte	0x02, 0x09, 0x01, 0x00, 0x02, 0x02, 0x01, 0x00, 0x02, 0x05, 0x05, 0x00, 0x03, 0x07, 0x01, 0x01
        /*0010*/ 	.byte	0x02, 0x03, 0x00, 0x00, 0x02, 0x06, 0x01, 0x00, 0x04, 0x0b, 0x08, 0x00, 0x09, 0x00, 0x00, 0x00
        /*0020*/ 	.byte	0x00, 0x00, 0x00, 0x00


//--------------------- .nv.info._ZN12tensorrt_llm7kernels32fusedQKNormRopeKernelNTokenHeadsIN3c108BFloat16ES3_Li256ELb0ELi8EEEvPviiifPKvS6_S6_PKlii --------------------------
	.section	.nv.info._ZN12tensorrt_llm7kernels32fusedQKNormRopeKernelNTokenHeadsIN3c108BFloat16ES3_Li256ELb0ELi8EEEvPviiifPKvS6_S6_PKlii,"",@"SHT_CUDA_INFO"
	.sectionflags	@""
	.align	4


	//----- nvinfo : EIATTR_CUDA_API_VERSION
	.align		4
        /*0000*/ 	.byte	0x04, 0x37
        /*0002*/ 	.short	(.L_893 - .L_892)
.L_892:
        /*0004*/ 	.word	0x00000082


	//----- nvinfo : EIATTR_KPARAM_INFO
	.align		4
.L_893:
        /*0008*/ 	.byte	0x04, 0x17
        /*000a*/ 	.short	(.L_895 - .L_894)
.L_894:
        /*000c*/ 	.word	0x00000000
        /*0010*/ 	.short	0x000a
        /*0012*/ 	.short	0x003c
        /*0014*/ 	.byte	0x00, 0xf0, 0x11, 0x00


	//----- nvinfo : EIATTR_KPARAM_INFO
	.align		4
.L_895:
        /*0018*/ 	.byte	0x04, 0x17
        /*001a*/ 	.short	(.L_897 - .L_896)
.L_896:
        /*001c*/ 	.word	0x00000000
        /*0020*/ 	.short	0x0009
        /*0022*/ 	.short	0x0038
        /*0024*/ 	.byte	0x00, 0xf0, 0x11, 0x00


	//----- nvinfo : EIATTR_KPARAM_INFO
	.align		4
.L_897:
        /*0028*/ 	.byte	0x04, 0x17
        /*002a*/ 	.short	(.L_899 - .L_898)
.L_898:
        /*002c*/ 	.word	0x00000000
        /*0030*/ 	.short	0x0008
        /*0032*/ 	.short	0x0030
        /*0034*/ 	.byte	0x00, 0xf5, 0x21, 0x00


	//----- nvinfo : EIATTR_KPARAM_INFO
	.align		4
.L_899:
        /*0038*/ 	.byte	0x04, 0x17
        /*003a*/ 	.short	(.L_901 - .L_900)
.L_900:
        /*003c*/ 	.word	0x00000000
        /*0040*/ 	.short	0x0007
        /*0042*/ 	.short	0x0028
        /*0044*/ 	.byte	0x00, 0xf5, 0x21, 0x00


	//----- nvinfo : EIATTR_KPARAM_INFO
	.align		4
.L_901:
        /*0048*/ 	.byte	0x04, 0x17
        /*004a*/ 	.short	(.L_903 - .L_902)
.L_902:
        /*004c*/ 	.word	0x00000000
        /*0050*/ 	.short	0x0006
        /*0052*/ 	.short	0x0020
        /*0054*/ 	.byte	0x00, 0xf5, 0x21, 0x00


	//----- nvinfo : EIATTR_KPARAM_INFO
	.align		4
.L_903:
        /*0058*/ 	.byte	0x04, 0x17
        /*005a*/ 	.short	(.L_905 - .L_904)
.L_904:
        /*005c*/ 	.word	0x00000000
        /*0060*/ 	.short	0x0005
        /*0062*/ 	.short	0x0018
        /*0064*/ 	.byte	0x00, 0xf5, 0x21, 0x00


	//----- nvinfo : EIATTR_KPARAM_INFO
	.align		4
.L_905:
        /*0068*/ 	.byte	0x04, 0x17
        /*006a*/ 	.short	(.L_907 - .L_906)
.L_906:
        /*006c*/ 	.word	0x00000000
        /*0070*/ 	.short	0x0004
        /*0072*/ 	.short	0x0014
        /*0074*/ 	.byte	0x00, 0xf0, 0x11, 0x00


	//----- nvinfo : EIATTR_KPARAM_INFO
	.align		4
.L_907:
        /*0078*/ 	.byte	0x04, 0x17
        /*007a*/ 	.short	(.L_909 - .L_908)
.L_908:
        /*007c*/ 	.word	0x00000000
        /*0080*/ 	.short	0x0003
        /*0082*/ 	.short	0x0010
        /*0084*/ 	.byte	0x00, 0xf0, 0x11, 0x00


	//----- nvinfo : EIATTR_KPARAM_INFO
	.align		4
.L_909:
        /*0088*/ 	.byte	0x04, 0x17
        /*008a*/ 	.short	(.L_911 - .L_910)
.L_910:
        /*008c*/ 	.word	0x00000000
        /*0090*/ 	.short	0x0002
        /*0092*/ 	.short	0x000c
        /*0094*/ 	.byte	0x00, 0xf0, 0x11, 0x00


	//----- nvinfo : EIATTR_KPARAM_INFO
	.align		4
.L_911:
        /*0098*/ 	.byte	0x04, 0x17
        /*009a*/ 	.short	(.L_913 - .L_912)
.L_912:
        /*009c*/ 	.word	0x00000000
        /*00a0*/ 	.short	0x0001
        /*00a2*/ 	.short	0x0008
        /*00a4*/ 	.byte	0x00, 0xf0, 0x11, 0x00


	//----- nvinfo : EIATTR_KPARAM_INFO
	.align		4
.L_913:
        /*00a8*/ 	.byte	0x04, 0x17
        /*00aa*/ 	.short	(.L_915 - .L_914)
.L_914:
        /*00ac*/ 	.word	0x00000000
        /*00b0*/ 	.short	0x0000
        /*00b2*/ 	.short	0x0000
        /*00b4*/ 	.byte	0x00, 0xf5, 0x21, 0x00


	//----- nvinfo : EIATTR_SPARSE_MMA_MASK
	.align		4
.L_915:
        /*00b8*/ 	.byte	0x03, 0x50
        /*00ba*/ 	.short	0x0000


	//----- nvinfo : EIATTR_MAXREG_COUNT
	.align		4
        /*00bc*/ 	.byte	0x03, 0x1b
        /*00be*/ 	.short	0x00ff


	//----- nvinfo : EIATTR_MERCURY_ISA_VERSION
	.align		4
        /*00c0*/ 	.byte	0x03, 0x5f
        /*00c2*/ 	.short	0x0101


	//----- nvinfo : EIATTR_COOP_GROUP_MASK_REGIDS
	.align		4
        /*00c4*/ 	.byte	0x04, 0x29
        /*00c6*/ 	.short	(.L_917 - .L_916)


	//   ....[0]....
.L_916:
        /*00c8*/ 	.word	0xffffffff


	//   ....[1]....
        /*00cc*/ 	.word	0xffffffff


	//   ....[2]....
        /*00d0*/ 	.word	0xffffffff


	//   ....[3]....
        /*00d4*/ 	.word	0xffffffff


	//   ....[4]....
        /*00d8*/ 	.word	0xffffffff


	//   ....[5]....
        /*00dc*/ 	.word	0xffffffff


	//   ....[6]....
        /*00e0*/ 	.word	0xffffffff


	//   ....[7]....
        /*00e4*/ 	.word	0xffffffff


	//   ....[8]....
        /*00e8*/ 	.word	0xffffffff


	//   ....[9]....
        /*00ec*/ 	.word	0xffffffff


	//   ....[10]....
        /*00f0*/ 	.word	0xffffffff


	//   ....[11]....
        /*00f4*/ 	.word	0xffffffff


	//   ....[12]....
        /*00f8*/ 	.word	0xffffffff


	//   ....[13]....
        /*00fc*/ 	.word	0xffffffff


	//   ....[14]....
        /*0100*/ 	.word	0xffffffff


	//   ....[15]....
        /*0104*/ 	.word	0x0500002b


	//   ....[16]....
        /*0108*/ 	.word	0x0500002b


	//   ....[17]....
        /*010c*/ 	.word	0x0500002b


	//   ....[18]....
        /*0110*/ 	.word	0x0500002b


	//   ....[19]....
        /*0114*/ 	.word	0x0500002b


	//   ....[20]....
        /*0118*/ 	.word	0x0500002b


	//   ....[21]....
        /*011c*/ 	.word	0x0500002b


	//   ....[22]....
        /*0120*/ 	.word	0x0500002b


	//   ....[23]....
        /*0124*/ 	.word	0x0500002b


	//   ....[24]....
        /*0128*/ 	.word	0x0500002b


	//   ....[25]....
        /*012c*/ 	.word	0x0500002b


	//   ....[26]....
        /*0130*/ 	.word	0x0500002b


	//   ....[27]....
        /*0134*/ 	.word	0x0500002b


	//   ....[28]....
        /*0138*/ 	.word	0x0500002b


	//   ....[29]....
        /*013c*/ 	.word	0x0500002b


	//----- nvinfo : EIATTR_COOP_GROUP_INSTR_OFFSETS
	.align		4
.L_917:
        /*0140*/ 	.byte	0x04, 0x28
        /*0142*/ 	.short	(.L_919 - .L_918)


	//   ....[0]....
.L_918:
        /*0144*/ 	.word	0x00001430


	//   ....[1]....
        /*0148*/ 	.word	0x00001450


	//   ....[2]....
        /*014c*/ 	.word	0x00001470


	//   ....[3]....
        /*0150*/ 	.word	0x00001490


	//   ....[4]....
        /*0154*/ 	.word	0x000014b0


	//   ....[5]....
        /*0158*/ 	.word	0x00001a60


	//   ....[6]....
        /*015c*/ 	.word	0x00001ac0


	//   ....[7]....
        /*0160*/ 	.word	0x00001cd0


	//   ....[8]....
        /*0164*/ 	.word	0x00001d00


	//   ....[9]....
        /*0168*/ 	.word	0x00001d30


	//   ....[10]....
        /*016c*/ 	.word	0x000020c0


	//   ....[11]....
        /*0170*/ 	.word	0x00002260


	//   ....[12]....
        /*0174*/ 	.word	0x00002300


	//   ....[13]....
        /*0178*/ 	.word	0x00002390


	//   ....[14]....
        /*017c*/ 	.word	0x000025a0


	//   ....[15]....
        /*0180*/ 	.word	0x00002700


	//   ....[16]....
        /*0184*/ 	.word	0x00002780


	//   ....[17]....
        /*0188*/ 	.word	0x000027e0


	//   ....[18]....
        /*018c*/ 	.word	0x00002840


	//   ....[19]....
        /*0190*/ 	.word	0x000028a0


	//   ....[20]....
        /*0194*/ 	.word	0x00002b00


	//   ....[21]....
        /*0198*/ 	.word	0x00002ba0


	//   ....[22]....
        /*019c*/ 	.word	0x00002da0


	//   ....[23]....
        /*01a0*/ 	.word	0x00002fb0


	//   ....[24]....
        /*01a4*/ 	.word	0x00003140


	//   ....[25]....
        /*01a8*/ 	.word	0x00003390


	//   ....[26]....
        /*01ac*/ 	.word	0x00003580


	//   ....[27]....
        /*01b0*/ 	.word	0x00003760


	//   ....[28]....
        /*01b4*/ 	.word	0x00003820


	//   ....[29]....
        /*01b8*/ 	.word	0x00003880


	//----- nvinfo : EIATTR_VRC_CTA_INIT_COUNT
	.align		4
.L_919:
        /*01bc*/ 	.byte	0x02, 0x4a
	.zero		1
	.zero		1


	//----- nvinfo : EIATTR_EXIT_INSTR_OFFSETS
	.align		4
        /*01c0*/ 	.byte	0x04, 0x1c
        /*01c2*/ 	.short	(.L_921 - .L_920)


	//   ....[0]....
.L_920:
        /*01c4*/ 	.word	0x000002b0


	//   ....[1]....
        /*01c8*/ 	.word	0x00000ef0


	//   ....[2]....
        /*01cc*/ 	.word	0x000026a0


	//----- nvinfo : EIATTR_CRS_STACK_SIZE
	.align		4
.L_921:
        /*01d0*/ 	.byte	0x04, 0x1e
        /*01d2*/ 	.short	(.L_923 - .L_922)
.L_922:
        /*01d4*/ 	.word	0x00000000


	//----- nvinfo : EIATTR_CBANK_PARAM_SIZE
	.align		4
.L_923:
        /*01d8*/ 	.byte	0x03, 0x19
        /*01da*/ 	.short	0x0040


	//----- nvinfo : EIATTR_PARAM_CBANK
	.align		4
        /*01dc*/ 	.byte	0x04, 0x0a
        /*01de*/ 	.short	(.L_925 - .L_924)
	.align		4
.L_924:
        /*01e0*/ 	.word	index@(.nv.constant0._ZN12tensorrt_llm7kernels32fusedQKNormRopeKernelNTokenHeadsIN3c108BFloat16ES3_Li256ELb0ELi8EEEvPviiifPKvS6_S6_PKlii)
        /*01e4*/ 	.short	0x0380
        /*01e6*/ 	.short	0x0040


	//----- nvinfo : EIATTR_SW_WAR
	.align		4
.L_925:
        /*01e8*/ 	.byte	0x04, 0x36
        /*01ea*/ 	.short	(.L_927 - .L_926)
.L_926:
        /*01ec*/ 	.word	0x00000008
.L_927:


//--------------------- .nv.info._ZN12tensorrt_llm7kernels32fusedQKNormRopeKernelNTokenHeadsIN3c108BFloat16ES3_Li256ELb1ELi8EEEvPviiifPKvS6_S6_PKlii --------------------------
	.section	.nv.info._ZN12tensorrt_llm7kernels32fusedQKNormRopeKernelNTokenHeadsIN3c108BFloat16ES3_Li256ELb1ELi8EEEvPviiifPKvS6_S6_PKlii,"",@"SHT_CUDA_INFO"
	.sectionflags	@""
	.align	4


	//----- nvinfo : EIATTR_CUDA_API_VERSION
	.align		4
        /*0000*/ 	.byte	0x04, 0x37
        /*0002*/ 	.short	(.L_929 - .L_928)
.L_928:
        /*0004*/ 	.word	0x00000082


	//----- nvinfo : EIATTR_KPARAM_INFO
	.align		4
.L_929:
        /*0008*/ 	.byte	0x04, 0x17
        /*000a*/ 	.short	(.L_931 - .L_930)
.L_930:
        /*000c*/ 	.word	0x00000000
        /*0010*/ 	.short	0x000a
        /*0012*/ 	.short	0x003c
        /*0014*/ 	.byte	0x00, 0xf0, 0x11, 0x00


	//----- nvinfo : EIATTR_KPARAM_INFO
	.align		4
.L_931:
        /*0018*/ 	.byte	0x04, 0x17
        /*001a*/ 	.short	(.L_933 - .L_932)
.L_932:
        /*001c*/ 	.word	0x00000000
        /*0020*/ 	.short	0x0009
        /*0022*/ 	.short	0x0038
        /*0024*/ 	.byte	0x00, 0xf0, 0x11, 0x00


	//----- nvinfo : EIATTR_KPARAM_INFO
	.align		4
.L_933:
        /*0028*/ 	.byte	0x04, 0x17
        /*002a*/ 	.short	(.L_935 - .L_934)
.L_934:
        /*002c*/ 	.word	0x00000000
        /*0030*/ 	.short	0x0008
        /*0032*/ 	.short	0x0030
        /*0034*/ 	.byte	0x00, 0xf5, 0x21, 0x00


	//----- nvinfo : EIATTR_KPARAM_INFO
	.align		4
.L_935:
        /*0038*/ 	.byte	0x04, 0x17
        /*003a*/ 	.short	(.L_937 - .L_936)
.L_936:
        /*003c*/ 	.word	0x00000000
        /*0040*/ 	.short	0x0007
        /*0042*/ 	.short	0x0028
        /*0044*/ 	.byte	0x00, 0xf5, 0x21, 0x00


	//----- nvinfo : EIATTR_KPARAM_INFO
	.align		4
.L_937:
        /*0048*/ 	.byte	0x04, 0x17
        /*004a*/ 	.short	(.L_939 - .L_938)
.L_938:
        /*004c*/ 	.word	0x00000000
        /*0050*/ 	.short	0x0006
        /*0052*/ 	.short	0x0020
        /*0054*/ 	.byte	0x00, 0xf5, 0x21, 0x00


	//----- nvinfo : EIATTR_KPARAM_INFO
	.align		4
.L_939:
        /*0058*/ 	.byte	0x04, 0x17
        /*005a*/ 	.short	(.L_941 - .L_940)
.L_940:
        /*005c*/ 	.word	0x00000000
        /*0060*/ 	.short	0x0005
        /*0062*/ 	.short	0x0018
        /*0064*/ 	.byte	0x00, 0xf5, 0x21, 0x00


	//----- nvinfo : EIATTR_KPARAM_INFO
	.align		4
.L_941:
        /*0068*/ 	.byte	0x04, 0x17
        /*006a*/ 	.short	(.L_943 - .L_942)
.L_942:
        /*006c*/ 	.word	0x00000000
        /*0070*/ 	.short	0x0004
        /*0072*/ 	.short	0x0014
        /*0074*/ 	.byte	0x00, 0xf0, 0x11, 0x00


	//----- nvinfo : EIATTR_KPARAM_INFO
	.align		4
.L_943:
        /*0078*/ 	.byte	0x04, 0x17
        /*007a*/ 	.short	(.L_945 - .L_944)
.L_944:
        /*007c*/ 	.word	0x00000000
        /*0080*/ 	.short	0x0003
        /*0082*/ 	.short	0x0010
        /*0084*/ 	.byte	0x00, 0xf0, 0x11, 0x00


	//----- nvinfo : EIATTR_KPARAM_INFO
	.align		4
.L_945:
        /*0088*/ 	.byte	0x04, 0x17
        /*008a*/ 	.short	(.L_947 - .L_946)
.L_946:
        /*008c*/ 	.word	0x00000000
        /*0090*/ 	.short	0x0002
        /*0092*/ 	.short	0x000c
        /*0094*/ 	.byte	0x00, 0xf0, 0x11, 0x00


	//----- nvinfo : EIATTR_KPARAM_INFO
	.align		4
.L_947:
        /*0098*/ 	.byte	0x04, 0x17
        /*009a*/ 	.short	(.L_949 - .L_948)
.L_948:
        /*009c*/ 	.word	0x00000000
        /*00a0*/ 	.short	0x0001
        /*00a2*/ 	.short	0x0008
        /*00a4*/ 	.byte	0x00, 0xf0, 0x11, 0x00


	//----- nvinfo : EIATTR_KPARAM_INFO
	.align		4
.L_949:
        /*00a8*/ 	.byte	0x04, 0x17
        /*00aa*/ 	.short	(.L_951 - .L_950)
.L_950:
        /*00ac*/ 	.word	0x00000000
        /*00b0*/ 	.short	0x0000
        /*00b2*/ 	.short	0x0000
        /*00b4*/ 	.byte	0x00, 0xf5, 0x21, 0x00


	//----- nvinfo : EIATTR_SPARSE_MMA_MASK
	.align		4
.L_951:
        /*00b8*/ 	.byte	0x03, 0x50
        /*00ba*/ 	.short	0x0000


	//----- nvinfo : EIATTR_MAXREG_COUNT
	.align		4
        /*00bc*/ 	.byte	0x03, 0x1b
        /*00be*/ 	.short	0x00ff


	//----- nvinfo : EIATTR_MERCURY_ISA_VERSION
	.align		4
        /*00c0*/ 	.byte	0x03, 0x5f
        /*00c2*/ 	.short	0x0101


	//----- nvinfo : EIATTR_COOP_GROUP_MASK_REGIDS
	.align		4
        /*00c4*/ 	.byte	0x04, 0x29
        /*00c6*/ 	.short	(.L_953 - .L_952)


	//   ....[0]....
.L_952:
        /*00c8*/ 	.word	0xffffffff


	//   ....[1]....
        /*00cc*/ 	.word	0xffffffff


	//   ....[2]....
        /*00d0*/ 	.word	0xffffffff


	//   ....[3]....
        /*00d4*/ 	.word	0xffffffff


	//   ....[4]....
        /*00d8*/ 	.word	0xffffffff


	//   ....[5]....
        /*00dc*/ 	.word	0x05000027


	//   ....[6]....
        /*00e0*/ 	.word	0x05000027


	//   ....[7]....
        /*00e4*/ 	.word	0x05000027


	//   ....[8]....
        /*00e8*/ 	.word	0x05000027


	//   ....[9]....
        /*00ec*/ 	.word	0x05000027


	//----- nvinfo : EIATTR_COOP_GROUP_INSTR_OFFSETS
	.align		4
.L_953:
        /*00f0*/ 	.byte	0x04, 0x28
        /*00f2*/ 	.short	(.L_955 - .L_954)


	//   ....[0]....
.L_954:
        /*00f4*/ 	.word	0x00001440


	//   ....[1]....
        /*00f8*/ 	.word	0x00001460


	//   ....[2]....
        /*00fc*/ 	.word	0x00001480


	//   ....[3]....
        /*0100*/ 	.word	0x000014a0


	//   ....[4]....
        /*0104*/ 	.word	0x000014c0


	//   ....[5]....
        /*0108*/ 	.word	0x00001a50


	//   ....[6]....
        /*010c*/ 	.word	0x00001af0


	//   ....[7]....
        /*0110*/ 	.word	0x00001b60


	//   ....[8]....
        /*0114*/ 	.word	0x00001bd0


	//   ....[9]....
        /*0118*/ 	.word	0x00001c40


	//----- nvinfo : EIATTR_VRC_CTA_INIT_COUNT
	.align		4
.L_955:
        /*011c*/ 	.byte	0x02, 0x4a
	.zero		1
	.zero		1


	//----- nvinfo : EIATTR_EXIT_INSTR_OFFSETS
	.align		4
        /*0120*/ 	.byte	0x04, 0x1c
        /*0122*/ 	.short	(.L_957 - .L_956)


	//   ....[0]....
.L_956:
        /*0124*/ 	.word	0x000002a0


	//   ....[1]....
        /*0128*/ 	.word	0x00000f30


	//   ....[2]....
        /*012c*/ 	.word	0x000019f0


	//----- nvinfo : EIATTR_CRS_STACK_SIZE
	.align		4
.L_957:
        /*0130*/ 	.byte	0x04, 0x1e
        /*0132*/ 	.short	(.L_959 - .L_958)
.L_958:
        /*0134*/ 	.word	0x00000000


	//----- nvinfo : EIATTR_CBANK_PARAM_SIZE
	.align		4
.L_959:
        /*0138*/ 	.byte	0x03, 0x19
        /*013a*/ 	.short	0x0040


	//----- nvinfo : EIATTR_PARAM_CBANK
	.align		4
        /*013c*/ 	.byte	0x04, 0x0a
        /*013e*/ 	.short	(.L_961 - .L_960)
	.align		4
.L_960:
        /*0140*/ 	.word	index@(.nv.constant0._ZN12tensorrt_llm7kernels32fusedQKNormRopeKernelNTokenHeadsIN3c108BFloat16ES3_Li256ELb1ELi8EEEvPviiifPKvS6_S6_PKlii)
        /*0144*/ 	.short	0x0380
        /*0146*/ 	.short	0x0040


	//----- nvinfo : EIATTR_SW_WAR
	.align		4
.L_961:
        /*0148*/ 	.byte	0x04, 0x36
        /*014a*/ 	.short	(.L_963 - .L_962)
.L_962:
        /*014c*/ 	.word	0x00000008
.L_963:


//--------------------- .nv.info._ZN12tensorrt_llm7kernels32fusedQKNormRopeKernelNTokenHeadsIN3c108BFloat16ES3_Li128ELb0ELi8EEEvPviiifPKvS6_S6_PKlii --------------------------
	.section	.nv.info._ZN12tensorrt_llm7kernels32fusedQKNormRopeKernelNTokenHeadsIN3c108BFloat16ES3_Li128ELb0ELi8EEEvPviiifPKvS6_S6_PKlii,"",@"SHT_CUDA_INFO"
	.sectionflags	@""
	.align	4


	//----- nvinfo : EIATTR_CUDA_API_VERSION
	.align		4
        /*0000*/ 	.byte	0x04, 0x37
        /*0002*/ 	.short	(.L_965 - .L_964)
.L_964:
        /*0004*/ 	.word	0x00000082


	//----- nvinfo : EIATTR_KPARAM_INFO
	.align		4
.L_965:
        /*0008*/ 	.byte	0x04, 0x17
        /*000a*/ 	.short	(.L_967 - .L_966)
.L_966:
        /*000c*/ 	.word	0x00000000
        /*0010*/ 	.short	0x000a
        /*0012*/ 	.short	0x003c
        /*0014*/ 	.byte	0x00, 0xf0, 0x11, 0x00


	//----- nvinfo : EIATTR_KPARAM_INFO
	.align		4
.L_967:
        /*0018*/ 	.byte	0x04, 0x17
        /*001a*/ 	.short	(.L_969 - .L_968)
.L_968:
        /*001c*/ 	.word	0x00000000
        /*0020*/ 	.short	0x0009
        /*0022*/ 	.short	0x0038
        /*0024*/ 	.byte	0x00, 0xf0, 0x11, 0x00


	//----- nvinfo : EIATTR_KPARAM_INFO
	.align		4
.L_969:
        /*0028*/ 	.byte	0x04, 0x17
        /*002a*/ 	.short	(.L_971 - .L_970)
.L_970:
        /*002c*/ 	.word	0x00000000
        /*0030*/ 	.short	0x0008
        /*0032*/ 	.short	0x0030
        /*0034*/ 	.byte	0x00, 0xf5, 0x21, 0x00


	//----- nvinfo : EIATTR_KPARAM_INFO
	.align		4
.L_971:
        /*0038*/ 	.byte	0x04, 0x17
        /*003a*/ 	.short	(.L_973 - .L_972)
.L_972:
        /*003c*/ 	.word	0x00000000
        /*0040*/ 	.short	0x0007
        /*0042*/ 	.short	0x0028
        /*0044*/ 	.byte	0x00, 0xf5, 0x21, 0x00


	//----- nvinfo : EIATTR_KPARAM_INFO
	.align		4
.L_973:
        /*0048*/ 	.byte	0x04, 0x17
        /*004a*/ 	.short	(.L_975 - .L_974)
.L_974:
        /*004c*/ 	.word	0x00000000
        /*0050*/ 	.short	0x0006
        /*0052*/ 	.short	0x0020
        /*0054*/ 	.byte	0x00, 0xf5, 0x21, 0x00


	//----- nvinfo : EIATTR_KPARAM_INFO
	.align		4
.L_975:
        /*0058*/ 	.byte	0x04, 0x17
        /*005a*/ 	.short	(.L_977 - .L_976)
.L_976:
        /*005c*/ 	.word	0x00000000
        /*0060*/ 	.short	0x0005
        /*0062*/ 	.short	0x0018
        /*0064*/ 	.byte	0x00, 0xf5, 0x21, 0x00


	//----- nvinfo : EIATTR_KPARAM_INFO
	.align		4
.L_977:
        /*0068*/ 	.byte	0x04, 0x17
        /*006a*/ 	.short	(.L_979 - .L_978)
.L_978:
        /*006c*/ 	.word	0x00000000
        /*0070*/ 	.short	0x0004
        /*0072*/ 	.short	0x0014
        /*0074*/ 	.byte	0x00, 0xf0, 0x11, 0x00


	//----- nvinfo : EIATTR_KPARAM_INFO
	.align		4
.L_979:
        /*0078*/ 	.byte	0x04, 0x17
        /*007a*/ 	.short	(.L_981 - .L_980)
.L_980:
        /*007c*/ 	.word	0x00000000
        /*0080*/ 	.short	0x0003
        /*0082*/ 	.short	0x0010
        /*0084*/ 	.byte	0x00, 0xf0, 0x11, 0x00


	//----- nvinfo : EIATTR_KPARAM_INFO
	.align		4
.L_981:
        /*0088*/ 	.byte	0x04, 0x17
        /*008a*/ 	.short	(.L_983 - .L_982)
.L_982:
        /*008c*/ 	.word	0x00000000
        /*0090*/ 	.short	0x0002
        /*0092*/ 	.short	0x000c
        /*0094*/ 	.byte	0x00, 0xf0, 0x11, 0x00


	//----- nvinfo : EIATTR_KPARAM_INFO
	.align		4
.L_983:
        /*0098*/ 	.byte	0x04, 0x17
        /*009a*/ 	.short	(.L_985 - .L_984)
.L_984:
        /*009c*/ 	.word	0x00000000
        /*00a0*/ 	.short	0x0001
        /*00a2*/ 	.short	0x0008
        /*00a4*/ 	.byte	0x00, 0xf0, 0x11, 0x00


	//----- nvinfo : EIATTR_KPARAM_INFO
	.align		4
.L_985:
        /*00a8*/ 	.byte	0x04, 0x17
        /*00aa*/ 	.short	(.L_987 - .L_986)
.L_986:
        /*00ac*/ 	.word	0x00000000
        /*00b0*/ 	.short	0x0000
        /*00b2*/ 	.short	0x0000
        /*00b4*/ 	.byte	0x00, 0xf5, 0x21, 0x00


	//----- nvinfo : EIATTR_SPARSE_MMA_MASK
	.align		4
.L_987:
        /*00b8*/ 	.byte	0x03, 0x50
        /*00ba*/ 	.short	0x0000


	//----- nvinfo : EIATTR_MAXREG_COUNT
	.align		4
        /*00bc*/ 	.byte	0x03, 0x1b
        /*00be*/ 	.short	0x00ff


	//----- nvinfo : EIATTR_MERCURY_ISA_VERSION
	.align		4
        /*00c0*/ 	.byte	0x03, 0x5f
        /*00c2*/ 	.short	0x0101


	//----- nvinfo : EIATTR_COOP_GROUP_MASK_REGIDS
	.align		4
        /*00c4*/ 	.byte	0x04, 0x29
        /*00c6*/ 	.short	(.L_989 - .L_988)


	//   ....[0]....
.L_988:
        /*00c8*/ 	.word	0xffffffff


	//   ....[1]....
        /*00cc*/ 	.word	0xffffffff


	//   ....[2]....
        /*00d0*/ 	.word	0xffffffff


	//   ....[3]....
        /*00d4*/ 	.word	0xffffffff


	//   ....[4]....
        /*00d8*/ 	.word	0xffffffff


	//   ....[5]....
        /*00dc*/ 	.word	0xffffffff


	//   ....[6]....
        /*00e0*/ 	.word	0xffffffff


	//   ....[7]....
        /*00e4*/ 	.word	0xffffffff


	//   ....[8]....
        /*00e8*/ 	.word	0xffffffff


	//   ....[9]....
        /*00ec*/ 	.word	0xffffffff


	//   ....[10]....
        /*00f0*/ 	.word	0xffffffff


	//   ....[11]....
        /*00f4*/ 	.word	0x0500001b


	//   ....[12]....
        /*00f8*/ 	.word	0x0500001b


	//   ....[13]....
        /*00fc*/ 	.word	0x0500001b


	//   ....[14]....
        /*0100*/ 	.word	0x0500001b


	//   ....[15]....
        /*0104*/ 	.word	0x0500001b


	//   ....[16]....
        /*0108*/ 	.word	0x0500001b


	//   ....[17]....
        /*010c*/ 	.word	0x0500001b


	//   ....[18]....
        /*0110*/ 	.word	0x0500001b


	//   ....[19]....
        /*0114*/ 	.word	0x0500001b


	//   ....[20]....
        /*0118*/ 	.word	0x0500001b


	//   ....[21]....
        /*011c*/ 	.word	0x0500001b


	//----- nvinfo : EIATTR_COOP_GROUP_INSTR_OFFSETS
	.align		4
.L_989:
        /*0120*/ 	.byte	0x04, 0x28
        /*0122*/ 	.short	(.L_991 - .L_990)


	//   ....[0]....
.L_990:
        /*0124*/ 	.word	0x000012c0


	//   ....[1]....
        /*0128*/ 	.word	0x000012e0


	//   ....[2]....
        /*012c*/ 	.word	0x00001300


	//   ....[3]....
        /*0130*/ 	.word	0x00001320


	//   ....[4]....
        /*0134*/ 	.word	0x00001340


	//   ....[5]....
        /*0138*/ 	.word	0x000017e0


	//   ....[6]....
        /*013c*/ 	.word	0x00001890


	//   ....[7]....
        /*0140*/ 	.word	0x00001a00


	//   ....[8]....
        /*0144*/ 	.word	0x00001ab0


	//   ....[9]....
        /*0148*/ 	.word	0x00001ae0


	//   ....[10]....
        /*014c*/ 	.word	0x00001cf0


	//   ....[11]....
        /*0150*/ 	.word	0x00001e30


	//   ....[12]....
        /*0154*/ 	.word	0x00001eb0


	//   ....[13]....
        /*0158*/ 	.word	0x00001f10


	//   ....[14]....
        /*015c*/ 	.word	0x00001f70


	//   ....[15]....
        /*0160*/ 	.word	0x00001fd0


	//   ....[16]....
        /*0164*/ 	.word	0x00002260


	//   ....[17]....
        /*0168*/ 	.word	0x00002300


	//   ....[18]....
        /*016c*/ 	.word	0x000024f0


	//   ....[19]....
        /*0170*/ 	.word	0x000026e0


	//   ....[20]....
        /*0174*/ 	.word	0x00002790


	//   ....[21]....
        /*0178*/ 	.word	0x00002800


	//----- nvinfo : EIATTR_VRC_CTA_INIT_COUNT
	.align		4
.L_991:
        /*017c*/ 	.byte	0x02, 0x4a
	.zero		1
	.zero		1


	//----- nvinfo : EIATTR_EXIT_INSTR_OFFSETS
	.align		4
        /*0180*/ 	.byte	0x04, 0x1c
        /*0182*/ 	.short	(.L_993 - .L_992)


	//   ....[0]....
.L_992:
        /*0184*/ 	.word	0x000002a0


	//   ....[1]....
        /*0188*/ 	.word	0x00000f20


	//   ....[2]....
        /*018c*/ 	.word	0x00001dd0


	//----- nvinfo : EIATTR_CRS_STACK_SIZE
	.align		4
.L_993:
        /*0190*/ 	.byte	0x04, 0x1e
        /*0192*/ 	.short	(.L_995 - .L_994)
.L_994:
        /*0194*/ 	.word	0x00000000


	//----- nvinfo : EIATTR_CBANK_PARAM_SIZE
	.align		4
.L_995:
        /*0198*/ 	.byte	0x03, 0x19
        /*019a*/ 	.short	0x0040


	//----- nvinfo : EIATTR_PARAM_CBANK
	.align		4
        /*019c*/ 	.byte	0x04, 0x0a
        /*019e*/ 	.short	(.L_997 - .L_996)
	.align		4
.L_996:
        /*01a0*/ 	.word	index@(.nv.constant0._ZN12tensorrt_llm7kernels32fusedQKNormRopeKernelNTokenHeadsIN3c108BFloat16ES3_Li128ELb0ELi8EEEvPviiifPKvS6_S6_PKlii)
        /*01a4*/ 	.short	0x0380
        /*01a6*/ 	.short	0x0040


	//----- nvinfo : EIATTR_SW_WAR
	.align		4
.L_997:
        /*01a8*/ 	.byte	0x04, 0x36
        /*01aa*/ 	.short	(.L_999 - .L_998)
.L_998:
        /*01ac*/ 	.word	0x00000008
.L_999:


//--------------------- .nv.info._ZN12tensorrt_llm7kernels32fusedQKNormRopeKernelNTokenHeadsIN3c108BFloat16ES3_Li128ELb1ELi8EEEvPviiifPKvS6_S6_PKlii --------------------------
	.section	.nv.info._ZN12tensorrt_llm7kernels32fusedQKNormRopeKernelNTokenHeadsIN3c108BFloat16ES3_Li128ELb1ELi8EEEvPviiifPKvS6_S6_PKlii,"",@"SHT_CUDA_INFO"
	.sectionflags	@""
	.align	4


	//----- nvinfo : EIATTR_CUDA_API_VERSION
	.align		4
        /*0000*/ 	.byte	0x04, 0x37
        /*0002*/ 	.short	(.L_1001 - .L_1000)
.L_1000:
        /*0004*/ 	.word	0x00000082


	//----- nvinfo : EIATTR_KPARAM_INFO
	.align		4
.L_1001:
        /*0008*/ 	.byte	0x04, 0x17
        /*000a*/ 	.short	(.L_1003 - .L_1002)
.L_1002:
        /*000c*/ 	.word	0x00000000
        /*0010*/ 	.short	0x000a
        /*0012*/ 	.short	0x003c
        /*0014*/ 	.byte	0x00, 0xf0, 0x11, 0x00


	//----- nvinfo : EIATTR_KPARAM_INFO
	.align		4
.L_1003:
        /*0018*/ 	.byte	0x04, 0x17
        /*001a*/ 	.short	(.L_1005 - .L_1004)
.L_1004:
        /*001c*/ 	.word	0x00000000
        /*0020*/ 	.short	0x0009
        /*0022*/ 	.short	0x0038
        /*0024*/ 	.byte	0x00, 0xf0, 0x11, 0x00


	//----- nvinfo : EIATTR_KPARAM_INFO
	.align		4
.L_1005:
        /*0028*/ 	.byte	0x04, 0x17
        /*002a*/ 	.short	(.L_1007 - .L_1006)
.L_1006:
        /*002c*/ 	.word	0x00000000
        /*0030*/ 	.short	0x0008
        /*0032*/ 	.short	0x0030
        /*0034*/ 	.byte	0x00, 0xf5, 0x21, 0x00


	//----- nvinfo : EIATTR_KPARAM_INFO
	.align		4
.L_1007:
        /*0038*/ 	.byte	0x04, 0x17
        /*003a*/ 	.short	(.L_1009 - .L_1008)
.L_1008:
        /*003c*/ 	.word	0x00000000
        /*0040*/ 	.short	0x0007
        /*0042*/ 	.short	0x0028
        /*0044*/ 	.byte	0x00, 0xf5, 0x21, 0x00


	//----- nvinfo : EIATTR_KPARAM_INFO
	.align		4
.L_1009:
        /*0048*/ 	.byte	0x04, 0x17
        /*004a*/ 	.short	(.L_1011 - .L_1010)
.L_1010:
        /*004c*/ 	.word	0x00000000
        /*0050*/ 	.short	0x0006
        /*0052*/ 	.short	0x0020
        /*0054*/ 	.byte	0x00, 0xf5, 0x21, 0x00


	//----- nvinfo : EIATTR_KPARAM_INFO
	.align		4
.L_1011:
        /*0058*/ 	.byte	0x04, 0x17
        /*005a*/ 	.short	(.L_1013 - .L_1012)
.L_1012:
        /*005c*/ 	.word	0x00000000
        /*0060*/ 	.short	0x0005
        /*0062*/ 	.short	0x0018
        /*0064*/ 	.byte	0x00, 0xf5, 0x21, 0x00


	//----- nvinfo : EIATTR_KPARAM_INFO
	.align		4
.L_1013:
        /*0068*/ 	.byte	0x04, 0x17
        /*006a*/ 	.short	(.L_1015 - .L_1014)
.L_1014:
        /*006c*/ 	.word	0x00000000
        /*0070*/ 	.short	0x0004
        /*0072*/ 	.short	0x0014
        /*0074*/ 	.byte	0x00, 0xf0, 0x11, 0x00


	//----- nvinfo : EIATTR_KPARAM_INFO
	.align		4
.L_1015:
        /*0078*/ 	.byte	0x04, 0x17
        /*007a*/ 	.short	(.L_1017 - .L_1016)
.L_1016:
        /*007c*/ 	.word	0x00000000
        /*0080*/ 	.short	0x0003
        /*0082*/ 	.short	0x0010
        /*0084*/ 	.byte	0x00, 0xf0, 0x11, 0x00


	//----- nvinfo : EIATTR_KPARAM_INFO
	.align		4
.L_1017:
        /*0088*/ 	.byte	0x04, 0x17
        /*008a*/ 	.short	(.L_1019 - .L_1018)
.L_1018:
        /*008c*/ 	.word	0x00000000
        /*0090*/ 	.short	0x0002
        /*0092*/ 	.short	0x000c
        /*0094*/ 	.byte	0x00, 0xf0, 0x11, 0x00


	//----- nvinfo : EIATTR_KPARAM_INFO
	.align		4
.L_1019:
        /*0098*/ 	.byte	0x04, 0x17
        /*009a*/ 	.short	(.L_1021 - .L_1020)
.L_1020:
        /*009c*/ 	.word	0x00000000
        /*00a0*/ 	.short	0x0001
        /*00a2*/ 	.short	0x0008
        /*00a4*/ 	.byte	0x00, 0xf0, 0x11, 0x00


	//----- nvinfo : EIATTR_KPARAM_INFO
	.align		4
.L_1021:
        /*00a8*/ 	.byte	0x04, 0x17
        /*00aa*/ 	.short	(.L_1023 - .L_1022)
.L_1022:
        /*00ac*/ 	.word	0x00000000
        /*00b0*/ 	.short	0x0000
        /*00b2*/ 	.short	0x0000
        /*00b4*/ 	.byte	0x00, 0xf5, 0x21, 0x00


	//----- nvinfo : EIATTR_SPARSE_MMA_MASK
	.align		4
.L_1023:
        /*00b8*/ 	.byte	0x03, 0x50
        /*00ba*/ 	.short	0x0000


	//----- nvinfo : EIATTR_MAXREG_COUNT
	.align		4
        /*00bc*/ 	.byte	0x03, 0x1b
        /*00be*/ 	.short	0x00ff


	//----- nvinfo : EIATTR_MERCURY_ISA_VERSION
	.align		4
        /*00c0*/ 	.byte	0x03, 0x5f
        /*00c2*/ 	.short	0x0101


	//----- nvinfo : EIATTR_COOP_GROUP_MASK_REGIDS
	.align		4
        /*00c4*/ 	.byte	0x04, 0x29
        /*00c6*/ 	.short	(.L_1025 - .L_1024)


	//   ....[0]....
.L_1024:
        /*00c8*/ 	.word	0xffffffff


	//   ....[1]....
        /*00cc*/ 	.word	0xffffffff


	//   ....[2]....
        /*00d0*/ 	.word	0xffffffff


	//   ....[3]....
        /*00d4*/ 	.word	0xffffffff


	//   ....[4]....
        /*00d8*/ 	.word	0xffffffff


	//   ....[5]....
        /*00dc*/ 	.word	0x05000017


	//   ....[6]....
        /*00e0*/ 	.word	0x05000017


	//   ....[7]....
        /*00e4*/ 	.word	0x05000017


	//   ....[8]....
        /*00e8*/ 	.word	0x05000017


	//   ....[9]....
        /*00ec*/ 	.word	0x05000017


	//----- nvinfo : EIATTR_COOP_GROUP_INSTR_OFFSETS
	.align		4
.L_1025:
        /*00f0*/ 	.byte	0x04, 0x28
        /*00f2*/ 	.short	(.L_1027 - .L_1026)


	//   ....[0]....
.L_1026:
        /*00f4*/ 	.word	0x000012c0


	//   ....[1]....
        /*00f8*/ 	.word	0x000012e0


	//   ....[2]....
        /*00fc*/ 	.word	0x00001300


	//   ....[3]....
        /*0100*/ 	.word	0x00001320


	//   ....[4]....
        /*0104*/ 	.word	0x00001340


	//   ....[5]....
        /*0108*/ 	.word	0x000016f0


	//   ....[6]....
        /*010c*/ 	.word	0x00001780


	//   ....[7]....
        /*0110*/ 	.word	0x00001800


	//   ....[8]....
        /*0114*/ 	.word	0x00001880


	//   ....[9]....
        /*0118*/ 	.word	0x00001900


	//----- nvinfo : EIATTR_VRC_CTA_INIT_COUNT
	.align		4
.L_1027:
        /*011c*/ 	.byte	0x02, 0x4a
	.zero		1
	.zero		1


	//----- nvinfo : EIATTR_EXIT_INSTR_OFFSETS
	.align		4
        /*0120*/ 	.byte	0x04, 0x1c
        /*0122*/ 	.short	(.L_1029 - .L_1028)


	//   ....[0]....
.L_1028:
        /*0124*/ 	.word	0x000002a0


	//   ....[1]....
        /*0128*/ 	.word	0x00000f20


	//   ....[2]....
        /*012c*/ 	.word	0x00001690


	//----- nvinfo : EIATTR_CRS_STACK_SIZE
	.align		4
.L_1029:
        /*0130*/ 	.byte	0x04, 0x1e
        /*0132*/ 	.short	(.L_1031 - .L_1030)
.L_1030:
        /*0134*/ 	.word	0x00000000


	//----- nvinfo : EIATTR_CBANK_PARAM_SIZE
	.align		4
.L_1031:
        /*0138*/ 	.byte	0x03, 0x19
        /*013a*/ 	.short	0x0040


	//----- nvinfo : EIATTR_PARAM_CBANK
	.align		4
        /*013c*/ 	.byte	0x04, 0x0a
        /*013e*/ 	.short	(.L_1033 - .L_1032)
	.align		4
.L_1032:
        /*0140*/ 	.word	index@(.nv.constant0._ZN12tensorrt_llm7kernels32fusedQKNormRopeKernelNTokenHeadsIN3c108BFloat16ES3_Li128ELb1ELi8EEEvPviiifPKvS6_S6_PKlii)
        /*0144*/ 	.short	0x0380
        /*0146*/ 	.short	0x0040


	//----- nvinfo : EIATTR_SW_WAR
	.align		4
.L_1033:
        /*0148*/ 	.byte	0x04, 0x36
        /*014a*/ 	.short	(.L_1035 - .L_1034)
.L_1034:
        /*014c*/ 	.word	0x00000008
.L_1035:


//--------------------- .nv.info._ZN12tensorrt_llm7kernels32fusedQKNormRopeKernelNTokenHeadsIN3c108BFloat16ES3_Li64ELb0ELi8EEEvPviiifPKvS6_S6_PKlii --------------------------
	.section	.nv.info._ZN12tensorrt_llm7kernels32fusedQKNormRopeKernelNTokenHeadsIN3c108BFloat16ES3_Li64ELb0ELi8EEEvPviiifPKvS6_S6_PKlii,"",@"SHT_CUDA_INFO"
	.sectionflags	@""
	.align	4


	//----- nvinfo : EIATTR_CUDA_API_VERSION
	.align		4
        /*0000*/ 	.byte	0x04, 0x37
        /*0002*/ 	.short	(.L_1037 - .L_1036)
.L_1036:
        /*0004*/ 	.word	0x00000082


	//----- nvinfo : EIATTR_KPARAM_INFO
	.align		4
.L_1037:
        /*0008*/ 	.byte	0x04, 0x17
        /*000a*/ 	.short	(.L_1039 - .L_1038)
.L_1038:
        /*000c*/ 	.word	0x00000000
        /*0010*/ 	.short	0x000a
        /*0012*/ 	.short	0x003c
        /*0014*/ 	.byte	0x00, 0xf0, 0x11, 0x00


	//----- nvinfo : EIATTR_KPARAM_INFO
	.align		4
.L_1039:
        /*0018*/ 	.byte	0x04, 0x17
        /*001a*/ 	.short	(.L_1041 - .L_1040)
.L_1040:
        /*001c*/ 	.word	0x00000000
        /*0020*/ 	.short	0x0009
        /*0022*/ 	.short	0x0038
        /*0024*/ 	.byte	0x00, 0xf0, 0x11, 0x00


	//----- nvinfo : EIATTR_KPARAM_INFO
	.align		4
.L_1041:
        /*0028*/ 	.byte	0x04, 0x17
        /*002a*/ 	.short	(.L_1043 - .L_1042)
.L_1042:
        /*002c*/ 	.word	0x00000000
        /*0030*/ 	.short	0x0008
        /*0032*/ 	.short	0x0030
        /*0034*/ 	.byte	0x00, 0xf5, 0x21, 0x00


	//----- nvinfo : EIATTR_KPARAM_INFO
	.align		4
.L_1043:
        /*0038*/ 	.byte	0x04, 0x17
        /*003a*/ 	.short	(.L_1045 - .L_1044)
.L_1044:
        /*003c*/ 	.word	0x00000000
        /*0040*/ 	.short	0x0007
        /*0042*/ 	.short	0x0028
        /*0044*/ 	.byte	0x00, 0xf5, 0x21, 0x00


	//----- nvinfo : EIATTR_KPARAM_INFO
	.align		4
.L_1045:
        /*0048*/ 	.byte	0x04, 0x17
        /*004a*/ 	.short	(.L_1047 - .L_1046)
.L_1046:
        /*004c*/ 	.word	0x00000000
        /*0050*/ 	.short	0x0006
        /*0052*/ 	.short	0x0020
        /*0054*/ 	.byte	0x00, 0xf5, 0x21, 0x00


	//----- nvinfo : EIATTR_KPARAM_INFO
	.align		4
.L_1047:
        /*0058*/ 	.byte	0x04, 0x17
        /*005a*/ 	.short	(.L_1049 - .L_1048)
.L_1048:
        /*005c*/ 	.word	0x00000000
        /*0060*/ 	.short	0x0005
        /*0062*/ 	.short	0x0018
        /*0064*/ 	.byte	0x00, 0xf5, 0x21, 0x00


	//----- nvinfo : EIATTR_KPARAM_INFO
	.align		4
.L_1049:
        /*0068*/ 	.byte	0x04, 0x17
        /*006a*/ 	.short	(.L_1051 - .L_1050)
.L_1050:
        /*006c*/ 	.word	0x00000000
        /*0070*/ 	.short	0x0004
        /*0072*/ 	.short	0x0014
        /*0074*/ 	.byte	0x00, 0xf0, 0x11, 0x00


	//----- nvinfo : EIATTR_KPARAM_INFO
	.align		4
.L_1051:
        /*0078*/ 	.byte	0x04, 0x17
        /*007a*/ 	.short	(.L_1053 - .L_1052)
.L_1052:
        /*007c*/ 	.word	0x00000000
        /*0080*/ 	.short	0x0003
        /*0082*/ 	.short	0x0010
        /*0084*/ 	.byte	0x00, 0xf0, 0x11, 0x00


	//----- nvinfo : EIATTR_KPARAM_INFO
	.align		4
.L_1053:
        /*0088*/ 	.byte	0x04, 0x17
        /*008a*/ 	.short	(.L_1055 - .L_1054)
.L_1054:
        /*008c*/ 	.word	0x00000000
        /*0090*/ 	.short	0x0002
        /*0092*/ 	.short	0x000c
        /*0094*/ 	.byte	0x00, 0xf0, 0x11, 0x00


	//----- nvinfo : EIATTR_KPARAM_INFO
	.align		4
.L_1055:
        /*0098*/ 	.byte	0x04, 0x17
        /*009a*/ 	.short	(.L_1057 - .L_1056)
.L_1056:
        /*009c*/ 	.word	0x00000000
        /*00a0*/ 	.short	0x0001
        /*00a2*/ 	.short	0x0008
        /*00a4*/ 	.byte	0x00, 0xf0, 0x11, 0x00


	//----- nvinfo : EIATTR_KPARAM_INFO
	.align		4
.L_1057:
        /*00a8*/ 	.byte	0x04, 0x17
        /*00aa*/ 	.short	(.L_1059 - .L_1058)
.L_1058:
        /*00ac*/ 	.word	0x00000000
        /*00b0*/ 	.short	0x0000
        /*00b2*/ 	.short	0x0000
        /*00b4*/ 	.byte	0x00, 0xf5, 0x21, 0x00


	//----- nvinfo : EIATTR_SPARSE_MMA_MASK
	.align		4
.L_1059:
        /*00b8*/ 	.byte	0x03, 0x50
        /*00ba*/ 	.short	0x0000


	//----- nvinfo : EIATTR_MAXREG_COUNT
	.align		4
        /*00bc*/ 	.byte	0x03, 0x1b
        /*00be*/ 	.short	0x00ff


	//----- nvinfo : EIATTR_MERCURY_ISA_VERSION
	.align		4
        /*00c0*/ 	.byte	0x03, 0x5f
        /*00c2*/ 	.short	0x0101


	//----- nvinfo : EIATTR_COOP_GROUP_MASK_REGIDS
	.align		4
        /*00c4*/ 	.byte	0x04, 0x29
        /*00c6*/ 	.short	(.L_1061 - .L_1060)


	//   ....[0]....
.L_1060:
        /*00c8*/ 	.word	0xffffffff


	//   ....[1]....
        /*00cc*/ 	.word	0xffffffff


	//   ....[2]....
        /*00d0*/ 	.word	0xffffffff


	//   ....[3]....
        /*00d4*/ 	.word	0xffffffff


	//   ....[4]....
        /*00d8*/ 	.word	0xffffffff


	//   ....[5]....
        /*00dc*/ 	.word	0xffffffff


	//   ....[6]....
        /*00e0*/ 	.word	0xffffffff


	//   ....[7]....
        /*00e4*/ 	.word	0xffffffff


	//   ....[8]....
        /*00e8*/ 	.word	0xffffffff


	//   ....[9]....
        /*00ec*/ 	.word	0x05000009


	//   ....[10]....
        /*00f0*/ 	.word	0x05000009


	//   ....[11]....
        /*00f4*/ 	.word	0x05000009


	//   ....[12]....
        /*00f8*/ 	.word	0x05000009


	//   ....[13]....
        /*00fc*/ 	.word	0x05000009


	//   ....[14]....
        /*0100*/ 	.word	0x05000009


	//   ....[15]....
        /*0104*/ 	.word	0x05000009


	//   ....[16]....
        /*0108*/ 	.word	0x05000009


	//   ....[17]....
        /*010c*/ 	.word	0x05000009


	//----- nvinfo : EIATTR_COOP_GROUP_INSTR_OFFSETS
	.align		4
.L_1061:
        /*0110*/ 	.byte	0x04, 0x28
        /*0112*/ 	.short	(.L_1063 - .L_1062)


	//   ....[0]....
.L_1062:
        /*0114*/ 	.word	0x00001320


	//   ....[1]....
        /*0118*/ 	.word	0x00001340


	//   ....[2]....
        /*011c*/ 	.word	0x00001360


	//   ....[3]....
        /*0120*/ 	.word	0x00001380


	//   ....[4]....
        /*0124*/ 	.word	0x000013a0


	//   ....[5]....
        /*0128*/ 	.word	0x00001570


	//   ....[6]....
        /*012c*/ 	.word	0x00001590


	//   ....[7]....
        /*0130*/ 	.word	0x000016e0


	//   ....[8]....
        /*0134*/ 	.word	0x00001810


	//   ....[9]....
        /*0138*/ 	.word	0x00001940


	//   ....[10]....
        /*013c*/ 	.word	0x000019d0


	//   ....[11]....
        /*0140*/ 	.word	0x00001a30


	//   ....[12]....
        /*0144*/ 	.word	0x00001a90


	//   ....[13]....
        /*0148*/ 	.word	0x00001af0


	//   ....[14]....
        /*014c*/ 	.word	0x00001d00


	//   ....[15]....
        /*0150*/ 	.word	0x00001d90


	//   ....[16]....
        /*0154*/ 	.word	0x00001e30


	//   ....[17]....
        /*0158*/ 	.word	0x00001e90


	//----- nvinfo : EIATTR_VRC_CTA_INIT_COUNT
	.align		4
.L_1063:
        /*015c*/ 	.byte	0x02, 0x4a
	.zero		1
	.zero		1


	//----- nvinfo : EIATTR_EXIT_INSTR_OFFSETS
	.align		4
        /*0160*/ 	.byte	0x04, 0x1c
        /*0162*/ 	.short	(.L_1065 - .L_1064)


	//   ....[0]....
.L_1064:
        /*0164*/ 	.word	0x00000290


	//   ....[1]....
        /*0168*/ 	.word	0x00000ef0


	//   ....[2]....
        /*016c*/ 	.word	0x000018e0


	//----- nvinfo : EIATTR_CRS_STACK_SIZE
	.align		4
.L_1065:
        /*0170*/ 	.byte	0x04, 0x1e
        /*0172*/ 	.short	(.L_1067 - .L_1066)
.L_1066:
        /*0174*/ 	.word	0x00000000


	//----- nvinfo : EIATTR_CBANK_PARAM_SIZE
	.align		4
.L_1067:
        /*0178*/ 	.byte	0x03, 0x19
        /*017a*/ 	.short	0x0040


	//----- nvinfo : EIATTR_PARAM_CBANK
	.align		4
        /*017c*/ 	.byte	0x04, 0x0a
        /*017e*/ 	.short	(.L_1069 - .L_1068)
	.align		4
.L_1068:
        /*0180*/ 	.word	index@(.nv.constant0._ZN12tensorrt_llm7kernels32fusedQKNormRopeKernelNTokenHeadsIN3c108BFloat16ES3_Li64ELb0ELi8EEEvPviiifPKvS6_S6_PKlii)
        /*0184*/ 	.short	0x0380
        /*0186*/ 	.short	0x0040


	//----- nvinfo : EIATTR_SW_WAR
	.align		4
.L_1069:
        /*0188*/ 	.byte	0x04, 0x36
        /*018a*/ 	.short	(.L_1071 - .L_1070)
.L_1070:
        /*018c*/ 	.word	0x00000008
.L_1071:


//--------------------- .nv.info._ZN12tensorrt_llm7kernels32fusedQKNormRopeKernelNTokenHeadsIN3c108BFloat16ES3_Li64ELb1ELi8EEEvPviiifPKvS6_S6_PKlii --------------------------
	.section	.nv.info._ZN12tensorrt_llm7kernels32fusedQKNormRopeKernelNTokenHeadsIN3c108BFloat16ES3_Li64ELb1ELi8EEEvPviiifPKvS6_S6_PKlii,"",@"SHT_CUDA_INFO"
	.sectionflags	@""
	.align	4


	//----- nvinfo : EIATTR_CUDA_API_VERSION
	.align		4
        /*0000*/ 	.byte	0x04, 0x37
        /*0002*/ 	.short	(.L_1073 - .L_1072)
.L_1072:
        /*0004*/ 	.word	0x00000082


	//----- nvinfo : EIATTR_KPARAM_INFO
	.align		4
.L_1073:
        /*0008*/ 	.byte	0x04, 0x17
        /*000a*/ 	.short	(.L_1075 - .L_1074)
.L_1074:
        /*000c*/ 	.word	0x00000000
        /*0010*/ 	.short	0x000a
        /*0012*/ 	.short	0x003c
        /*0014*/ 	.byte	0x00, 0xf0, 0x11, 0x00


	//----- nvinfo : EIATTR_KPARAM_INFO
	.align		4
.L_1075:
        /*0018*/ 	.byte	0x04, 0x17
        /*001a*/ 	.short	(.L_1077 - .L_1076)
.L_1076:
        /*001c*/ 	.word	0x00000000
        /*0020*/ 	.short	0x0009
        /*0022*/ 	.short	0x0038
        /*0024*/ 	.byte	0x00, 0xf0, 0x11, 0x00


	//----- nvinfo : EIATTR_KPARAM_INFO
	.align		4
.L_1077:
        /*0028*/ 	.byte	0x04, 0x17
        /*002a*/ 	.short	(.L_1079 - .L_1078)
.L_1078:
        /*002c*/ 	.word	0x00000000
        /*0030*/ 	.short	0x0008
        /*0032*/ 	.short	0x0030
        /*0034*/ 	.byte	0x00, 0xf5, 0x21, 0x00


	//----- nvinfo : EIATTR_KPARAM_INFO
	.align		4
.L_1079:
        /*0038*/ 	.byte	0x04, 0x17
        /*003a*/ 	.short	(.L_1081 - .L_1080)
.L_1080:
        /*003c*/ 	.word	0x00000000
        /*0040*/ 	.short	0x0007
        /*0042*/ 	.short	0x0028
        /*0044*/ 	.byte	0x00, 0xf5, 0x21, 0x00


	//----- nvinfo : EIATTR_KPARAM_INFO
	.align		4
.L_1081:
        /*0048*/ 	.byte	0x04, 0x17
        /*004a*/ 	.short	(.L_1083 - .L_1082)
.L_1082:
        /*004c*/ 	.word	0x00000000
        /*0050*/ 	.short	0x0006
        /*0052*/ 	.short	0x0020
        /*0054*/ 	.byte	0x00, 0xf5, 0x21, 0x00


	//----- nvinfo : EIATTR_KPARAM_INFO
	.align		4
.L_1083:
        /*0058*/ 	.byte	0x04, 0x17
        /*005a*/ 	.short	(.L_1085 - .L_1084)
.L_1084:
        /*005c*/ 	.word	0x00000000
        /*0060*/ 	.short	0x0005
        /*0062*/ 	.short	0x0018
        /*0064*/ 	.byte	0x00, 0xf5, 0x21, 0x00


	//----- nvinfo : EIATTR_KPARAM_INFO
	.align		4
.L_1085:
        /*0068*/ 	.byte	0x04, 0x17
        /*006a*/ 	.short	(.L_1087 - .L_1086)
.L_1086:
        /*006c*/ 	.word	0x00000000
        /*0070*/ 	.short	0x0004
        /*0072*/ 	.short	0x0014
        /*0074*/ 	.byte	0x00, 0xf0, 0x11, 0x00


	//----- nvinfo : EIATTR_KPARAM_INFO
	.align		4
.L_1087:
        /*0078*/ 	.byte	0x04, 0x17
        /*007a*/ 	.short	(.L_1089 - .L_1088)
.L_1088:
        /*007c*/ 	.word	0x00000000
        /*0080*/ 	.short	0x0003
        /*0082*/ 	.short	0x0010
        /*0084*/ 	.byte	0x00, 0xf0, 0x11, 0x00


	//----- nvinfo : EIATTR_KPARAM_INFO
	.align		4
.L_1089:
        /*0088*/ 	.byte	0x04, 0x17
        /*008a*/ 	.short	(.L_1091 - .L_1090)
.L_1090:
        /*008c*/ 	.word	0x00000000
        /*0090*/ 	.short	0x0002
        /*0092*/ 	.short	0x000c
        /*0094*/ 	.byte	0x00, 0xf0, 0x11, 0x00


	//----- nvinfo : EIATTR_KPARAM_INFO
	.align		4
.L_1091:
        /*0098*/ 	.byte	0x04, 0x17
        /*009a*/ 	.short	(.L_1093 - .L_1092)
.L_1092:
        /*009c*/ 	.word	0x00000000
        /*00a0*/ 	.short	0x0001
        /*00a2*/ 	.short	0x0008
        /*00a4*/ 	.byte	0x00, 0xf0, 0x11, 0x00


	//----- nvinfo : EIATTR_KPARAM_INFO
	.align		4
.L_1093:
        /*00a8*/ 	.byte	0x04, 0x17
        /*00aa*/ 	.short	(.L_1095 - .L_1094)
.L_1094:
        /*00ac*/ 	.word	0x00000000
        /*00b0*/ 	.short	0x0000
        /*00b2*/ 	.short	0x0000
        /*00b4*/ 	.byte	0x00, 0xf5, 0x21, 0x00


	//----- nvinfo : EIATTR_SPARSE_MMA_MASK
	.align		4
.L_1095:
        /*00b8*/ 	.byte	0x03, 0x50
        /*00ba*/ 	.short	0x0000


	//----- nvinfo : EIATTR_MAXREG_COUNT
	.align		4
        /*00bc*/ 	.byte	0x03, 0x1b
        /*00be*/ 	.short	0x00ff


	//----- nvinfo : EIATTR_MERCURY_ISA_VERSION
	.align		4
        /*00c0*/ 	.byte	0x03, 0x5f
        /*00c2*/ 	.short	0x0101


	//----- nvinfo : EIATTR_COOP_GROUP_MASK_REGIDS
	.align		4
        /*00c4*/ 	.byte	0x04, 0x29
        /*00c6*/ 	.short	(.L_1097 - .L_1096)


	//   ....[0]....
.L_1096:
        /*00c8*/ 	.word	0xffffffff


	//   ....[1]....
        /*00cc*/ 	.word	0xffffffff


	//   ....[2]....
        /*00d0*/ 	.word	0xffffffff


	//   ....[3]....
        /*00d4*/ 	.word	0xffffffff


	//   ....[4]....
        /*00d8*/ 	.word	0xffffffff


	//   ....[5]....
        /*00dc*/ 	.word	0xffffffff


	//   ....[6]....
        /*00e0*/ 	.word	0xffffffff


	//   ....[7]....
        /*00e4*/ 	.word	0xffffffff


	//   ....[8]....
        /*00e8*/ 	.word	0xffffffff


	//   ....[9]....
        /*00ec*/ 	.word	0xffffffff


	//   ....[10]....
        /*00f0*/ 	.word	0xffffffff


	//   ....[11]....
        /*00f4*/ 	.word	0xffffffff


	//   ....[12]....
        /*00f8*/ 	.word	0xffffffff


	//   ....[13]....
        /*00fc*/ 	.word	0xffffffff


	//   ....[14]....
        /*0100*/ 	.word	0xffffffff


	//   ....[15]....
        /*0104*/ 	.word	0x0500001c


	//   ....[16]....
        /*0108*/ 	.word	0x0500001c


	//   ....[17]....
        /*010c*/ 	.word	0x0500001c


	//   ....[18]....
        /*0110*/ 	.word	0x0500001c


	//   ....[19]....
        /*0114*/ 	.word	0x0500001c


	//   ....[20]....
        /*0118*/ 	.word	0x0500001c


	//   ....[21]....
        /*011c*/ 	.word	0x0500001c


	//   ....[22]....
        /*0120*/ 	.word	0x0500001c


	//   ....[23]....
        /*0124*/ 	.word	0x0500001c


	//   ....[24]....
        /*0128*/ 	.word	0x0500001c


	//   ....[25]....
        /*012c*/ 	.word	0x0500001c


	//   ....[26]....
        /*0130*/ 	.word	0x0500001c


	//   ....[27]....
        /*0134*/ 	.word	0x0500001c


	//   ....[28]....
        /*0138*/ 	.word	0x0500001c


	//   ....[29]....
        /*013c*/ 	.word	0x0500001c


	//----- nvinfo : EIATTR_COOP_GROUP_INSTR_OFFSETS
	.align		4
.L_1097:
        /*0140*/ 	.byte	0x04, 0x28
        /*0142*/ 	.short	(.L_1099 - .L_1098)


	//   ....[0]....
.L_1098:
        /*0144*/ 	.word	0x000012a0


	//   ....[1]....
        /*0148*/ 	.word	0x000012c0


	//   ....[2]....
        /*014c*/ 	.word	0x000012e0


	//   ....[3]....
        /*0150*/ 	.word	0x00001300


	//   ....[4]....
        /*0154*/ 	.word	0x00001320


	//   ....[5]....
        /*0158*/ 	.word	0x000015e0


	//   ....[6]....
        /*015c*/ 	.word	0x00001600


	//   ....[7]....
        /*0160*/ 	.word	0x00001620


	//   ....[8]....
        /*0164*/ 	.word	0x00001640


	//   ....[9]....
        /*0168*/ 	.word	0x00001660


	//   ....[10]....
        /*016c*/ 	.word	0x000019b0


	//   ....[11]....
        /*0170*/ 	.word	0x000019d0


	//   ....[12]....
        /*0174*/ 	.word	0x000019f0


	//   ....[13]....
        /*0178*/ 	.word	0x00001a10


	//   ....[14]....
        /*017c*/ 	.word	0x00001a30


	//   ....[15]....
        /*0180*/ 	.word	0x00001c70


	//   ....[16]....
        /*0184*/ 	.word	0x00001cf0


	//   ....[17]....
        /*0188*/ 	.word	0x00001d50


	//   ....[18]....
        /*018c*/ 	.word	0x00001db0


	//   ....[19]....
        /*0190*/ 	.word	0x00001e10


	//   ....[20]....
        /*0194*/ 	.word	0x00001e90


	//   ....[21]....
        /*0198*/ 	.word	0x00001f10


	//   ....[22]....
        /*019c*/ 	.word	0x00001f60


	//   ....[23]....
        /*01a0*/ 	.word	0x00001fb0


	//   ....[24]....
        /*01a4*/ 	.word	0x00002000


	//   ....[25]....
        /*01a8*/ 	.word	0x00002080


	//   ....[26]....
        /*01ac*/ 	.word	0x00002100


	//   ....[27]....
        /*01b0*/ 	.word	0x00002160


	//   ....[28]....
        /*01b4*/ 	.word	0x000021c0


	//   ....[29]....
        /*01b8*/ 	.word	0x00002220


	//----- nvinfo : EIATTR_VRC_CTA_INIT_COUNT
	.align		4
.L_1099:
        /*01bc*/ 	.byte	0x02, 0x4a
	.zero		1
	.zero		1


	//----- nvinfo : EIATTR_EXIT_INSTR_OFFSETS
	.align		4
        /*01c0*/ 	.byte	0x04, 0x1c
        /*01c2*/ 	.short	(.L_1101 - .L_1100)


	//   ....[0]....
.L_1100:
        /*01c4*/ 	.word	0x000002b0


	//   ....[1]....
        /*01c8*/ 	.word	0x00000f70


	//   ....[2]....
        /*01cc*/ 	.word	0x00001870


	//   ....[3]....
        /*01d0*/ 	.word	0x00001c10


	//----- nvinfo : EIATTR_CRS_STACK_SIZE
	.align		4
.L_1101:
        /*01d4*/ 	.byte	0x04, 0x1e
        /*01d6*/ 	.short	(.L_1103 - .L_1102)
.L_1102:
        /*01d8*/ 	.word	0x00000000


	//----- nvinfo : EIATTR_CBANK_PARAM_SIZE
	.align		4
.L_1103:
        /*01dc*/ 	.byte	0x03, 0x19
        /*01de*/ 	.short	0x0040


	//----- nvinfo : EIATTR_PARAM_CBANK
	.align		4
        /*01e0*/ 	.byte	0x04, 0x0a
        /*01e2*/ 	.short	(.L_1105 - .L_1104)
	.align		4
.L_1104:
        /*01e4*/ 	.word	index@(.nv.constant0._ZN12tensorrt_llm7kernels32fusedQKNormRopeKernelNTokenHeadsIN3c108BFloat16ES3_Li64ELb1ELi8EEEvPviiifPKvS6_S6_PKlii)
        /*01e8*/ 	.short	0x0380
        /*01ea*/ 	.short	0x0040


	//----- nvinfo : EIATTR_SW_WAR
	.align		4
.L_1105:
        /*01ec*/ 	.byte	0x04, 0x36
        /*01ee*/ 	.short	(.L_1107 - .L_1106)
.L_1106:
        /*01f0*/ 	.word	0x00000008
.L_1107:


//--------------------- .nv.info._ZN12tensorrt_llm7kernels32fusedQKNormRopeKernelNTokenHeadsIN3c108BFloat16ES3_Li256ELb0ELi4EEEvPviiifPKvS6_S6_PKlii --------------------------
	.section	.nv.info._ZN12tensorrt_llm7kernels32fusedQKNormRopeKernelNTokenHeadsIN3c108BFloat16ES3_Li256ELb0ELi4EEEvPviiifPKvS6_S6_PKlii,"",@"SHT_CUDA_INFO"
	.sectionflags	@""
	.align	4


	//----- nvinfo : EIATTR_CUDA_API_VERSION
	.align		4
        /*0000*/ 	.byte	0x04, 0x37
        /*0002*/ 	.short	(.L_1109 - .L_1108)
.L_1108:
        /*0004*/ 	.word	0x00000082


	//----- nvinfo : EIATTR_KPARAM_INFO
	.align		4
.L_1109:
        /*0008*/ 	.byte	0x04, 0x17
        /*000a*/ 	.short	(.L_1111 - .L_1110)
.L_1110:
        /*000c*/ 	.word	0x00000000
        /*0010*/ 	.short	0x000a
        /*0012*/ 	.short	0x003c
        /*0014*/ 	.byte	0x00, 0xf0, 0x11, 0x00


	//----- nvinfo : EIATTR_KPARAM_INFO
	.align		4
.L_1111:
        /*0018*/ 	.byte	0x04, 0x17
        /*001a*/ 	.short	(.L_1113 - .L_1112)
.L_1112:
        /*001c*/ 	.word	0x00000000
        /*0020*/ 	.short	0x0009
        /*0022*/ 	.short	0x0038
        /*0024*/ 	.byte	0x00, 0xf0, 0x11, 0x00


	//----- nvinfo : EIATTR_KPARAM_INFO
	.align		4
.L_1113:
        /*0028*/ 	.byte	0x04, 0x17
        /*002a*/ 	.short	(.L_1115 - .L_1114)
.L_1114:
        /*002c*/ 	.word	0x00000000
        /*0030*/ 	.short	0x0008
        /*0032*/ 	.short	0x0030
        /*0034*/ 	.byte	0x00, 0xf5, 0x21, 0x00


	//----- nvinfo : EIATTR_KPARAM_INFO
	.align		4
.L_1115:
        /*0038*/ 	.byte	0x04, 0x17
        /*003a*/ 	.short	(.L_1117 - .L_1116)
.L_1116:
        /*003c*/ 	.word	0x00000000
        /*0040*/ 	.short	0x0007
        /*0042*/ 	.short	0x0028
        /*0044*/ 	.byte	0x00, 0xf5, 0x21, 0x00


	//----- nvinfo : EIATTR_KPARAM_INFO
	.align		4
.L_1117:
        /*0048*/ 	.byte	0x04, 0x17
        /*004a*/ 	.short	(.L_1119 - .L_1118)
.L_1118:
        /*004c*/ 	.word	0x00000000
        /*0050*/ 	.short	0x0006
        /*0052*/ 	.short	0x0020
        /*0054*/ 	.byte	0x00, 0xf5, 0x21, 0x00


	//----- nvinfo : EIATTR_KPARAM_INFO
	.align		4
.L_1119:
        /*0058*/ 	.byte	0x04, 0x17
        /*005a*/ 	.short	(.L_1121 - .L_1120)
.L_1120:
        /*005c*/ 	.word	0x00000000
        /*0060*/ 	.short	0x0005
        /*0062*/ 	.short	0x0018
        /*0064*/ 	.byte	0x00, 0xf5, 0x21, 0x00


	//----- nvinfo : EIATTR_KPARAM_INFO
	.align		4
.L_1121:
        /*0068*/ 	.byte	0x04, 0x17
        /*006a*/ 	.short	(.L_1123 - .L_1122)
.L_1122:
        /*006c*/ 	.word	0x00000000
        /*0070*/ 	.short	0x0004
        /*0072*/ 	.short	0x0014
        /*0074*/ 	.byte	0x00, 0xf0, 0x11, 0x00


	//----- nvinfo : EIATTR_KPARAM_INFO
	.align		4
.L_1123:
        /*0078*/ 	.byte	0x04, 0x17
        /*007a*/ 	.short	(.L_1125 - .L_1124)
.L_1124:
        /*007c*/ 	.word	0x00000000
        /*0080*/ 	.short	0x0003
        /*0082*/ 	.short	0x0010
        /*0084*/ 	.byte	0x00, 0xf0, 0x11, 0x00


	//----- nvinfo : EIATTR_KPARAM_INFO
	.align		4
.L_1125:
        /*0088*/ 	.byte	0x04, 0x17
        /*008a*/ 	.short	(.L_1127 - .L_1126)
.L_1126:
        /*008c*/ 	.word	0x00000000
        /*0090*/ 	.short	0x0002
        /*0092*/ 	.short	0x000c
        /*0094*/ 	.byte	0x00, 0xf0, 0x11, 0x00


	//----- nvinfo : EIATTR_KPARAM_INFO
	.align		4
.L_1127:
        /*0098*/ 	.byte	0x04, 0x17
        /*009a*/ 	.short	(.L_1129 - .L_1128)
.L_1128:
        /*009c*/ 	.word	0x00000000
        /*00a0*/ 	.short	0x0001
        /*00a2*/ 	.short	0x0008
        /*00a4*/ 	.byte	0x00, 0xf0, 0x11, 0x00


	//----- nvinfo : EIATTR_KPARAM_INFO
	.align		4
.L_1129:
        /*00a8*/ 	.byte	0x04, 0x17
        /*00aa*/ 	.short	(.L_1131 - .L_1130)
.L_1130:
        /*00ac*/ 	.word	0x00000000
        /*00b0*/ 	.short	0x0000
        /*00b2*/ 	.short	0x0000
        /*00b4*/ 	.byte	0x00, 0xf5, 0x21, 0x00


	//----- nvinfo : EIATTR_SPARSE_MMA_MASK
	.align		4
.L_1131:
        /*00b8*/ 	.byte	0x03, 0x50
        /*00ba*/ 	.short	0x0000


	//----- nvinfo : EIATTR_MAXREG_COUNT
	.align		4
        /*00bc*/ 	.byte	0x03, 0x1b
        /*00be*/ 	.short	0x00ff


	//----- nvinfo : EIATTR_MERCURY_ISA_VERSION
	.align		4
        /*00c0*/ 	.byte	0x03, 0x5f
        /*00c2*/ 	.short	0x0101


	//----- nvinfo : EIATTR_COOP_GROUP_MASK_REGIDS
	.align		4
        /*00c4*/ 	.byte	0x04, 0x29
        /*00c6*/ 	.short	(.L_1133 - .L_1132)


	//   ....[0]....
.L_1132:
        /*00c8*/ 	.word	0xffffffff


	//   ....[1]....
        /*00cc*/ 	.word	0xffffffff


	//   ....[2]....
        /*00d0*/ 	.word	0xffffffff


	//   ....[3]....
        /*00d4*/ 	.word	0xffffffff


	//   ....[4]....
        /*00d8*/ 	.word	0xffffffff


	//   ....[5]....
        /*00dc*/ 	.word	0xffffffff


	//   ....[6]....
        /*00e0*/ 	.word	0xffffffff


	//   ....[7]....
        /*00e4*/ 	.word	0xffffffff


	//   ....[8]....
        /*00e8*/ 	.word	0xffffffff


	//   ....[9]....
        /*00ec*/ 	.word	0xffffffff


	//   ....[10]....
        /*00f0*/ 	.word	0xffffffff


	//   ....[11]....
        /*00f4*/ 	.word	0xffffffff


	//   ....[12]....
        /*00f8*/ 	.word	0xffffffff


	//   ....[13]....
        /*00fc*/ 	.word	0xffffffff


	//   ....[14]....
        /*0100*/ 	.word	0xffffffff


	//   ....[15]....
        /*0104*/ 	.word	0x0500002b


	//   ....[16]....
        /*0108*/ 	.word	0x0500002b


	//   ....[17]....
        /*010c*/ 	.word	0x0500002b


	//   ....[18]....
        /*0110*/ 	.word	0x0500002b


	//   ....[19]....
        /*0114*/ 	.word	0x0500002b


	//   ....[20]....
        /*0118*/ 	.word	0x0500002b


	//   ....[21]....
        /*011c*/ 	.word	0x0500002b


	//   ....[22]....
        /*0120*/ 	.word	0x0500002b


	//   ....[23]....
        /*0124*/ 	.word	0x0500002b


	//   ....[24]....
        /*0128*/ 	.word	0x0500002b


	//   ....[25]....
        /*012c*/ 	.word	0x0500002b


	//   ....[26]....
        /*0130*/ 	.word	0x0500002b


	//   ....[27]....
        /*0134*/ 	.word	0x0500002b


	//   ....[28]....
        /*0138*/ 	.word	0x0500002b


	//   ....[29]....
        /*013c*/ 	.word	0x0500002b


	//----- nvinfo : EIATTR_COOP_GROUP_INSTR_OFFSETS
	.align		4
.L_1133:
        /*0140*/ 	.byte	0x04, 0x28
        /*0142*/ 	.short	(.L_1135 - .L_1134)


	//   ....[0]....
.L_1134:
        /*0144*/ 	.word	0x00001430


	//   ....[1]....
        /*0148*/ 	.word	0x00001450


	//   ....[2]....
        /*014c*/ 	.word	0x00001470


	//   ....[3]....
        /*0150*/ 	.word	0x00001490


	//   ....[4]....
        /*0154*/ 	.word	0x000014b0


	//   ....[5]....
        /*0158*/ 	.word	0x00001a60


	//   ....[6]....
        /*015c*/ 	.word	0x00001ac0


	//   ....[7]....
        /*0160*/ 	.word	0x00001cd0


	//   ....[8]....
        /*0164*/ 	.word	0x00001d00


	//   ....[9]....
        /*0168*/ 	.word	0x00001d30


	//   ....[10]....
        /*016c*/ 	.word	0x000020c0


	//   ....[11]....
        /*0170*/ 	.word	0x00002260


	//   ....[12]....
        /*0174*/ 	.word	0x00002300


	//   ....[13]....
        /*0178*/ 	.word	0x00002390


	//   ....[14]....
        /*017c*/ 	.word	0x000025a0


	//   ....[15]....
        /*0180*/ 	.word	0x00002700


	//   ....[16]....
        /*0184*/ 	.word	0x00002780


	//   ....[17]....
        /*0188*/ 	.word	0x000027e0


	//   ....[18]....
        /*018c*/ 	.word	0x00002840


	//   ....[19]....
        /*0190*/ 	.word	0x000028a0


	//   ....[20]....
        /*0194*/ 	.word	0x00002b00


	//   ....[21]....
        /*0198*/ 	.word	0x00002ba0


	//   ....[22]....
        /*019c*/ 	.word	0x00002da0


	//   ....[23]....
        /*01a0*/ 	.word	0x00002fb0


	//   ....[24]....
        /*01a4*/ 	.word	0x00003140


	//   ....[25]....
        /*01a8*/ 	.word	0x00003390


	//   ....[26]....
        /*01ac*/ 	.word	0x00003580


	//   ....[27]....
        /*01b0*/ 	.word	0x00003760


	//   ....[28]....
        /*01b4*/ 	.word	0x00003820


	//   ....[29]....
        /*01b8*/ 	.word	0x00003880


	//----- nvinfo : EIATTR_VRC_CTA_INIT_COUNT
	.align		4
.L_1135:
        /*01bc*/ 	.byte	0x02, 0x4a
	.zero		1
	.zero		1


	//----- nvinfo : EIATTR_EXIT_INSTR_OFFSETS
	.align		4
        /*01c0*/ 	.byte	0x04, 0x1c
        /*01c2*/ 	.short	(.L_1137 - .L_1136)


	//   ....[0]....
.L_1136:
        /*01c4*/ 	.word	0x000002b0


	//   ....[1]....
        /*01c8*/ 	.word	0x00000ef0


	//   ....[2]....
        /*01cc*/ 	.word	0x000026a0


	//----- nvinfo : EIATTR_CRS_STACK_SIZE
	.align		4
.L_1137:
        /*01d0*/ 	.byte	0x04, 0x1e
        /*01d2*/ 	.short	(.L_1139 - .L_1138)
.L_1138:
        /*01d4*/ 	.word	0x00000000


	//----- nvinfo : EIATTR_CBANK_PARAM_SIZE
	.align		4
.L_1139:
        /*01d8*/ 	.byte	0x03, 0x19
        /*01da*/ 	.short	0x0040


	//----- nvinfo : EIATTR_PARAM_CBANK
	.align		4
        /*01dc*/ 	.byte	0x04, 0x0a
        /*01de*/ 	.short	(.L_1141 - .L_1140)
	.align		4
.L_1140:
        /*01e0*/ 	.word	index@(.nv.constant0._ZN12tensorrt_llm7kernels32fusedQKNormRopeKernelNTokenHeadsIN3c108BFloat16ES3_Li256ELb0ELi4EEEvPviiifPKvS6_S6_PKlii)
        /*01e4*/ 	.short	0x0380
        /*01e6*/ 	.short	0x0040


	//----- nvinfo : EIATTR_SW_WAR
	.align		4
.L_1141:
        /*01e8*/ 	.byte	0x04, 0x36
        /*01ea*/ 	.short	(.L_1143 - .L_1142)
.L_1142:
        /*01ec*/ 	.word	0x00000008
.L_1143:


//--------------------- .nv.info._ZN12tensorrt_llm7kernels32fusedQKNormRopeKernelNTokenHeadsIN3c108BFloat16ES3_Li256ELb1ELi4EEEvPviiifPKvS6_S6_PKlii --------------------------
	.section	.nv.info._ZN12tensorrt_llm7kernels32fusedQKNormRopeKernelNTokenHeadsIN3c108BFloat16ES3_Li256ELb1ELi4EEEvPviiifPKvS6_S6_PKlii,"",@"SHT_CUDA_INFO"
	.sectionflags	@""
	.align	4


	//----- nvinfo : EIATTR_CUDA_API_VERSION
	.align		4
        /*0000*/ 	.byte	0x04, 0x37
        /*0002*/ 	.short	(.L_1145 - .L_1144)
.L_1144:
        /*0004*/ 	.word	0x00000082


	//----- nvinfo : EIATTR_KPARAM_INFO
	.align		4
.L_1145:
        /*0008*/ 	.byte	0x04, 0x17
        /*000a*/ 	.short	(.L_1147 - .L_1146)
.L_1146:
        /*000c*/ 	.word	0x00000000
        /*0010*/ 	.short	0x000a
        /*0012*/ 	.short	0x003c
        /*0014*/ 	.byte	0x00, 0xf0, 0x11, 0x00


	//----- nvinfo : EIATTR_KPARAM_INFO
	.align		4
.L_1147:
        /*0018*/ 	.byte	0x04, 0x17
        /*001a*/ 	.short	(.L_1149 - .L_1148)
.L_1148:
        /*001c*/ 	.word	0x00000000
        /*0020*/ 	.short	0x0009
        /*0022*/ 	.short	0x0038
        /*0024*/ 	.byte	0x00, 0xf0, 0x11, 0x00


	//----- nvinfo : EIATTR_KPARAM_INFO
	.align		4
.L_1149:
        /*0028*/ 	.byte	0x04, 0x17
        /*002a*/ 	.short	(.L_1151 - .L_1150)
.L_1150:
        /*002c*/ 	.word	0x00000000
        /*0030*/ 	.short	0x0008
        /*0032*/ 	.short	0x0030
        /*0034*/ 	.byte	0x00, 0xf5, 0x21, 0x00


	//----- nvinfo : EIATTR_KPARAM_INFO
	.align		4
.L_1151:
        /*0038*/ 	.byte	0x04, 0x17
        /*003a*/ 	.short	(.L_1153 - .L_1152)
.L_1152:
        /*003c*/ 	.word	0x00000000
        /*0040*/ 	.short	0x0007
        /*0042*/ 	.short	0x0028
        /*0044*/ 	.byte	0x00, 0xf5, 0x21, 0x00


	//----- nvinfo : EIATTR_KPARAM_INFO
	.align		4
.L_1153:
        /*0048*/ 	.byte	0x04, 0x17
        /*004a*/ 	.short	(.L_1155 - .L_1154)
.L_1154:
        /*004c*/ 	.word	0x00000000
        /*0050*/ 	.short	0x0006
        /*0052*/ 	.short	0x0020
        /*0054*/ 	.byte	0x00, 0xf5, 0x21, 0x00


	//----- nvinfo : EIATTR_KPARAM_INFO
	.align		4
.L_1155:
        /*0058*/ 	.byte	0x04, 0x17
        /*005a*/ 	.short	(.L_1157 - .L_1156)
.L_1156:
        /*005c*/ 	.word	0x00000000
        /*0060*/ 	.short	0x0005
        /*0062*/ 	.short	0x0018
        /*0064*/ 	.byte	0x00, 0xf5, 0x21, 0x00


	//----- nvinfo : EIATTR_KPARAM_INFO
	.align		4
.L_1157:
        /*0068*/ 	.byte	0x04, 0x17
        /*006a*/ 	.short	(.L_1159 - .L_1158)
.L_1158:
        /*006c*/ 	.word	0x00000000
        /*0070*/ 	.short	0x0004
        /*0072*/ 	.short	0x0014
        /*0074*/ 	.byte	0x00, 0xf0, 0x11, 0x00


	//----- nvinfo : EIATTR_KPARAM_INFO
	.align		4
.L_1159:
        /*0078*/ 	.byte	0x04, 0x17
        /*007a*/ 	.short	(.L_1161 - .L_1160)
.L_1160:
        /*007c*/ 	.word	0x00000000
        /*0080*/ 	.short	0x0003
        /*0082*/ 	.short	0x0010
        /*0084*/ 	.byte	0x00, 0xf0, 0x11, 0x00


	//----- nvinfo : EIATTR_KPARAM_INFO
	.align		4
.L_1161:
        /*0088*/ 	.byte	0x04, 0x17
        /*008a*/ 	.short	(.L_1163 - .L_1162)
.L_1162:
        /*008c*/ 	.word	0x00000000
        /*0090*/ 	.short	0x0002
        /*0092*/ 	.short	0x000c
        /*0094*/ 	.byte	0x00, 0xf0, 0x11, 0x00


	//----- nvinfo : EIATTR_KPARAM_INFO
	.align		4
.L_1163:
        /*0098*/ 	.byte	0x04, 0x17
        /*009a*/ 	.short	(.L_1165 - .L_1164)
.L_1164:
        /*009c*/ 	.word	0x00000000
        /*00a0*/ 	.short	0x0001
        /*00a2*/ 	.short	0x0008
        /*00a4*/ 	.byte	0x00, 0xf0, 0x11, 0x00


	//----- nvinfo : EIATTR_KPARAM_INFO
	.align		4
.L_1165:
        /*00a8*/ 	.byte	0x04, 0x17
        /*00aa*/ 	.short	(.L_1167 - .L_1166)
.L_1166:
        /*00ac*/ 	.word	0x00000000
        /*00b0*/ 	.short	0x0000
        /*00b2*/ 	.short	0x0000
        /*00b4*/ 	.byte	0x00, 0xf5, 0x21, 0x00


	//----- nvinfo : EIATTR_SPARSE_MMA_MASK
	.align		4
.L_1167:
        /*00b8*/ 	.byte	0x03, 0x50
        /*00ba*/ 	.short	0x0000


	//----- nvinfo : EIATTR_MAXREG_COUNT
	.align		4
        /*00bc*/ 	.byte	0x03, 0x1b
        /*00be*/ 	.short	0x00ff


	//----- nvinfo : EIATTR_MERCURY_ISA_VERSION
	.align		4
        /*00c0*/ 	.byte	0x03, 0x5f
        /*00c2*/ 	.short	0x0101


	//----- nvinfo : EIATTR_COOP_GROUP_MASK_REGIDS
	.align		4
        /*00c4*/ 	.byte	0x04, 0x29
        /*00c6*/ 	.short	(.L_1169 - .L_1168)


	//   ....[0]....
.L_1168:
        /*00c8*/ 	.word	0xffffffff


	//   ....[1]....
        /*00cc*/ 	.word	0xffffffff


	//   ....[2]....
        /*00d0*/ 	.word	0xffffffff


	//   ....[3]....
        /*00d4*/ 	.word	0xffffffff


	//   ....[4]....
        /*00d8*/ 	.word	0xffffffff


	//   ....[5]....
        /*00dc*/ 	.word	0x05000027


	//   ....[6]....
        /*00e0*/ 	.word	0x05000027


	//   ....[7]....
        /*00e4*/ 	.word	0x05000027


	//   ....[8]....
        /*00e8*/ 	.word	0x05000027


	//   ....[9]....
        /*00ec*/ 	.word	0x05000027


	//----- nvinfo : EIATTR_COOP_GROUP_INSTR_OFFSETS
	.align		4
.L_1169:
        /*00f0*/ 	.byte	0x04, 0x28
        /*00f2*/ 	.short	(.L_1171 - .L_1170)


	//   ....[0]....
.L_1170:
        /*00f4*/ 	.word	0x00001440


	//   ....[1]....
        /*00f8*/ 	.word	0x00001460


	//   ....[2]....
        /*00fc*/ 	.word	0x00001480


	//   ....[3]....
        /*0100*/ 	.word	0x000014a0


	//   ....[4]....
        /*0104*/ 	.word	0x000014c0


	//   ....[5]....
        /*0108*/ 	.word	0x00001a50


	//   ....[6]....
        /*010c*/ 	.word	0x00001af0


	//   ....[7]....
        /*0110*/ 	.word	0x00001b60


	//   ....[8]....
        /*0114*/ 	.word	0x00001bd0


	//   ....[9]....
        /*0118*/ 	.word	0x00001c40


	//----- nvinfo : EIATTR_VRC_CTA_INIT_COUNT
	.align		4
.L_1171:
        /*011c*/ 	.byte	0x02, 0x4a
	.zero		1
	.zero		1


	//----- nvinfo : EIATTR_EXIT_INSTR_OFFSETS
	.align		4
        /*0120*/ 	.byte	0x04, 0x1c
        /*0122*/ 	.short	(.L_1173 - .L_1172)


	//   ....[0]....
.L_1172:
        /*0124*/ 	.word	0x000002a0


	//   ....[1]....
        /*0128*/ 	.word	0x00000f30


	//   ....[2]....
        /*012c*/ 	.word	0x000019f0


	//----- nvinfo : EIATTR_CRS_STACK_SIZE
	.align		4
.L_1173:
        /*0130*/ 	.byte	0x04, 0x1e
        /*0132*/ 	.short	(.L_1175 - .L_1174)
.L_1174:
        /*0134*/ 	.word	0x00000000


	//----- nvinfo : EIATTR_CBANK_PARAM_SIZE
	.align		4
.L_1175:
        /*0138*/ 	.byte	0x03, 0x19
        /*013a*/ 	.short	0x0040


	//----- nvinfo : EIATTR_PARAM_CBANK
	.align		4
        /*013c*/ 	.byte	0x04, 0x0a
        /*013e*/ 	.short	(.L_1177 - .L_1176)
	.align		4
.L_1176:
        /*0140*/ 	.word	index@(.nv.constant0._ZN12tensorrt_llm7kernels32fusedQKNormRopeKernelNTokenHeadsIN3c108BFloat16ES3_Li256ELb1ELi4EEEvPviiifPKvS6_S6_PKlii)
        /*0144*/ 	.short	0x0380
        /*0146*/ 	.short	0x0040


	//----- nvinfo : EIATTR_SW_WAR
	.align		4
.L_1177:
        /*0148*/ 	.byte	0x04, 0x36
        /*014a*/ 	.short	(.L_1179 - .L_1178)
.L_1178:
        /*014c*/ 	.word	0x00000008
.L_1179:


//--------------------- .nv.info._ZN12tensorrt_llm7kernels32fusedQKNormRopeKernelNTokenHeadsIN3c108BFloat16ES3_Li128ELb0ELi4EEEvPviiifPKvS6_S6_PKlii --------------------------
	.section	.nv.info._ZN12tensorrt_llm7kernels32fusedQKNormRopeKernelNTokenHeadsIN3c108BFloat16ES3_Li128ELb0ELi4EEEvPviiifPKvS6_S6_PKlii,"",@"SHT_CUDA_INFO"
	.sectionflags	@""
	.align	4


	//----- nvinfo : EIATTR_CUDA_API_VERSION
	.align		4
        /*0000*/ 	.byte	0x04, 0x37
        /*0002*/ 	.short	(.L_1181 - .L_1180)
.L_1180:
        /*0004*/ 	.word	0x00000082


	//----- nvinfo : EIATTR_KPARAM_INFO
	.align		4
.L_1181:
        /*0008*/ 	.byte	0x04, 0x17
        /*000a*/ 	.short	(.L_1183 - .L_1182)
.L_1182:
        /*000c*/ 	.word	0x00000000
        /*0010*/ 	.short	0x000a
        /*0012*/ 	.short	0x003c
        /*0014*/ 	.byte	0x00, 0xf0, 0x11, 0x00


	//----- nvinfo : EIATTR_KPARAM_INFO
	.align		4
.L_1183:
        /*0018*/ 	.byte	0x04, 0x17
        /*001a*/ 	.short	(.L_1185 - .L_1184)
.L_1184:
        /*001c*/ 	.word	0x00000000
        /*0020*/ 	.short	0x0009
        /*0022*/ 	.short	0x0038
        /*0024*/ 	.byte	0x00, 0xf0, 0x11, 0x00


	//----- nvinfo : EIATTR_KPARAM_INFO
	.align		4
.L_1185:
        /*0028*/ 	.byte	0x04, 0x17
        /*002a*/ 	.short	(.L_1187 - .L_1186)
.L_1186:
        /*002c*/ 	.word	0x00000000
        /*0030*/ 	.short	0x0008
        /*0032*/ 	.short	0x0030
        /*0034*/ 	.byte	0x00, 0xf5, 0x21, 0x00


	//----- nvinfo : EIATTR_KPARAM_INFO
	.align		4
.L_1187:
        /*0038*/ 	.byte	0x04, 0x17
        /*003a*/ 	.short	(.L_1189 - .L_1188)
.L_1188:
        /*003c*/ 	.word	0x00000000
        /*0040*/ 	.short	0x0007
        /*0042*/ 	.short	0x0028
        /*0044*/ 	.byte	0x00, 0xf5, 0x21, 0x00


	//----- nvinfo : EIATTR_KPARAM_INFO
	.align		4
.L_1189:
        /*0048*/ 	.byte	0x04, 0x17
        /*004a*/ 	.short	(.L_1191 - .L_1190)
.L_1190:
        /*004c*/ 	.word	0x00000000
        /*0050*/ 	.short	0x0006
        /*0052*/ 	.short	0x0020
        /*0054*/ 	.byte	0x00, 0xf5, 0x21, 0x00


	//----- nvinfo : EIATTR_KPARAM_INFO
	.align		4
.L_1191:
        /*0058*/ 	.byte	0x04, 0x17
        /*005a*/ 	.short	(.L_1193 - .L_1192)
.L_1192:
        /*005c*/ 	.word	0x00000000
        /*0060*/ 	.short	0x0005
        /*0062*/ 	.short	0x0018
        /*0064*/ 	.byte	0x00, 0xf5, 0x21, 0x00


	//----- nvinfo : EIATTR_KPARAM_INFO
	.align		4
.L_1193:
        /*0068*/ 	.byte	0x04, 0x17
        /*006a*/ 	.short	(.L_1195 - .L_1194)
.L_1194:
        /*006c*/ 	.word	0x00000000
        /*0070*/ 	.short	0x0004
        /*0072*/ 	.short	0x0014
        /*0074*/ 	.byte	0x00, 0xf0, 0x11, 0x00


	//----- nvinfo : EIATTR_KPARAM_INFO
	.align		4
.L_1195:
        /*0078*/ 	.byte	0x04, 0x17
        /*007a*/ 	.short	(.L_1197 - .L_1196)
.L_1196:
        /*007c*/ 	.word	0x00000000
        /*0080*/ 	.short	0x0003
        /*0082*/ 	.short	0x0010
        /*0084*/ 	.byte	0x00, 0xf0, 0x11, 0x00


	//----- nvinfo : EIATTR_KPARAM_INFO
	.align		4
.L_1197:
        /*0088*/ 	.byte	0x04, 0x17
        /*008a*/ 	.short	(.L_1199 - .L_1198)
.L_1198:
        /*008c*/ 	.word	0x00000000
        /*0090*/ 	.short	0x0002
        /*0092*/ 	.short	0x000c
        /*0094*/ 	.byte	0x00, 0xf0, 0x11, 0x00


	//----- nvinfo : EIATTR_KPARAM_INFO
	.align		4
.L_1199:
        /*0098*/ 	.byte	0x04, 0x17
        /*009a*/ 	.short	(.L_1201 - .L_1200)
.L_1200:
        /*009c*/ 	.word	0x00000000
        /*00a0*/ 	.short	0x0001
        /*00a2*/ 	.short	0x0008
        /*00a4*/ 	.byte	0x00, 0xf0, 0x11, 0x00


	//----- nvinfo : EIATTR_KPARAM_INFO
	.align		4
.L_1201:
        /*00a8*/ 	.byte	0x04, 0x17
        /*00aa*/ 	.short	(.L_1203 - .L_1202)
.L_1202:
        /*00ac*/ 	.word	0x00000000
        /*00b0*/ 	.short	0x0000
        /*00b2*/ 	.short	0x0000
        /*00b4*/ 	.byte	0x00, 0xf5, 0x21, 0x00


	//----- nvinfo : EIATTR_SPARSE_MMA_MASK
	.align		4
.L_1203:
        /*00b8*/ 	.byte	0x03, 0x50
        /*00ba*/ 	.short	0x0000


	//----- nvinfo : EIATTR_MAXREG_COUNT
	.align		4
        /*00bc*/ 	.byte	0x03, 0x1b
        /*00be*/ 	.short	0x00ff


	//----- nvinfo : EIATTR_MERCURY_ISA_VERSION
	.align		4
        /*00c0*/ 	.byte	0x03, 0x5f
        /*00c2*/ 	.short	0x0101


	//----- nvinfo : EIATTR_COOP_GROUP_MASK_REGIDS
	.align		4
        /*00c4*/ 	.byte	0x04, 0x29
        /*00c6*/ 	.short	(.L_1205 - .L_1204)


	//   ....[0]....
.L_1204:
        /*00c8*/ 	.word	0xffffffff


	//   ....[1]....
        /*00cc*/ 	.word	0xffffffff


	//   ....[2]....
        /*00d0*/ 	.word	0xffffffff


	//   ....[3]....
        /*00d4*/ 	.word	0xffffffff


	//   ....[4]....
        /*00d8*/ 	.word	0xffffffff


	//   ....[5]....
        /*00dc*/ 	.word	0xffffffff


	//   ....[6]....
        /*00e0*/ 	.word	0xffffffff


	//   ....[7]....
        /*00e4*/ 	.word	0xffffffff


	//   ....[8]....
        /*00e8*/ 	.word	0xffffffff


	//   ....[9]....
        /*00ec*/ 	.word	0xffffffff


	//   ....[10]....
        /*00f0*/ 	.word	0xffffffff


	//   ....[11]....
        /*00f4*/ 	.word	0x0500001b


	//   ....[12]....
        /*00f8*/ 	.word	0x0500001b


	//   ....[13]....
        /*00fc*/ 	.word	0x0500001b


	//   ....[14]....
        /*0100*/ 	.word	0x0500001b


	//   ....[15]....
        /*0104*/ 	.word	0x0500001b


	//   ....[16]....
        /*0108*/ 	.word	0x0500001b


	//   ....[17]....
        /*010c*/ 	.word	0x0500001b


	//   ....[18]....
        /*0110*/ 	.word	0x0500001b


	//   ....[19]....
        /*0114*/ 	.word	0x0500001b


	//   ....[20]....
        /*0118*/ 	.word	0x0500001b


	//   ....[21]....
        /*011c*/ 	.word	0x0500001b


	//----- nvinfo : EIATTR_COOP_GROUP_INSTR_OFFSETS
	.align		4
.L_1205:
        /*0120*/ 	.byte	0x04, 0x28
        /*0122*/ 	.short	(.L_1207 - .L_1206)


	//   ....[0]....
.L_1206:
        /*0124*/ 	.word	0x000012c0


	//   ....[1]....
        /*0128*/ 	.word	0x000012e0


	//   ....[2]....
        /*012c*/ 	.word	0x00001300


	//   ....[3]....
        /*0130*/ 	.word	0x00001320


	//   ....[4]....
        /*0134*/ 	.word	0x00001340


	//   ....[5]....
        /*0138*/ 	.word	0x000017e0


	//   ....[6]....
        /*013c*/ 	.word	0x00001890


	//   ....[7]....
        /*0140*/ 	.word	0x00001a00


	//   ....[8]....
        /*0144*/ 	.word	0x00001ab0


	//   ....[9]....
        /*0148*/ 	.word	0x00001ae0


	//   ....[10]....
        /*014c*/ 	.word	0x00001cf0


	//   ....[11]....
        /*0150*/ 	.word	0x00001e30


	//   ....[12]....
        /*0154*/ 	.word	0x00001eb0


	//   ....[13]....
        /*0158*/ 	.word	0x00001f10


	//   ....[14]....
        /*015c*/ 	.word	0x00001f70


	//   ....[15]....
        /*0160*/ 	.word	0x00001fd0


	//   ....[16]....
        /*0164*/ 	.word	0x00002260


	//   ....[17]....
        /*0168*/ 	.word	0x00002300


	//   ....[18]....
        /*016c*/ 	.word	0x000024f0


	//   ....[19]....
        /*0170*/ 	.word	0x000026e0


	//   ....[20]....
        /*0174*/ 	.word	0x00002790


	//   ....[21]....
        /*0178*/ 	.word	0x00002800


	//----- nvinfo : EIATTR_VRC_CTA_INIT_COUNT
	.align		4
.L_1207:
        /*017c*/ 	.byte	0x02, 0x4a
	.zero		1
	.zero		1


	//----- nvinfo : EIATTR_EXIT_INSTR_OFFSETS
	.align		4
        /*0180*/ 	.byte	0x04, 0x1c
        /*0182*/ 	.short	(.L_1209 - .L_1208)


	//   ....[0]....
.L_1208:
        /*0184*/ 	.word	0x000002a0


	//   ....[1]....
        /*0188*/ 	.word	0x00000f20


	//   ....[2]....
        /*018c*/ 	.word	0x00001dd0


	//----- nvinfo : EIATTR_CRS_STACK_SIZE
	.align		4
.L_1209:
        /*0190*/ 	.byte	0x04, 0x1e
        /*0192*/ 	.short	(.L_1211 - .L_1210)
.L_1210:
        /*0194*/ 	.word	0x00000000


	//----- nvinfo : EIATTR_CBANK_PARAM_SIZE
	.align		4
.L_1211:
        /*0198*/ 	.byte	0x03, 0x19
        /*019a*/ 	.short	0x0040


	//----- nvinfo : EIATTR_PARAM_CBANK
	.align		4
        /*019c*/ 	.byte	0x04, 0x0a
        /*019e*/ 	.short	(.L_1213 - .L_1212)
	.align		4
.L_1212:
        /*01a0*/ 	.word	index@(.nv.constant0._ZN12tensorrt_llm7kernels32fusedQKNormRopeKernelNTokenHeadsIN3c108BFloat16ES3_Li128ELb0ELi4EEEvPviiifPKvS6_S6_PKlii)
        /*01a4*/ 	.short	0x0380
        /*01a6*/ 	.short	0x0040


	//----- nvinfo : EIATTR_SW_WAR
	.align		4
.L_1213:
        /*01a8*/ 	.byte	0x04, 0x36
        /*01aa*/ 	.short	(.L_1215 - .L_1214)
.L_1214:
        /*01ac*/ 	.word	0x00000008
.L_1215:


//--------------------- .nv.info._ZN12tensorrt_llm7kernels32fusedQKNormRopeKernelNTokenHeadsIN3c108BFloat16ES3_Li128ELb1ELi4EEEvPviiifPKvS6_S6_PKlii --------------------------
	.section	.nv.info._ZN12tensorrt_llm7kernels32fusedQKNormRopeKernelNTokenHeadsIN3c108BFloat16ES3_Li128ELb1ELi4EEEvPviiifPKvS6_S6_PKlii,"",@"SHT_CUDA_INFO"
	.sectionflags	@""
	.align	4


	//----- nvinfo : EIATTR_CUDA_API_VERSION
	.align		4
        /*0000*/ 	.byte	0x04, 0x37
        /*0002*/ 	.short	(.L_1217 - .L_1216)
.L_1216:
        /*0004*/ 	.word	0x00000082


	//----- nvinfo : EIATTR_KPARAM_INFO
	.align		4
.L_1217:
        /*0008*/ 	.byte	0x04, 0x17
        /*000a*/ 	.short	(.L_1219 - .L_1218)
.L_1218:
        /*000c*/ 	.word	0x00000000
        /*0010*/ 	.short	0x000a
        /*0012*/ 	.short	0x003c
        /*0014*/ 	.byte	0x00, 0xf0, 0x11, 0x00


	//----- nvinfo : EIATTR_KPARAM_INFO
	.align		4
.L_1219:
        /*0018*/ 	.byte	0x04, 0x17
        /*001a*/ 	.short	(.L_1221 - .L_1220)
.L_1220:
        /*001c*/ 	.word	0x00000000
        /*0020*/ 	.short	0x0009
        /*0022*/ 	.short	0x0038
        /*0024*/ 	.byte	0x00, 0xf0, 0x11, 0x00


	//----- nvinfo : EIATTR_KPARAM_INFO
	.align		4
.L_1221:
        /*0028*/ 	.byte	0x04, 0x17
        /*002a*/ 	.short	(.L_1223 - .L_1222)
.L_1222:
        /*002c*/ 	.word	0x00000000
        /*0030*/ 	.short	0x0008
        /*0032*/ 	.short	0x0030
        /*0034*/ 	.byte	0x00, 0xf5, 0x21, 0x00


	//----- nvinfo : EIATTR_KPARAM_INFO
	.align		4
.L_1223:
        /*0038*/ 	.byte	0x04, 0x17
        /*003a*/ 	.short	(.L_1225 - .L_1224)
.L_1224:
        /*003c*/ 	.word	0x00000000
        /*0040*/ 	.short	0x0007
        /*0042*/ 	.short	0x0028
        /*0044*/ 	.byte	0x00, 0xf5, 0x21, 0x00


	//----- nvinfo : EIATTR_KPARAM_INFO
	.align		4
.L_1225:
        /*0048*/ 	.byte	0x04, 0x17
        /*004a*/ 	.short	(.L_1227 - .L_1226)
.L_1226:
        /*004c*/ 	.word	0x00000000
        /*0050*/ 	.short	0x0006
        /*0052*/ 	.short	0x0020
        /*0054*/ 	.byte	0x00, 0xf5, 0x21, 0x00


	//----- nvinfo : EIATTR_KPARAM_INFO
	.align		4
.L_1227:
        /*0058*/ 	.byte	0x04, 0x17
        /*005a*/ 	.short	(.L_1229 - .L_1228)
.L_1228:
        /*005c*/ 	.word	0x00000000
        /*0060*/ 	.short	0x0005
        /*0062*/ 	.short	0x0018
        /*0064*/ 	.byte	0x00, 0xf5, 0x21, 0x00


	//----- nvinfo : EIATTR_KPARAM_INFO
	.align		4
.L_1229:
        /*0068*/ 	.byte	0x04, 0x17
        /*006a*/ 	.short	(.L_1231 - .L_1230)
.L_1230:
        /*006c*/ 	.word	0x00000000
        /*0070*/ 	.short	0x0004
        /*0072*/ 	.short	0x0014
        /*0074*/ 	.byte	0x00, 0xf0, 0x11, 0x00


	//----- nvinfo : EIATTR_KPARAM_INFO
	.align		4
.L_1231:
        /*0078*/ 	.byte	0x04, 0x17
        /*007a*/ 	.short	(.L_1233 - .L_1232)
.L_1232:
        /*007c*/ 	.word	0x00000000
        /*0080*/ 	.short	0x0003
        /*0082*/ 	.short	0x0010
        /*0084*/ 	.byte	0x00, 0xf0, 0x11, 0x00


	//----- nvinfo : EIATTR_KPARAM_INFO
	.align		4
.L_1233:
        /*0088*/ 	.byte	0x04, 0x17
        /*008a*/ 	.short	(.L_1235 - .L_1234)
.L_1234:
        /*008c*/ 	.word	0x00000000
        /*0090*/ 	.short	0x0002
        /*0092*/ 	.short	0x000c
        /*0094*/ 	.byte	0x00, 0xf0, 0x11, 0x00


	//----- nvinfo : EIATTR_KPARAM_INFO
	.align		4
.L_1235:
        /*0098*/ 	.byte	0x04, 0x17
        /*009a*/ 	.short	(.L_1237 - .L_1236)
.L_1236:
        /*009c*/ 	.word	0x00000000
        /*00a0*/ 	.short	0x0001
        /*00a2*/ 	.short	0x0008
        /*00a4*/ 	.byte	0x00, 0xf0, 0x11, 0x00


	//----- nvinfo : EIATTR_KPARAM_INFO
	.align		4
.L_1237:
        /*00a8*/ 	.byte	0x04, 0x17
        /*00aa*/ 	.short	(.L_1239 - .L_1238)
.L_1238:
        /*00ac*/ 	.word	0x00000000
        /*00b0*/ 	.short	0x0000
        /*00b2*/ 	.short	0x0000
        /*00b4*/ 	.byte	0x00, 0xf5, 0x21, 0x00


	//----- nvinfo : EIATTR_SPARSE_MMA_MASK
	.align		4
.L_1239:
        /*00b8*/ 	.byte	0x03, 0x50
        /*00ba*/ 	.short	0x0000


	//----- nvinfo : EIATTR_MAXREG_COUNT
	.align		4
        /*00bc*/ 	.byte	0x03, 0x1b
        /*00be*/ 	.short	0x00ff


	//----- nvinfo : EIATTR_MERCURY_ISA_VERSION
	.align		4
        /*00c0*/ 	.byte	0x03, 0x5f
        /*00c2*/ 	.short	0x0101


	//----- nvinfo : EIATTR_COOP_GROUP_MASK_REGIDS
	.align		4
        /*00c4*/ 	.byte	0x04, 0x29
        /*00c6*/ 	.short	(.L_1241 - .L_1240)


	//   ....[0]....
.L_1240:
        /*00c8*/ 	.word	0xffffffff


	//   ....[1]....
        /*00cc*/ 	.word	0xffffffff


	//   ....[2]....
        /*00d0*/ 	.word	0xffffffff


	//   ....[3]....
        /*00d4*/ 	.word	0xffffffff


	//   ....[4]....
        /*00d8*/ 	.word	0xffffffff


	//   ....[5]....
        /*00dc*/ 	.word	0x05000017


	//   ....[6]....
        /*00e0*/ 	.word	0x05000017


	//   ....[7]....
        /*00e4*/ 	.word	0x05000017


	//   ....[8]....
        /*00e8*/ 	.word	0x05000017


	//   ....[9]....
        /*00ec*/ 	.word	0x05000017


	//----- nvinfo : EIATTR_COOP_GROUP_INSTR_OFFSETS
	.align		4
.L_1241:
        /*00f0*/ 	.byte	0x04, 0x28
        /*00f2*/ 	.short	(.L_1243 - .L_1242)


	//   ....[0]....
.L_1242:
        /*00f4*/ 	.word	0x000012c0


	//   ....[1]....
        /*00f8*/ 	.word	0x000012e0


	//   ....[2]....
        /*00fc*/ 	.word	0x00001300


	//   ....[3]....
        /*0100*/ 	.word	0x00001320


	//   ....[4]....
        /*0104*/ 	.word	0x00001340


	//   ....[5]....
        /*0108*/ 	.word	0x000016f0


	//   ....[6]....
        /*010c*/ 	.word	0x00001780


	//   ....[7]....
        /*0110*/ 	.word	0x00001800


	//   ....[8]....
        /*0114*/ 	.word	0x00001880


	//   ....[9]....
        /*0118*/ 	.word	0x00001900


	//----- nvinfo : EIATTR_VRC_CTA_INIT_COUNT
	.align		4
.L_1243:
        /*011c*/ 	.byte	0x02, 0x4a
	.zero		1
	.zero		1


	//----- nvinfo : EIATTR_EXIT_INSTR_OFFSETS
	.align		4
        /*0120*/ 	.byte	0x04, 0x1c
        /*0122*/ 	.short	(.L_1245 - .L_1244)


	//   ....[0]....
.L_1244:
        /*0124*/ 	.word	0x000002a0


	//   ....[1]....
        /*0128*/ 	.word	0x00000f20


	//   ....[2]....
        /*012c*/ 	.word	0x00001690


	//----- nvinfo : EIATTR_CRS_STACK_SIZE
	.align		4
.L_1245:
        /*0130*/ 	.byte	0x04, 0x1e
        /*0132*/ 	.short	(.L_1247 - .L_1246)
.L_1246:
        /*0134*/ 	.word	0x00000000


	//----- nvinfo : EIATTR_CBANK_PARAM_SIZE
	.align		4
.L_1247:
        /*0138*/ 	.byte	0x03, 0x19
        /*013a*/ 	.short	0x0040


	//----- nvinfo : EIATTR_PARAM_CBANK
	.align		4
        /*013c*/ 	.byte	0x04, 0x0a
        /*013e*/ 	.short	(.L_1249 - .L_1248)
	.align		4
.L_1248:
        /*0140*/ 	.word	index@(.nv.constant0._ZN12tensorrt_llm7kernels32fusedQKNormRopeKernelNTokenHeadsIN3c108BFloat16ES3_Li128ELb1ELi4EEEvPviiifPKvS6_S6_PKlii)
        /*0144*/ 	.short	0x0380
        /*0146*/ 	.short	0x0040


	//----- nvinfo : EIATTR_SW_WAR
	.align		4
.L_1249:
        /*0148*/ 	.byte	0x04, 0x36
        /*014a*/ 	.short	(.L_1251 - .L_1250)
.L_1250:
        /*014c*/ 	.word	0x00000008
.L_1251:


//--------------------- .nv.info._ZN12tensorrt_llm7kernels32fusedQKNormRopeKernelNTokenHeadsIN3c108BFloat16ES3_Li64ELb0ELi4EEEvPviiifPKvS6_S6_PKlii --------------------------
	.section	.nv.info._ZN12tensorrt_llm7kernels32fusedQKNormRopeKernelNTokenHeadsIN3c108BFloat16ES3_Li64ELb0ELi4EEEvPviiifPKvS6_S6_PKlii,"",@"SHT_CUDA_INFO"
	.sectionflags	@""
	.align	4


	//----- nvinfo : EIATTR_CUDA_API_VERSION
	.align		4
        /*0000*/ 	.byte	0x04, 0x37
        /*0002*/ 	.short	(.L_1253 - .L_1252)
.L_1252:
        /*0004*/ 	.word	0x00000082


	//----- nvinfo : EIATTR_KPARAM_INFO
	.align		4
.L_1253:
        /*0008*/ 	.byte	0x04, 0x17
        /*000a*/ 	.short	(.L_1255 - .L_1254)
.L_1254:
        /*000c*/ 	.word	0x00000000
        /*0010*/ 	.short	0x000a
        /*0012*/ 	.short	0x003c
        /*0014*/ 	.byte	0x00, 0xf0, 0x11, 0x00


	//----- nvinfo : EIATTR_KPARAM_INFO
	.align		4
.L_1255:
        /*0018*/ 	.byte	0x04, 0x17
        /*001a*/ 	.short	(.L_1257 - .L_1256)
.L_1256:
        /*001c*/ 	.word	0x00000000
        /*0020*/ 	.short	0x0009
        /*0022*/ 	.short	0x0038
        /*0024*/ 	.byte	0x00, 0xf0, 0x11, 0x00


	//----- nvinfo : EIATTR_KPARAM_INFO
	.align		4
.L_1257:
        /*0028*/ 	.byte	0x04, 0x17
        /*002a*/ 	.short	(.L_1259 - .L_1258)
.L_1258:
        /*002c*/ 	.word	0x00000000
        /*0030*/ 	.short	0x0008
        /*0032*/ 	.short	0x0030
        /*0034*/ 	.byte	0x00, 0xf5, 0x21, 0x00


	//----- nvinfo : EIATTR_KPARAM_INFO
	.align		4
.L_1259:
        /*0038*/ 	.byte	0x04, 0x17
        /*003a*/ 	.short	(.L_1261 - .L_1260)
.L_1260:
        /*003c*/ 	.word	0x00000000
        /*0040*/ 	.short	0x0007
        /*0042*/ 	.short	0x0028
        /*0044*/ 	.byte	0x00, 0xf5, 0x21, 0x00


	//----- nvinfo : EIATTR_KPARAM_INFO
	.align		4
.L_1261:
        /*0048*/ 	.byte	0x04, 0x17
        /*004a*/ 	.short	(.L_1263 - .L_1262)
.L_1262:
        /*004c*/ 	.word	0x00000000
        /*0050*/ 	.short	0x0006
        /*0052*/ 	.short	0x0020
        /*0054*/ 	.byte	0x00, 0xf5, 0x21, 0x00


	//----- nvinfo : EIATTR_KPARAM_INFO
	.align		4
.L_1263:
        /*0058*/ 	.byte	0x04, 0x17
        /*005a*/ 	.short	(.L_1265 - .L_1264)
.L_1264:
        /*005c*/ 	.word	0x00000000
        /*0060*/ 	.short	0x0005
        /*0062*/ 	.short	0x0018
        /*0064*/ 	.byte	0x00, 0xf5, 0x21, 0x00


	//----- nvinfo : EIATTR_KPARAM_INFO
	.align		4
.L_1265:
        /*0068*/ 	.byte	0x04, 0x17
        /*006a*/ 	.short	(.L_1267 - .L_1266)
.L_1266:
        /*006c*/ 	.word	0x00000000
        /*0070*/ 	.short	0x0004
        /*0072*/ 	.short	0x0014
        /*0074*/ 	.byte	0x00, 0xf0, 0x11, 0x00


	//----- nvinfo : EIATTR_KPARAM_INFO
	.align		4
.L_1267:
        /*0078*/ 	.byte	0x04, 0x17
        /*007a*/ 	.short	(.L_1269 - .L_1268)
.L_1268:
        /*007c*/ 	.word	0x00000000
        /*0080*/ 	.short	0x0003
        /*0082*/ 	.short	0x0010
        /*0084*/ 	.byte	0x00, 0xf0, 0x11, 0x00


	//----- nvinfo : EIATTR_KPARAM_INFO
	.align		4
.L_1269:
        /*0088*/ 	.byte	0x04, 0x17
        /*008a*/ 	.short	(.L_1271 - .L_1270)
.L_1270:
        /*008c*/ 	.word	0x00000000
        /*0090*/ 	.short	0x0002
        /*0092*/ 	.short	0x000c
        /*0094*/ 	.byte	0x00, 0xf0, 0x11, 0x00


	//----- nvinfo : EIATTR_KPARAM_INFO
	.align		4
.L_1271:
        /*0098*/ 	.byte	0x04, 0x17
        /*009a*/ 	.short	(.L_1273 - .L_1272)
.L_1272:
        /*009c*/ 	.word	0x00000000
        /*00a0*/ 	.short	0x0001
        /*00a2*/ 	.short	0x0008
        /*00a4*/ 	.byte	0x00, 0xf0, 0x11, 0x00


	//----- nvinfo : EIATTR_KPARAM_INFO
	.align		4
.L_1273:
        /*00a8*/ 	.byte	0x04, 0x17
        /*00aa*/ 	.short	(.L_1275 - .L_1274)
.L_1274:
        /*00ac*/ 	.word	0x00000000
        /*00b0*/ 	.short	0x0000
        /*00b2*/ 	.short	0x0000
        /*00b4*/ 	.byte	0x00, 0xf5, 0x21, 0x00


	//----- nvinfo : EIATTR_SPARSE_MMA_MASK
	.align		4
.L_1275:
        /*00b8*/ 	.byte	0x03, 0x50
        /*00ba*/ 	.short	0x0000


	//----- nvinfo : EIATTR_MAXREG_COUNT
	.align		4
        /*00bc*/ 	.byte	0x03, 0x1b
        /*00be*/ 	.short	0x00ff


	//----- nvinfo : EIATTR_MERCURY_ISA_VERSION
	.align		4
        /*00c0*/ 	.byte	0x03, 0x5f
        /*00c2*/ 	.short	0x0101


	//----- nvinfo : EIATTR_COOP_GROUP_MASK_REGIDS
	.align		4
        /*00c4*/ 	.byte	0x04, 0x29
        /*00c6*/ 	.short	(.L_1277 - .L_1276)


	//   ....[0]....
.L_1276:
        /*00c8*/ 	.word	0xffffffff


	//   ....[1]....
        /*00cc*/ 	.word	0xffffffff


	//   ....[2]....
        /*00d0*/ 	.word	0xffffffff


	//   ....[3]....
        /*00d4*/ 	.word	0xffffffff


	//   ....[4]....
        /*00d8*/ 	.word	0xffffffff


	//   ....[5]....
        /*00dc*/ 	.word	0xffffffff


	//   ....[6]....
        /*00e0*/ 	.word	0xffffffff


	//   ....[7]....
        /*00e4*/ 	.word	0xffffffff


	//   ....[8]....
        /*00e8*/ 	.word	0xffffffff


	//   ....[9]....
        /*00ec*/ 	.word	0x05000009


	//   ....[10]....
        /*00f0*/ 	.word	0x05000009


	//   ....[11]....
        /*00f4*/ 	.word	0x05000009


	//   ....[12]....
        /*00f8*/ 	.word	0x05000009


	//   ....[13]....
        /*00fc*/ 	.word	0x05000009


	//   ....[14]....
        /*0100*/ 	.word	0x05000009


	//   ....[15]....
        /*0104*/ 	.word	0x05000009


	//   ....[16]....
        /*0108*/ 	.word	0x05000009


	//   ....[17]....
        /*010c*/ 	.word	0x05000009


	//----- nvinfo : EIATTR_COOP_GROUP_INSTR_OFFSETS
	.align		4
.L_1277:
        /*0110*/ 	.byte	0x04, 0x28
        /*0112*/ 	.short	(.L_1279 - .L_1278)


	//   ....[0]....
.L_1278:
        /*0114*/ 	.word	0x00001320


	//   ....[1]....
        /*0118*/ 	.word	0x00001340


	//   ....[2]....
        /*011c*/ 	.word	0x00001360


	//   ....[3]....
        /*0120*/ 	.word	0x00001380


	//   ....[4]....
        /*0124*/ 	.word	0x000013a0


	//   ....[5]....
        /*0128*/ 	.word	0x00001570


	//   ....[6]....
        /*012c*/ 	.word	0x00001590


	//   ....[7]....
        /*0130*/ 	.word	0x000016e0


	//   ....[8]....
        /*0134*/ 	.word	0x00001810


	//   ....[9]....
        /*0138*/ 	.word	0x00001940


	//   ....[10]....
        /*013c*/ 	.word	0x000019d0


	//   ....[11]....
        /*0140*/ 	.word	0x00001a30


	//   ....[12]....
        /*0144*/ 	.word	0x00001a90


	//   ....[13]....
        /*0148*/ 	.word	0x00001af0


	//   ....[14]....
        /*014c*/ 	.word	0x00001d00


	//   ....[15]....
        /*0150*/ 	.word	0x00001d90


	//   ....[16]....
        /*0154*/ 	.word	0x00001e30


	//   ....[17]....
        /*0158*/ 	.word	0x00001e90


	//----- nvinfo : EIATTR_VRC_CTA_INIT_COUNT
	.align		4
.L_1279:
        /*015c*/ 	.byte	0x02, 0x4a
	.zero		1
	.zero		1


	//----- nvinfo : EIATTR_EXIT_INSTR_OFFSETS
	.align		4
        /*0160*/ 	.byte	0x04, 0x1c
        /*0162*/ 	.short	(.L_1281 - .L_1280)


	//   ....[0]....
.L_1280:
        /*0164*/ 	.word	0x00000290


	//   ....[1]....
        /*0168*/ 	.word	0x00000ef0


	//   ....[2]....
        /*016c*/ 	.word	0x000018e0


	//----- nvinfo : EIATTR_CRS_STACK_SIZE
	.align		4
.L_1281:
        /*0170*/ 	.byte	0x04, 0x1e
        /*0172*/ 	.short	(.L_1283 - .L_1282)
.L_1282:
        /*0174*/ 	.word	0x00000000


	//----- nvinfo : EIATTR_CBANK_PARAM_SIZE
	.align		4
.L_1283:
        /*0178*/ 	.byte	0x03, 0x19
        /*017a*/ 	.short	0x0040


	//----- nvinfo : EIATTR_PARAM_CBANK
	.align		4
        /*017c*/ 	.byte	0x04, 0x0a
        /*017e*/ 	.short	(.L_1285 - .L_1284)
	.align		4
.L_1284:
        /*0180*/ 	.word	index@(.nv.constant0._ZN12tensorrt_llm7kernels32fusedQKNormRopeKernelNTokenHeadsIN3c108BFloat16ES3_Li64ELb0ELi4EEEvPviiifPKvS6_S6_PKlii)
        /*0184*/ 	.short	0x0380
        /*0186*/ 	.short	0x0040


	//----- nvinfo : EIATTR_SW_WAR
	.align		4
.L_1285:
        /*0188*/ 	.byte	0x04, 0x36
        /*018a*/ 	.short	(.L_1287 - .L_1286)
.L_1286:
        /*018c*/ 	.word	0x00000008
.L_1287:


//--------------------- .nv.info._ZN12tensorrt_llm7kernels32fusedQKNormRopeKernelNTokenHeadsIN3c108BFloat16ES3_Li64ELb1ELi4EEEvPviiifPKvS6_S6_PKlii --------------------------
	.section	.nv.info._ZN12tensorrt_llm7kernels32fusedQKNormRopeKernelNTokenHeadsIN3c108BFloat16ES3_Li64ELb1ELi4EEEvPviiifPKvS6_S6_PKlii,"",@"SHT_CUDA_INFO"
	.sectionflags	@""
	.align	4


	//----- nvinfo : EIATTR_CUDA_API_VERSION
	.align		4
        /*0000*/ 	.byte	0x04, 0x37
        /*0002*/ 	.short	(.L_1289 - .L_1288)
.L_1288:
        /*0004*/ 	.word	0x00000082


	//----- nvinfo : EIATTR_KPARAM_INFO
	.align		4
.L_1289:
        /*0008*/ 	.byte	0x04, 0x17
        /*000a*/ 	.short	(.L_1291 - .L_1290)
.L_1290:
        /*000c*/ 	.word	0x00000000
        /*0010*/ 	.short	0x000a
        /*0012*/ 	.short	0x003c
        /*0014*/ 	.byte	0x00, 0xf0, 0x11, 0x00


	//----- nvinfo : EIATTR_KPARAM_INFO
	.align		4
.L_1291:
        /*0018*/ 	.byte	0x04, 0x17
        /*001a*/ 	.short	(.L_1293 - .L_1292)
.L_1292:
        /*001c*/ 	.word	0x00000000
        /*0020*/ 	.short	0x0009
        /*0022*/ 	.short	0x0038
        /*0024*/ 	.byte	0x00, 0xf0, 0x11, 0x00


	//----- nvinfo : EIATTR_KPARAM_INFO
	.align		4
.L_1293:
        /*0028*/ 	.byte	0x04, 0x17
        /*002a*/ 	.short	(.L_1295 - .L_1294)
.L_1294:
        /*002c*/ 	.word	0x00000000
        /*0030*/ 	.short	0x0008
        /*0032*/ 	.short	0x0030
        /*0034*/ 	.byte	0x00, 0xf5, 0x21, 0x00


	//----- nvinfo : EIATTR_KPARAM_INFO
	.align		4
.L_1295:
        /*0038*/ 	.byte	0x04, 0x17
        /*003a*/ 	.short	(.L_1297 - .L_1296)
.L_1296:
        /*003c*/ 	.word	0x00000000
        /*0040*/ 	.short	0x0007
        /*0042*/ 	.short	0x0028
        /*0044*/ 	.byte	0x00, 0xf5, 0x21, 0x00


	//----- nvinfo : EIATTR_KPARAM_INFO
	.align		4
.L_1297:
        /*0048*/ 	.byte	0x04, 0x17
        /*004a*/ 	.short	(.L_1299 - .L_1298)
.L_1298:
        /*004c*/ 	.word	0x00000000
        /*0050*/ 	.short	0x0006
        /*0052*/ 	.short	0x0020
        /*0054*/ 	.byte	0x00, 0xf5, 0x21, 0x00


	//----- nvinfo : EIATTR_KPARAM_INFO
	.align		4
.L_1299:
        /*0058*/ 	.byte	0x04, 0x17
        /*005a*/ 	.short	(.L_1301 - .L_1300)
.L_1300:
        /*005c*/ 	.word	0x00000000
        /*0060*/ 	.short	0x0005
        /*0062*/ 	.short	0x0018
        /*0064*/ 	.byte	0x00, 0xf5, 0x21, 0x00


	//----- nvinfo : EIATTR_KPARAM_INFO
	.align		4
.L_1301:
        /*0068*/ 	.byte	0x04, 0x17
        /*006a*/ 	.short	(.L_1303 - .L_1302)
.L_1302:
        /*006c*/ 	.word	0x00000000
        /*0070*/ 	.short	0x0004
        /*0072*/ 	.short	0x0014
        /*0074*/ 	.byte	0x00, 0xf0, 0x11, 0x00


	//----- nvinfo : EIATTR_KPARAM_INFO
	.align		4
.L_1303:
        /*0078*/ 	.byte	0x04, 0x17
        /*007a*/ 	.short	(.L_1305 - .L_1304)
.L_1304:
        /*007c*/ 	.word	0x00000000
        /*0080*/ 	.short	0x0003
        /*0082*/ 	.short	0x0010
        /*0084*/ 	.byte	0x00, 0xf0, 0x11, 0x00


	//----- nvinfo : EIATTR_KPARAM_INFO
	.align		4
.L_1305:
        /*0088*/ 	.byte	0x04, 0x17
        /*008a*/ 	.short	(.L_1307 - .L_1306)
.L_1306:
        /*008c*/ 	.word	0x00000000
        /*0090*/ 	.short	0x0002
        /*0092*/ 	.short	0x000c
        /*0094*/ 	.byte	0x00, 0xf0, 0x11, 0x00


	//----- nvinfo : EIATTR_KPARAM_INFO
	.align		4
.L_1307:
        /*0098*/ 	.byte	0x04, 0x17
        /*009a*/ 	.short	(.L_1309 - .L_1308)
.L_1308:
        /*009c*/ 	.word	0x00000000
        /*00a0*/ 	.short	0x0001
        /*00a2*/ 	.short	0x0008
        /*00a4*/ 	.byte	0x00, 0xf0, 0x11, 0x00


	//----- nvinfo : EIATTR_KPARAM_INFO
	.align		4
.L_1309:
        /*00a8*/ 	.byte	0x04, 0x17
        /*00aa*/ 	.short	(.L_1311 - .L_1310)
.L_1310:
        /*00ac*/ 	.word	0x00000000
        /*00b0*/ 	.short	0x0000
        /*00b2*/ 	.short	0x0000
        /*00b4*/ 	.byte	0x00, 0xf5, 0x21, 0x00


	//----- nvinfo : EIATTR_SPARSE_MMA_MASK
	.align		4
.L_1311:
        /*00b8*/ 	.byte	0x03, 0x50
        /*00ba*/ 	.short	0x0000


	//----- nvinfo : EIATTR_MAXREG_COUNT
	.align		4
        /*00bc*/ 	.byte	0x03, 0x1b
        /*00be*/ 	.short	0x00ff


	//----- nvinfo : EIATTR_MERCURY_ISA_VERSION
	.align		4
        /*00c0*/ 	.byte	0x03, 0x5f
        /*00c2*/ 	.short	0x0101


	//----- nvinfo : EIATTR_COOP_GROUP_MASK_REGIDS
	.align		4
        /*00c4*/ 	.byte	0x04, 0x29
        /*00c6*/ 	.short	(.L_1313 - .L_1312)


	//   ....[0]....
.L_1312:
        /*00c8*/ 	.word	0xffffffff


	//   ....[1]....
        /*00cc*/ 	.word	0xffffffff


	//   ....[2]....
        /*00d0*/ 	.word	0xffffffff


	//   ....[3]....
        /*00d4*/ 	.word	0xffffffff


	//   ....[4]....
        /*00d8*/ 	.word	0xffffffff


	//   ....[5]....
        /*00dc*/ 	.word	0xffffffff


	//   ....[6]....
        /*00e0*/ 	.word	0xffffffff


	//   ....[7]....
        /*00e4*/ 	.word	0xffffffff


	//   ....[8]....
        /*00e8*/ 	.word	0xffffffff


	//   ....[9]....
        /*00ec*/ 	.word	0xffffffff


	//   ....[10]....
        /*00f0*/ 	.word	0xffffffff


	//   ....[11]....
        /*00f4*/ 	.word	0xffffffff


	//   ....[12]....
        /*00f8*/ 	.word	0xffffffff


	//   ....[13]....
        /*00fc*/ 	.word	0xffffffff


	//   ....[14]....
        /*0100*/ 	.word	0xffffffff


	//   ....[15]....
        /*0104*/ 	.word	0x0500001c


	//   ....[16]....
        /*0108*/ 	.word	0x0500001c


	//   ....[17]....
        /*010c*/ 	.word	0x0500001c


	//   ....[18]....
        /*0110*/ 	.word	0x0500001c


	//   ....[19]....
        /*0114*/ 	.word	0x0500001c


	//   ....[20]....
        /*0118*/ 	.word	0x0500001c


	//   ....[21]....
        /*011c*/ 	.word	0x0500001c


	//   ....[22]....
        /*0120*/ 	.word	0x0500001c


	//   ....[23]....
        /*0124*/ 	.word	0x0500001c


	//   ....[24]....
        /*0128*/ 	.word	0x0500001c


	//   ....[25]....
        /*012c*/ 	.word	0x0500001c


	//   ....[26]....
        /*0130*/ 	.word	0x0500001c


	//   ....[27]....
        /*0134*/ 	.word	0x0500001c


	//   ....[28]....
        /*0138*/ 	.word	0x0500001c


	//   ....[29]....
        /*013c*/ 	.word	0x0500001c


	//----- nvinfo : EIATTR_COOP_GROUP_INSTR_OFFSETS
	.align		4
.L_1313:
        /*0140*/ 	.byte	0x04, 0x28
        /*0142*/ 	.short	(.L_1315 - .L_1314)


	//   ....[0]....
.L_1314:
        /*0144*/ 	.word	0x000012a0


	//   ....[1]....
        /*0148*/ 	.word	0x000012c0


	//   ....[2]....
        /*014c*/ 	.word	0x000012e0


	//   ....[3]....
        /*0150*/ 	.word	0x00001300


	//   ....[4]....
        /*0154*/ 	.word	0x00001320


	//   ....[5]....
        /*0158*/ 	.word	0x000015e0


	//   ....[6]....
        /*015c*/ 	.word	0x00001600


	//   ....[7]....
        /*0160*/ 	.word	0x00001620


	//   ....[8]....
        /*0164*/ 	.word	0x00001640


	//   ....[9]....
        /*0168*/ 	.word	0x00001660


	//   ....[10]....
        /*016c*/ 	.word	0x000019b0


	//   ....[11]....
        /*0170*/ 	.word	0x000019d0


	//   ....[12]....
        /*0174*/ 	.word	0x000019f0


	//   ....[13]....
        /*0178*/ 	.word	0x00001a10


	//   ....[14]....
        /*017c*/ 	.word	0x00001a30


	//   ....[15]....
        /*0180*/ 	.word	0x00001c70


	//   ....[16]....
        /*0184*/ 	.word	0x00001cf0


	//   ....[17]....
        /*0188*/ 	.word	0x00001d50


	//   ....[18]....
        /*018c*/ 	.word	0x00001db0


	//   ....[19]....
        /*0190*/ 	.word	0x00001e10


	//   ....[20]....
        /*0194*/ 	.word	0x00001e90


	//   ....[21]....
        /*0198*/ 	.word	0x00001f10


	//   ....[22]....
        /*019c*/ 	.word	0x00001f60


	//   ....[23]....
        /*01a0*/ 	.word	0x00001fb0


	//   ....[24]....
        /*01a4*/ 	.word	0x00002000


	//   ....[25]....
        /*01a8*/ 	.word	0x00002080


	//   ....[26]....
        /*01ac*/ 	.word	0x00002100


	//   ....[27]....
        /*01b0*/ 	.word	0x00002160


	//   ....[28]....
        /*01b4*/ 	.word	0x000021c0


	//   ....[29]....
        /*01b8*/ 	.word	0x00002220


	//----- nvinfo : EIATTR_VRC_CTA_INIT_COUNT
	.align		4
.L_1315:
        /*01bc*/ 	.byte	0x02, 0x4a
	.zero		1
	.zero		1


	//----- nvinfo : EIATTR_EXIT_INSTR_OFFSETS
	.align		4
        /*01c0*/ 	.byte	0x04, 0x1c
        /*01c2*/ 	.short	(.L_1317 - .L_1316)


	//   ....[0]....
.L_1316:
        /*01c4*/ 	.word	0x000002b0


	//   ....[1]....
        /*01c8*/ 	.word	0x00000f70


	//   ....[2]....
        /*01cc*/ 	.word	0x00001870


	//   ....[3]....
        /*01d0*/ 	.word	0x00001c10


	//----- nvinfo : EIATTR_CRS_STACK_SIZE
	.align		4
.L_1317:
        /*01d4*/ 	.byte	0x04, 0x1e
        /*01d6*/ 	.short	(.L_1319 - .L_1318)
.L_1318:
        /*01d8*/ 	.word	0x00000000


	//----- nvinfo : EIATTR_CBANK_PARAM_SIZE
	.align		4
.L_1319:
        /*01dc*/ 	.byte	0x03, 0x19
        /*01de*/ 	.short	0x0040


	//----- nvinfo : EIATTR_PARAM_CBANK
	.align		4
        /*01e0*/ 	.byte	0x04, 0x0a
        /*01e2*/ 	.short	(.L_1321 - .L_1320)
	.align		4
.L_1320:
        /*01e4*/ 	.word	index@(.nv.constant0._ZN12tensorrt_llm7kernels32fusedQKNormRopeKernelNTokenHeadsIN3c108BFloat16ES3_Li64ELb1ELi4EEEvPviiifPKvS6_S6_PKlii)
        /*01e8*/ 	.short	0x0380
        /*01ea*/ 	.short	0x0040


	//----- nvinfo : EIATTR_SW_WAR
	.align		4
.L_1321:
        /*01ec*/ 	.byte	0x04, 0x36
        /*01ee*/ 	.short	(.L_1323 - .L_1322)
.L_1322:
        /*01f0*/ 	.word	0x00000008
.L_1323:


//--------------------- .nv.info._ZN12tensorrt_llm7kernels32fusedQKNormRopeKernelNTokenHeadsIN3c108BFloat16ES3_Li256ELb0ELi2EEEvPviiifPKvS6_S6_PKlii --------------------------
	.section	.nv.info._ZN12tensorrt_llm7kernels32fusedQKNormRopeKernelNTokenHeadsIN3c108BFloat16ES3_Li256ELb0ELi2EEEvPviiifPKvS6_S6_PKlii,"",@"SHT_CUDA_INFO"
	.sectionflags	@""
	.align	4


	//----- nvinfo : EIATTR_CUDA_API_VERSION
	.align		4
        /*0000*/ 	.byte	0x04, 0x37
        /*0002*/ 	.short	(.L_1325 - .L_1324)
.L_1324:
        /*0004*/ 	.word	0x00000082


	//----- nvinfo : EIATTR_KPARAM_INFO
	.align		4
.L_1325:
        /*0008*/ 	.byte	0x04, 0x17
        /*000a*/ 	.short	(.L_1327 - .L_1326)
.L_1326:
        /*000c*/ 	.word	0x00000000
        /*0010*/ 	.short	0x000a
        /*0012*/ 	.short	0x003c
        /*0014*/ 	.byte	0x00, 0xf0, 0x11, 0x00


	//----- nvinfo : EIATTR_KPARAM_INFO
	.align		4
.L_1327:
        /*0018*/ 	.byte	0x04, 0x17
        /*001a*/ 	.short	(.L_1329 - .L_1328)
.L_1328:
        /*001c*/ 	.word	0x00000000
        /*0020*/ 	.short	0x0009
        /*0022*/ 	.short	0x0038
        /*0024*/ 	.byte	0x00, 0xf0, 0x11, 0x00


	//----- nvinfo : EIATTR_KPARAM_INFO
	.align		4
.L_1329:
        /*0028*/ 	.byte	0x04, 0x17
        /*002a*/ 	.short	(.L_1331 - .L_1330)
.L_1330:
        /*002c*/ 	.word	0x00000000
        /*0030*/ 	.short	0x0008
        /*0032*/ 	.short	0x0030
        /*0034*/ 	.byte	0x00, 0xf5, 0x21, 0x00


	//----- nvinfo : EIATTR_KPARAM_INFO
	.align		4
.L_1331:
        /*0038*/ 	.byte	0x04, 0x17
        /*003a*/ 	.short	(.L_1333 - .L_1332)
.L_1332:
        /*003c*/ 	.word	0x00000000
        /*0040*/ 	.short	0x0007
        /*0042*/ 	.short	0x0028
        /*0044*/ 	.byte	0x00, 0xf5, 0x21, 0x00


	//----- nvinfo : EIATTR_KPARAM_INFO
	.align		4
.L_1333:
        /*0048*/ 	.byte	0x04, 0x17
        /*004a*/ 	.short	(.L_1335 - .L_1334)
.L_1334:
        /*004c*/ 	.word	0x00000000
        /*0050*/ 	.short	0x0006
        /*0052*/ 	.short	0x0020
        /*0054*/ 	.byte	0x00, 0xf5, 0x21, 0x00


	//----- nvinfo : EIATTR_KPARAM_INFO
	.align		4
.L_1335:
        /*0058*/ 	.byte	0x04, 0x17
        /*005a*/ 	.short	(.L_1337 - .L_1336)
.L_1336:
        /*005c*/ 	.word	0x00000000
        /*0060*/ 	.short	0x0005
        /*0062*/ 	.short	0x0018
        /*0064*/ 	.byte	0x00, 0xf5, 0x21, 0x00


	//----- nvinfo : EIATTR_KPARAM_INFO
	.align		4
.L_1337:
        /*0068*/ 	.byte	0x04, 0x17
        /*006a*/ 	.short	(.L_1339 - .L_1338)
.L_1338:
        /*006c*/ 	.word	0x00000000
        /*0070*/ 	.short	0x0004
        /*0072*/ 	.short	0x0014
        /*0074*/ 	.byte	0x00, 0xf0, 0x11, 0x00


	//----- nvinfo : EIATTR_KPARAM_INFO
	.align		4
.L_1339:
        /*0078*/ 	.byte	0x04, 0x17
        /*007a*/ 	.short	(.L_1341 - .L_1340)
.L_1340:
        /*007c*/ 	.word	0x00000000
        /*0080*/ 	.short	0x0003
        /*0082*/ 	.short	0x0010
        /*0084*/ 	.byte	0x00, 0xf0, 0x11, 0x00


	//----- nvinfo : EIATTR_KPARAM_INFO
	.align		4
.L_1341:
        /*0088*/ 	.byte	0x04, 0x17
        /*008a*/ 	.short	(.L_1343 - .L_1342)
.L_1342:
        /*008c*/ 	.word	0x00000000
        /*0090*/ 	.short	0x0002
        /*0092*/ 	.short	0x000c
        /*0094*/ 	.byte	0x00, 0xf0, 0x11, 0x00


	//----- nvinfo : EIATTR_KPARAM_INFO
	.align		4
.L_1343:
        /*0098*/ 	.byte	0x04, 0x17
        /*009a*/ 	.short	(.L_1345 - .L_1344)
.L_1344:
        /*009c*/ 	.word	0x00000000
        /*00a0*/ 	.short	0x0001
        /*00a2*/ 	.short	0x0008
        /*00a4*/ 	.byte	0x00, 0xf0, 0x11, 0x00


	//----- nvinfo : EIATTR_KPARAM_INFO
	.align		4
.L_1345:
        /*00a8*/ 	.byte	0x04, 0x17
        /*00aa*/ 	.short	(.L_1347 - .L_1346)
.L_1346:
        /*00ac*/ 	.word	0x00000000
        /*00b0*/ 	.short	0x0000
        /*00b2*/ 	.short	0x0000
        /*00b4*/ 	.byte	0x00, 0xf5, 0x21, 0x00


	//----- nvinfo : EIATTR_SPARSE_MMA_MASK
	.align		4
.L_1347:
        /*00b8*/ 	.byte	0x03, 0x50
        /*00ba*/ 	.short	0x0000


	//----- nvinfo : EIATTR_MAXREG_COUNT
	.align		4
        /*00bc*/ 	.byte	0x03, 0x1b
        /*00be*/ 	.short	0x00ff


	//----- nvinfo : EIATTR_MERCURY_ISA_VERSION
	.align		4
        /*00c0*/ 	.byte	0x03, 0x5f
        /*00c2*/ 	.short	0x0101


	//----- nvinfo : EIATTR_COOP_GROUP_MASK_REGIDS
	.align		4
        /*00c4*/ 	.byte	0x04, 0x29
        /*00c6*/ 	.short	(.L_1349 - .L_1348)


	//   ....[0]....
.L_1348:
        /*00c8*/ 	.word	0xffffffff


	//   ....[1]....
        /*00cc*/ 	.word	0xffffffff


	//   ....[2]....
        /*00d0*/ 	.word	0xffffffff


	//   ....[3]....
        /*00d4*/ 	.word	0xffffffff


	//   ....[4]....
        /*00d8*/ 	.word	0xffffffff


	//   ....[5]....
        /*00dc*/ 	.word	0xffffffff


	//   ....[6]....
        /*00e0*/ 	.word	0xffffffff


	//   ....[7]....
        /*00e4*/ 	.word	0xffffffff


	//   ....[8]....
        /*00e8*/ 	.word	0xffffffff


	//   ....[9]....
        /*00ec*/ 	.word	0xffffffff


	//   ....[10]....
        /*00f0*/ 	.word	0xffffffff


	//   ....[11]....
        /*00f4*/ 	.word	0xffffffff


	//   ....[12]....
        /*00f8*/ 	.word	0xffffffff


	//   ....[13]....
        /*00fc*/ 	.word	0xffffffff


	//   ....[14]....
        /*0100*/ 	.word	0xffffffff


	//   ....[15]....
        /*0104*/ 	.word	0x0500002b


	//   ....[16]....
        /*0108*/ 	.word	0x0500002b


	//   ....[17]....
        /*010c*/ 	.word	0x0500002b


	//   ....[18]....
        /*0110*/ 	.word	0x0500002b


	//   ....[19]....
        /*0114*/ 	.word	0x0500002b


	//   ....[20]....
        /*0118*/ 	.word	0x0500002b


	//   ....[21]....
        /*011c*/ 	.word	0x0500002b


	//   ....[22]....
        /*0120*/ 	.word	0x0500002b


	//   ....[23]....
        /*0124*/ 	.word	0x0500002b


	//   ....[24]....
        /*0128*/ 	.word	0x0500002b


	//   ....[25]....
        /*012c*/ 	.word	0x0500002b


	//   ....[26]....
        /*0130*/ 	.word	0x0500002b


	//   ....[27]....
        /*0134*/ 	.word	0x0500002b


	//   ....[28]....
        /*0138*/ 	.word	0x0500002b


	//   ....[29]....
        /*013c*/ 	.word	0x0500002b


	//----- nvinfo : EIATTR_COOP_GROUP_INSTR_OFFSETS
	.align		4
.L_1349:
        /*0140*/ 	.byte	0x04, 0x28
        /*0142*/ 	.short	(.L_1351 - .L_1350)


	//   ....[0]....
.L_1350:
        /*0144*/ 	.word	0x00001420


	//   ....[1]....
        /*0148*/ 	.word	0x00001440


	//   ....[2]....
        /*014c*/ 	.word	0x00001460


	//   ....[3]....
        /*0150*/ 	.word	0x00001480


	//   ....[4]....
        /*0154*/ 	.word	0x000014a0


	//   ....[5]....
        /*0158*/ 	.word	0x00001a50


	//   ....[6]....
        /*015c*/ 	.word	0x00001ab0


	//   ....[7]....
        /*0160*/ 	.word	0x00001cc0


	//   ....[8]....
        /*0164*/ 	.word	0x00001cf0


	//   ....[9]....
        /*0168*/ 	.word	0x00001d20


	//   ....[10]....
        /*016c*/ 	.word	0x000020b0


	//   ....[11]....
        /*0170*/ 	.word	0x00002250


	//   ....[12]....
        /*0174*/ 	.word	0x000022f0


	//   ....[13]....
        /*0178*/ 	.word	0x00002380


	//   ....[14]....
        /*017c*/ 	.word	0x00002590


	//   ....[15]....
        /*0180*/ 	.word	0x000026f0


	//   ....[16]....
        /*0184*/ 	.word	0x00002770


	//   ....[17]....
        /*0188*/ 	.word	0x000027d0


	//   ....[18]....
        /*018c*/ 	.word	0x00002830


	//   ....[19]....
        /*0190*/ 	.word	0x00002890


	//   ....[20]....
        /*0194*/ 	.word	0x00002af0


	//   ....[21]....
        /*0198*/ 	.word	0x00002b90


	//   ....[22]....
        /*019c*/ 	.word	0x00002d90


	//   ....[23]....
        /*01a0*/ 	.word	0x00002fa0


	//   ....[24]....
        /*01a4*/ 	.word	0x00003130


	//   ....[25]....
        /*01a8*/ 	.word	0x00003380


	//   ....[26]....
        /*01ac*/ 	.word	0x00003570


	//   ....[27]....
        /*01b0*/ 	.word	0x00003750


	//   ....[28]....
        /*01b4*/ 	.word	0x00003810


	//   ....[29]....
        /*01b8*/ 	.word	0x00003870


	//----- nvinfo : EIATTR_VRC_CTA_INIT_COUNT
	.align		4
.L_1351:
        /*01bc*/ 	.byte	0x02, 0x4a
	.zero		1
	.zero		1


	//----- nvinfo : EIATTR_EXIT_INSTR_OFFSETS
	.align		4
        /*01c0*/ 	.byte	0x04, 0x1c
        /*01c2*/ 	.short	(.L_1353 - .L_1352)


	//   ....[0]....
.L_1352:
        /*01c4*/ 	.word	0x000002a0


	//   ....[1]....
        /*01c8*/ 	.word	0x00000ee0


	//   ....[2]....
        /*01cc*/ 	.word	0x00002690


	//----- nvinfo : EIATTR_CRS_STACK_SIZE
	.align		4
.L_1353:
        /*01d0*/ 	.byte	0x04, 0x1e
        /*01d2*/ 	.short	(.L_1355 - .L_1354)
.L_1354:
        /*01d4*/ 	.word	0x00000000


	//----- nvinfo : EIATTR_CBANK_PARAM_SIZE
	.align		4
.L_1355:
        /*01d8*/ 	.byte	0x03, 0x19
        /*01da*/ 	.short	0x0040


	//----- nvinfo : EIATTR_PARAM_CBANK
	.align		4
        /*01dc*/ 	.byte	0x04, 0x0a
        /*01de*/ 	.short	(.L_1357 - .L_1356)
	.align		4
.L_1356:
        /*01e0*/ 	.word	index@(.nv.constant0._ZN12tensorrt_llm7kernels32fusedQKNormRopeKernelNTokenHeadsIN3c108BFloat16ES3_Li256ELb0ELi2EEEvPviiifPKvS6_S6_PKlii)
        /*01e4*/ 	.short	0x0380
        /*01e6*/ 	.short	0x0040


	//----- nvinfo : EIATTR_SW_WAR
	.align		4
.L_1357:
        /*01e8*/ 	.byte	0x04, 0x36
        /*01ea*/ 	.short	(.L_1359 - .L_1358)
.L_1358:
        /*01ec*/ 	.word	0x00000008
.L_1359:


//--------------------- .nv.info._ZN12tensorrt_llm7kernels32fusedQKNormRopeKernelNTokenHeadsIN3c108BFloat16ES3_Li256ELb1ELi2EEEvPviiifPKvS6_S6_PKlii --------------------------
	.section	.nv.info._ZN12tensorrt_llm7kernels32fusedQKNormRopeKernelNTokenHeadsIN3c108BFloat16ES3_Li256ELb1ELi2EEEvPviiifPKvS6_S6_PKlii,"",@"SHT_CUDA_INFO"
	.sectionflags	@""
	.align	4


	//----- nvinfo : EIATTR_CUDA_API_VERSION
	.align		4
        /*0000*/ 	.byte	0x04, 0x37
        /*0002*/ 	.short	(.L_1361 - .L_1360)
.L_1360:
        /*0004*/ 	.word	0x00000082


	//----- nvinfo : EIATTR_KPARAM_INFO
	.align		4
.L_1361:
        /*0008*/ 	.byte	0x04, 0x17
        /*000a*/ 	.short	(.L_1363 - .L_1362)
.L_1362:
        /*000c*/ 	.word	0x00000000
        /*0010*/ 	.short	0x000a
        /*0012*/ 	.short	0x003c
        /*0014*/ 	.byte	0x00, 0xf0, 0x11, 0x00


	//----- nvinfo : EIATTR_KPARAM_INFO
	.align		4
.L_1363:
        /*0018*/ 	.byte	0x04, 0x17
        /*001a*/ 	.short	(.L_1365 - .L_1364)
.L_1364:
        /*001c*/ 	.word	0x00000000
        /*0020*/ 	.short	0x0009
        /*0022*/ 	.short	0x0038
        /*0024*/ 	.byte	0x00, 0xf0, 0x11, 0x00


	//----- nvinfo : EIATTR_KPARAM_INFO
	.align		4
.L_1365:
        /*0028*/ 	.byte	0x04, 0x17
        /*002a*/ 	.short	(.L_1367 - .L_1366)
.L_1366:
        /*002c*/ 	.word	0x00000000
        /*0030*/ 	.short	0x0008
        /*0032*/ 	.short	0x0030
        /*0034*/ 	.byte	0x00, 0xf5, 0x21, 0x00


	//----- nvinfo : EIATTR_KPARAM_INFO
	.align		4
.L_1367:
        /*0038*/ 	.byte	0x04, 0x17
        /*003a*/ 	.short	(.L_1369 - .L_1368)
.L_1368:
        /*003c*/ 	.word	0x00000000
        /*0040*/ 	.short	0x0007
        /*0042*/ 	.short	0x0028
        /*0044*/ 	.byte	0x00, 0xf5, 0x21, 0x00


	//----- nvinfo : EIATTR_KPARAM_INFO
	.align		4
.L_1369:
        /*0048*/ 	.byte	0x04, 0x17
        /*004a*/ 	.short	(.L_1371 - .L_1370)
.L_1370:
        /*004c*/ 	.word	0x00000000
        /*0050*/ 	.short	0x0006
        /*0052*/ 	.short	0x0020
        /*0054*/ 	.byte	0x00, 0xf5, 0x21, 0x00


	//----- nvinfo : EIATTR_KPARAM_INFO
	.align		4
.L_1371:
        /*0058*/ 	.byte	0x04, 0x17
        /*005a*/ 	.short	(.L_1373 - .L_1372)
.L_1372:
        /*005c*/ 	.word	0x00000000
        /*0060*/ 	.short	0x0005
        /*0062*/ 	.short	0x0018
        /*0064*/ 	.byte	0x00, 0xf5, 0x21, 0x00


	//----- nvinfo : EIATTR_KPARAM_INFO
	.align		4
.L_1373:
        /*0068*/ 	.byte	0x04, 0x17
        /*006a*/ 	.short	(.L_1375 - .L_1374)
.L_1374:
        /*006c*/ 	.word	0x00000000
        /*0070*/ 	.short	0x0004
        /*0072*/ 	.short	0x0014
        /*0074*/ 	.byte	0x00, 0xf0, 0x11, 0x00


	//----- nvinfo : EIATTR_KPARAM_INFO
	.align		4
.L_1375:
        /*0078*/ 	.byte	0x04, 0x17
        /*007a*/ 	.short	(.L_1377 - .L_1376)
.L_1376:
        /*007c*/ 	.word	0x00000000
        /*0080*/ 	.short	0x0003
        /*0082*/ 	.short	0x0010
        /*0084*/ 	.byte	0x00, 0xf0, 0x11, 0x00


	//----- nvinfo : EIATTR_KPARAM_INFO
	.align		4
.L_1377:
        /*0088*/ 	.byte	0x04, 0x17
        /*008a*/ 	.short	(.L_1379 - .L_1378)
.L_1378:
        /*008c*/ 	.word	0x00000000
        /*0090*/ 	.short	0x0002
        /*0092*/ 	.short	0x000c
        /*0094*/ 	.byte	0x00, 0xf0, 0x11, 0x00


	//----- nvinfo : EIATTR_KPARAM_INFO
	.align		4
.L_1379:
        /*0098*/ 	.byte	0x04, 0x17
        /*009a*/ 	.short	(.L_1381 - .L_1380)
.L_1380:
        /*009c*/ 	.word	0x00000000
        /*00a0*/ 	.short	0x0001
        /*00a2*/ 	.short	0x0008
        /*00a4*/ 	.byte	0x00, 0xf0, 0x11, 0x00


	//----- nvinfo : EIATTR_KPARAM_INFO
	.align		4
.L_1381:
        /*00a8*/ 	.byte	0x04, 0x17
        /*00aa*/ 	.short	(.L_1383 - .L_1382)
.L_1382:
        /*00ac*/ 	.word	0x00000000
        /*00b0*/ 	.short	0x0000
        /*00b2*/ 	.short	0x0000
        /*00b4*/ 	.byte	0x00, 0xf5, 0x21, 0x00


	//----- nvinfo : EIATTR_SPARSE_MMA_MASK
	.align		4
.L_1383:
        /*00b8*/ 	.byte	0x03, 0x50
        /*00ba*/ 	.short	0x0000


	//----- nvinfo : EIATTR_MAXREG_COUNT
	.align		4
        /*00bc*/ 	.byte	0x03, 0x1b
        /*00be*/ 	.short	0x00ff


	//----- nvinfo : EIATTR_MERCURY_ISA_VERSION
	.align		4
        /*00c0*/ 	.byte	0x03, 0x5f
        /*00c2*/ 	.short	0x0101


	//----- nvinfo : EIATTR_COOP_GROUP_MASK_REGIDS
	.align		4
        /*00c4*/ 	.byte	0x04, 0x29
        /*00c6*/ 	.short	(.L_1385 - .L_1384)


	//   ....[0]....
.L_1384:
        /*00c8*/ 	.word	0xffffffff


	//   ....[1]....
        /*00cc*/ 	.word	0xffffffff


	//   ....[2]....
        /*00d0*/ 	.word	0xffffffff


	//   ....[3]....
        /*00d4*/ 	.word	0xffffffff


	//   ....[4]....
        /*00d8*/ 	.word	0xffffffff


	//   ....[5]....
        /*00dc*/ 	.word	0x05000027


	//   ....[6]....
        /*00e0*/ 	.word	0x05000027


	//   ....[7]....
        /*00e4*/ 	.word	0x05000027


	//   ....[8]....
        /*00e8*/ 	.word	0x05000027


	//   ....[9]....
        /*00ec*/ 	.word	0x05000027


	//----- nvinfo : EIATTR_COOP_GROUP_INSTR_OFFSETS
	.align		4
.L_1385:
        /*00f0*/ 	.byte	0x04, 0x28
        /*00f2*/ 	.short	(.L_1387 - .L_1386)


	//   ....[0]....
.L_1386:
        /*00f4*/ 	.word	0x00001430


	//   ....[1]....
        /*00f8*/ 	.word	0x00001450


	//   ....[2]....
        /*00fc*/ 	.word	0x00001470


	//   ....[3]....
        /*0100*/ 	.word	0x00001490


	//   ....[4]....
        /*0104*/ 	.word	0x000014b0


	//   ....[5]....
        /*0108*/ 	.word	0x00001a40


	//   ....[6]....
        /*010c*/ 	.word	0x00001ae0


	//   ....[7]....
        /*0110*/ 	.word	0x00001b50


	//   ....[8]....
        /*0114*/ 	.word	0x00001bc0


	//   ....[9]....
        /*0118*/ 	.word	0x00001c30


	//----- nvinfo : EIATTR_VRC_CTA_INIT_COUNT
	.align		4
.L_1387:
        /*011c*/ 	.byte	0x02, 0x4a
	.zero		1
	.zero		1


	//----- nvinfo : EIATTR_EXIT_INSTR_OFFSETS
	.align		4
        /*0120*/ 	.byte	0x04, 0x1c
        /*0122*/ 	.short	(.L_1389 - .L_1388)


	//   ....[0]....
.L_1388:
        /*0124*/ 	.word	0x00000290


	//   ....[1]....
        /*0128*/ 	.word	0x00000f20


	//   ....[2]....
        /*012c*/ 	.word	0x000019e0


	//----- nvinfo : EIATTR_CRS_STACK_SIZE
	.align		4
.L_1389:
        /*0130*/ 	.byte	0x04, 0x1e
        /*0132*/ 	.short	(.L_1391 - .L_1390)
.L_1390:
        /*0134*/ 	.word	0x00000000


	//----- nvinfo : EIATTR_CBANK_PARAM_SIZE
	.align		4
.L_1391:
        /*0138*/ 	.byte	0x03, 0x19
        /*013a*/ 	.short	0x0040


	//----- nvinfo : EIATTR_PARAM_CBANK
	.align		4
        /*013c*/ 	.byte	0x04, 0x0a
        /*013e*/ 	.short	(.L_1393 - .L_1392)
	.align		4
.L_1392:
        /*0140*/ 	.word	index@(.nv.constant0._ZN12tensorrt_llm7kernels32fusedQKNormRopeKernelNTokenHeadsIN3c108BFloat16ES3_Li256ELb1ELi2EEEvPviiifPKvS6_S6_PKlii)
        /*0144*/ 	.short	0x0380
        /*0146*/ 	.short	0x0040


	//----- nvinfo : EIATTR_SW_WAR
	.align		4
.L_1393:
        /*0148*/ 	.byte	0x04, 0x36
        /*014a*/ 	.short	(.L_1395 - .L_1394)
.L_1394:
        /*014c*/ 	.word	0x00000008
.L_1395:


//--------------------- .nv.info._ZN12tensorrt_llm7kernels32fusedQKNormRopeKernelNTokenHeadsIN3c108BFloat16ES3_Li128ELb0ELi2EEEvPviiifPKvS6_S6_PKlii --------------------------
	.section	.nv.info._ZN12tensorrt_llm7kernels32fusedQKNormRopeKernelNTokenHeadsIN3c108BFloat16ES3_Li128ELb0ELi2EEEvPviiifPKvS6_S6_PKlii,"",@"SHT_CUDA_INFO"
	.sectionflags	@""
	.align	4


	//----- nvinfo : EIATTR_CUDA_API_VERSION
	.align		4
        /*0000*/ 	.byte	0x04, 0x37
        /*0002*/ 	.short	(.L_1397 - .L_1396)
.L_1396:
        /*0004*/ 	.word	0x00000082


	//----- nvinfo : EIATTR_KPARAM_INFO
	.align		4
.L_1397:
        /*0008*/ 	.byte	0x04, 0x17
        /*000a*/ 	.short	(.L_1399 - .L_1398)
.L_1398:
        /*000c*/ 	.word	0x00000000
        /*0010*/ 	.short	0x000a
        /*0012*/ 	.short	0x003c
        /*0014*/ 	.byte	0x00, 0xf0, 0x11, 0x00


	//----- nvinfo : EIATTR_KPARAM_INFO
	.align		4
.L_1399:
        /*0018*/ 	.byte	0x04, 0x17
        /*001a*/ 	.short	(.L_1401 - .L_1400)
.L_1400:
        /*001c*/ 	.word	0x00000000
        /*0020*/ 	.short	0x0009
        /*0022*/ 	.short	0x0038
        /*0024*/ 	.byte	0x00, 0xf0, 0x11, 0x00


	//----- nvinfo : EIATTR_KPARAM_INFO
	.align		4
.L_1401:
        /*0028*/ 	.byte	0x04, 0x17
        /*002a*/ 	.short	(.L_1403 - .L_1402)
.L_1402:
        /*002c*/ 	.word	0x00000000
        /*0030*/ 	.short	0x0008
        /*0032*/ 	.short	0x0030
        /*0034*/ 	.byte	0x00, 0xf5, 0x21, 0x00


	//----- nvinfo : EIATTR_KPARAM_INFO
	.align		4
.L_1403:
        /*0038*/ 	.byte	0x04, 0x17
        /*003a*/ 	.short	(.L_1405 - .L_1404)
.L_1404:
        /*003c*/ 	.word	0x00000000
        /*0040*/ 	.short	0x0007
        /*0042*/ 	.short	0x0028
        /*0044*/ 	.byte	0x00, 0xf5, 0x21, 0x00


	//----- nvinfo : EIATTR_KPARAM_INFO
	.align		4
.L_1405:
        /*0048*/ 	.byte	0x04, 0x17
        /*004a*/ 	.short	(.L_1407 - .L_1406)
.L_1406:
        /*004c*/ 	.word	0x00000000
        /*0050*/ 	.short	0x0006
        /*0052*/ 	.short	0x0020
        /*0054*/ 	.byte	0x00, 0xf5, 0x21, 0x00


	//----- nvinfo : EIATTR_KPARAM_INFO
	.align		4
.L_1407:
        /*0058*/ 	.byte	0x04, 0x17
        /*005a*/ 	.short	(.L_1409 - .L_1408)
.L_1408:
        /*005c*/ 	.word	0x00000000
        /*0060*/ 	.short	0x0005
        /*0062*/ 	.short	0x0018
        /*0064*/ 	.byte	0x00, 0xf5, 0x21, 0x00


	//----- nvinfo : EIATTR_KPARAM_INFO
	.align		4
.L_1409:
        /*0068*/ 	.byte	0x04, 0x17
        /*006a*/ 	.short	(.L_1411 - .L_1410)
.L_1410:
        /*006c*/ 	.word	0x00000000
        /*0070*/ 	.short	0x0004
        /*0072*/ 	.short	0x0014
        /*0074*/ 	.byte	0x00, 0xf0, 0x11, 0x00


	//----- nvinfo : EIATTR_KPARAM_INFO
	.align		4
.L_1411:
        /*0078*/ 	.byte	0x04, 0x17
        /*007a*/ 	.short	(.L_1413 - .L_1412)
.L_1412:
        /*007c*/ 	.word	0x00000000
        /*0080*/ 	.short	0x0003
        /*0082*/ 	.short	0x0010
        /*0084*/ 	.byte	0x00, 0xf0, 0x11, 0x00


	//----- nvinfo : EIATTR_KPARAM_INFO
	.align		4
.L_1413:
        /*0088*/ 	.byte	0x04, 0x17
        /*008a*/ 	.short	(.L_1415 - .L_1414)
.L_1414:
        /*008c*/ 	.word	0x00000000
        /*0090*/ 	.short	0x0002
        /*0092*/ 	.short	0x000c
        /*0094*/ 	.byte	0x00, 0xf0, 0x11, 0x00


	//----- nvinfo : EIATTR_KPARAM_INFO
	.align		4
.L_1415:
        /*0098*/ 	.byte	0x04, 0x17
        /*009a*/ 	.short	(.L_1417 - .L_1416)
.L_1416:
        /*009c*/ 	.word	0x00000000
        /*00a0*/ 	.short	0x0001
        /*00a2*/ 	.short	0x0008
        /*00a4*/ 	.byte	0x00, 0xf0, 0x11, 0x00


	//----- nvinfo : EIATTR_KPARAM_INFO
	.align		4
.L_1417:
        /*00a8*/ 	.byte	0x04, 0x17
        /*00aa*/ 	.short	(.L_1419 - .L_1418)
.L_1418:
        /*00ac*/ 	.word	0x00000000
        /*00b0*/ 	.short	0x0000
        /*00b2*/ 	.short	0x0000
        /*00b4*/ 	.byte	0x00, 0xf5, 0x21, 0x00


	//----- nvinfo : EIATTR_SPARSE_MMA_MASK
	.align		4
.L_1419:
        /*00b8*/ 	.byte	0x03, 0x50
        /*00ba*/ 	.short	0x0000


	//----- nvinfo : EIATTR_MAXREG_COUNT
	.align		4
        /*00bc*/ 	.byte	0x03, 0x1b
        /*00be*/ 	.short	0x00ff


	//----- nvinfo : EIATTR_MERCURY_ISA_VERSION
	.align		4
        /*00c0*/ 	.byte	0x03, 0x5f
        /*00c2*/ 	.short	0x0101


	//----- nvinfo : EIATTR_COOP_GROUP_MASK_REGIDS
	.align		4
        /*00c4*/ 	.byte	0x04, 0x29
        /*00c6*/ 	.short	(.L_1421 - .L_1420)


	//   ....[0]....
.L_1420:
        /*00c8*/ 	.word	0xffffffff


	//   ....[1]....
        /*00cc*/ 	.word	0xffffffff


	//   ....[2]....
        /*00d0*/ 	.word	0xffffffff


	//   ....[3]....
        /*00d4*/ 	.word	0xffffffff


	//   ....[4]....
        /*00d8*/ 	.word	0xffffffff


	//   ....[5]....
        /*00dc*/ 	.word	0xffffffff


	//   ....[6]....
        /*00e0*/ 	.word	0xffffffff


	//   ....[7]....
        /*00e4*/ 	.word	0xffffffff


	//   ....[8]....
        /*00e8*/ 	.word	0xffffffff


	//   ....[9]....
        /*00ec*/ 	.word	0xffffffff


	//   ....[10]....
        /*00f0*/ 	.word	0xffffffff


	//   ....[11]....
        /*00f4*/ 	.word	0x0500001b


	//   ....[12]....
        /*00f8*/ 	.word	0x0500001b


	//   ....[13]....
        /*00fc*/ 	.word	0x0500001b


	//   ....[14]....
        /*0100*/ 	.word	0x0500001b


	//   ....[15]....
        /*0104*/ 	.word	0x0500001b


	//   ....[16]....
        /*0108*/ 	.word	0x0500001b


	//   ....[17]....
        /*010c*/ 	.word	0x0500001b


	//   ....[18]....
        /*0110*/ 	.word	0x0500001b


	//   ....[19]....
        /*0114*/ 	.word	0x0500001b


	//   ....[20]....
        /*0118*/ 	.word	0x0500001b


	//   ....[21]....
        /*011c*/ 	.word	0x0500001b


	//----- nvinfo : EIATTR_COOP_GROUP_INSTR_OFFSETS
	.align		4
.L_1421:
        /*0120*/ 	.byte	0x04, 0x28
        /*0122*/ 	.short	(.L_1423 - .L_1422)


	//   ....[0]....
.L_1422:
        /*0124*/ 	.word	0x000012b0


	//   ....[1]....
        /*0128*/ 	.word	0x000012d0


	//   ....[2]....
        /*012c*/ 	.word	0x000012f0


	//   ....[3]....
        /*0130*/ 	.word	0x00001310


	//   ....[4]....
        /*0134*/ 	.word	0x00001330


	//   ....[5]....
        /*0138*/ 	.word	0x000017d0


	//   ....[6]....
        /*013c*/ 	.word	0x00001880


	//   ....[7]....
        /*0140*/ 	.word	0x000019f0


	//   ....[8]....
        /*0144*/ 	.word	0x00001aa0


	//   ....[9]....
        /*0148*/ 	.word	0x00001ad0


	//   ....[10]....
        /*014c*/ 	.word	0x00001ce0


	//   ....[11]....
        /*0150*/ 	.word	0x00001e20


	//   ....[12]....
        /*0154*/ 	.word	0x00001ea0


	//   ....[13]....
        /*0158*/ 	.word	0x00001f00


	//   ....[14]....
        /*015c*/ 	.word	0x00001f60


	//   ....[15]....
        /*0160*/ 	.word	0x00001fc0


	//   ....[16]....
        /*0164*/ 	.word	0x00002250


	//   ....[17]....
        /*0168*/ 	.word	0x000022f0


	//   ....[18]....
        /*016c*/ 	.word	0x000024e0


	//   ....[19]....
        /*0170*/ 	.word	0x000026d0


	//   ....[20]....
        /*0174*/ 	.word	0x00002780


	//   ....[21]....
        /*0178*/ 	.word	0x000027f0


	//----- nvinfo : EIATTR_VRC_CTA_INIT_COUNT
	.align		4
.L_1423:
        /*017c*/ 	.byte	0x02, 0x4a
	.zero		1
	.zero		1


	//----- nvinfo : EIATTR_EXIT_INSTR_OFFSETS
	.align		4
        /*0180*/ 	.byte	0x04, 0x1c
        /*0182*/ 	.short	(.L_1425 - .L_1424)


	//   ....[0]....
.L_1424:
        /*0184*/ 	.word	0x00000290


	//   ....[1]....
        /*0188*/ 	.word	0x00000f10


	//   ....[2]....
        /*018c*/ 	.word	0x00001dc0


	//----- nvinfo : EIATTR_CRS_STACK_SIZE
	.align		4
.L_1425:
        /*0190*/ 	.byte	0x04, 0x1e
        /*0192*/ 	.short	(.L_1427 - .L_1426)
.L_1426:
        /*0194*/ 	.word	0x00000000


	//----- nvinfo : EIATTR_CBANK_PARAM_SIZE
	.align		4
.L_1427:
        /*0198*/ 	.byte	0x03, 0x19
        /*019a*/ 	.short	0x0040


	//----- nvinfo : EIATTR_PARAM_CBANK
	.align		4
        /*019c*/ 	.byte	0x04, 0x0a
        /*019e*/ 	.short	(.L_1429 - .L_1428)
	.align		4
.L_1428:
        /*01a0*/ 	.word	index@(.nv.constant0._ZN12tensorrt_llm7kernels32fusedQKNormRopeKernelNTokenHeadsIN3c108BFloat16ES3_Li128ELb0ELi2EEEvPviiifPKvS6_S6_PKlii)
        /*01a4*/ 	.short	0x0380
        /*01a6*/ 	.short	0x0040


	//----- nvinfo : EIATTR_SW_WAR
	.align		4
.L_1429:
        /*01a8*/ 	.byte	0x04, 0x36
        /*01aa*/ 	.short	(.L_1431 - .L_1430)
.L_1430:
        /*01ac*/ 	.word	0x00000008
.L_1431:


//--------------------- .nv.info._ZN12tensorrt_llm7kernels32fusedQKNormRopeKernelNTokenHeadsIN3c108BFloat16ES3_Li128ELb1ELi2EEEvPviiifPKvS6_S6_PKlii --------------------------
	.section	.nv.info._ZN12tensorrt_llm7kernels32fusedQKNormRopeKernelNTokenHeadsIN3c108BFloat16ES3_Li128ELb1ELi2EEEvPviiifPKvS6_S6_PKlii,"",@"SHT_CUDA_INFO"
	.sectionflags	@""
	.align	4


	//----- nvinfo : EIATTR_CUDA_API_VERSION
	.align		4
        /*0000*/ 	.byte	0x04, 0x37
        /*0002*/ 	.short	(.L_1433 - .L_1432)
.L_1432:
        /*0004*/ 	.word	0x00000082


	//----- nvinfo : EIATTR_KPARAM_INFO
	.align		4
.L_1433:
        /*0008*/ 	.byte	0x04, 0x17
        /*000a*/ 	.short	(.L_1435 - .L_1434)
.L_1434:
        /*000c*/ 	.word	0x00000000
        /*0010*/ 	.short	0x000a
        /*0012*/ 	.short	0x003c
        /*0014*/ 	.byte	0x00, 0xf0, 0x11, 0x00


	//----- nvinfo : EIATTR_KPARAM_INFO
	.align		4
.L_1435:
        /*0018*/ 	.byte	0x04, 0x17
        /*001a*/ 	.short	(.L_1437 - .L_1436)
.L_1436:
        /*001c*/ 	.word	0x00000000
        /*0020*/ 	.short	0x0009
        /*0022*/ 	.short	0x0038
        /*0024*/ 	.byte	0x00, 0xf0, 0x11, 0x00


	//----- nvinfo : EIATTR_KPARAM_INFO
	.align		4
.L_1437:
        /*0028*/ 	.byte	0x04, 0x17
        /*002a*/ 	.short	(.L_1439 - .L_1438)
.L_1438:
        /*002c*/ 	.word	0x00000000
        /*0030*/ 	.short	0x0008
        /*0032*/ 	.short	0x0030
        /*0034*/ 	.byte	0x00, 0xf5, 0x21, 0x00


	//----- nvinfo : EIATTR_KPARAM_INFO
	.align		4
.L_1439:
        /*0038*/ 	.byte	0x04, 0x17
        /*003a*/ 	.short	(.L_1441 - .L_1440)
.L_1440:
        /*003c*/ 	.word	0x00000000
        /*0040*/ 	.short	0x0007
        /*0042*/ 	.short	0x0028
        /*0044*/ 	.byte	0x00, 0xf5, 0x21, 0x00


	//----- nvinfo : EIATTR_KPARAM_INFO
	.align		4
.L_1441:
        /*0048*/ 	.byte	0x04, 0x17
        /*004a*/ 	.short	(.L_1443 - .L_1442)
.L_1442:
        /*004c*/ 	.word	0x00000000
        /*0050*/ 	.short	0x0006
        /*0052*/ 	.short	0x0020
        /*0054*/ 	.byte	0x00, 0xf5, 0x21, 0x00


	//----- nvinfo : EIATTR_KPARAM_INFO
	.align		4
.L_1443:
        /*0058*/ 	.byte	0x04, 0x17
        /*005a*/ 	.short	(.L_1445 - .L_1444)
.L_1444:
        /*005c*/ 	.word	0x00000000
        /*0060*/ 	.short	0x0005
        /*0062*/ 	.short	0x0018
        /*0064*/ 	.byte	0x00, 0xf5, 0x21, 0x00


	//----- nvinfo : EIATTR_KPARAM_INFO
	.align		4
.L_1445:
        /*0068*/ 	.byte	0x04, 0x17
        /*006a*/ 	.short	(.L_1447 - .L_1446)
.L_1446:
        /*006c*/ 	.word	0x00000000
        /*0070*/ 	.short	0x0004
        /*0072*/ 	.short	0x0014
        /*0074*/ 	.byte	0x00, 0xf0, 0x11, 0x00


	//----- nvinfo : EIATTR_KPARAM_INFO
	.align		4
.L_1447:
        /*0078*/ 	.byte	0x04, 0x17
        /*007a*/ 	.short	(.L_1449 - .L_1448)
.L_1448:
        /*007c*/ 	.word	0x00000000
        /*0080*/ 	.short	0x0003
        /*0082*/ 	.short	0x0010
        /*0084*/ 	.byte	0x00, 0xf0, 0x11, 0x00


	//----- nvinfo : EIATTR_KPARAM_INFO
	.align		4
.L_1449:
        /*0088*/ 	.byte	0x04, 0x17
        /*008a*/ 	.short	(.L_1451 - .L_1450)
.L_1450:
        /*008c*/ 	.word	0x00000000
        /*0090*/ 	.short	0x0002
        /*0092*/ 	.short	0x000c
        /*0094*/ 	.byte	0x00, 0xf0, 0x11, 0x00


	//----- nvinfo : EIATTR_KPARAM_INFO
	.align		4
.L_1451:
        /*0098*/ 	.byte	0x04, 0x17
        /*009a*/ 	.short	(.L_1453 - .L_1452)
.L_1452:
        /*009c*/ 	.word	0x00000000
        /*00a0*/ 	.short	0x0001
        /*00a2*/ 	.short	0x0008
        /*00a4*/ 	.byte	0x00, 0xf0, 0x11, 0x00


	//----- nvinfo : EIATTR_KPARAM_INFO
	.align		4
.L_1453:
        /*00a8*/ 	.byte	0x04, 0x17
        /*00aa*/ 	.short	(.L_1455 - .L_1454)
.L_1454:
        /*00ac*/ 	.word	0x00000000
        /*00b0*/ 	.short	0x0000
        /*00b2*/ 	.short	0x0000
        /*00b4*/ 	.byte	0x00, 0xf5, 0x21, 0x00


	//----- nvinfo : EIATTR_SPARSE_MMA_MASK
	.align		4
.L_1455:
        /*00b8*/ 	.byte	0x03, 0x50
        /*00ba*/ 	.short	0x0000


	//----- nvinfo : EIATTR_MAXREG_COUNT
	.align		4
        /*00bc*/ 	.byte	0x03, 0x1b
        /*00be*/ 	.short	0x00ff


	//----- nvinfo : EIATTR_MERCURY_ISA_VERSION
	.align		4
        /*00c0*/ 	.byte	0x03, 0x5f
        /*00c2*/ 	.short	0x0101


	//----- nvinfo : EIATTR_COOP_GROUP_MASK_REGIDS
	.align		4
        /*00c4*/ 	.byte	0x04, 0x29
        /*00c6*/ 	.short	(.L_1457 - .L_1456)


	//   ....[0]....
.L_1456:
        /*00c8*/ 	.word	0xffffffff


	//   ....[1]....
        /*00cc*/ 	.word	0xffffffff


	//   ....[2]....
        /*00d0*/ 	.word	0xffffffff


	//   ....[3]....
        /*00d4*/ 	.word	0xffffffff


	//   ....[4]....
        /*00d8*/ 	.word	0xffffffff


	//   ....[5]....
        /*00dc*/ 	.word	0x05000017


	//   ....[6]....
        /*00e0*/ 	.word	0x05000017


	//   ....[7]....
        /*00e4*/ 	.word	0x05000017


	//   ....[8]....
        /*00e8*/ 	.word	0x05000017


	//   ....[9]....
        /*00ec*/ 	.word	0x05000017


	//----- nvinfo : EIATTR_COOP_GROUP_INSTR_OFFSETS
	.align		4
.L_1457:
        /*00f0*/ 	.byte	0x04, 0x28
        /*00f2*/ 	.short	(.L_1459 - .L_1458)


	//   ....[0]....
.L_1458:
        /*00f4*/ 	.word	0x000012b0


	//   ....[1]....
        /*00f8*/ 	.word	0x000012d0


	//   ....[2]....
        /*00fc*/ 	.word	0x000012f0


	//   ....[3]....
        /*0100*/ 	.word	0x00001310


	//   ....[4]....
        /*0104*/ 	.word	0x00001330


	//   ....[5]....
        /*0108*/ 	.word	0x000016e0


	//   ....[6]....
        /*010c*/ 	.word	0x00001770


	//   ....[7]....
        /*0110*/ 	.word	0x000017f0


	//   ....[8]....
        /*0114*/ 	.word	0x00001870


	//   ....[9]....
        /*0118*/ 	.word	0x000018f0


	//----- nvinfo : EIATTR_VRC_CTA_INIT_COUNT
	.align		4
.L_1459:
        /*011c*/ 	.byte	0x02, 0x4a
	.zero		1
	.zero		1


	//----- nvinfo : EIATTR_EXIT_INSTR_OFFSETS
	.align		4
        /*0120*/ 	.byte	0x04, 0x1c
        /*0122*/ 	.short	(.L_1461 - .L_1460)


	//   ....[0]....
.L_1460:
        /*0124*/ 	.word	0x00000290


	//   ....[1]....
        /*0128*/ 	.word	0x00000f10


	//   ....[2]....
        /*012c*/ 	.word	0x00001680


	//----- nvinfo : EIATTR_CRS_STACK_SIZE
	.align		4
.L_1461:
        /*0130*/ 	.byte	0x04, 0x1e
        /*0132*/ 	.short	(.L_1463 - .L_1462)
.L_1462:
        /*0134*/ 	.word	0x00000000


	//----- nvinfo : EIATTR_CBANK_PARAM_SIZE
	.align		4
.L_1463:
        /*0138*/ 	.byte	0x03, 0x19
        /*013a*/ 	.short	0x0040


	//----- nvinfo : EIATTR_PARAM_CBANK
	.align		4
        /*013c*/ 	.byte	0x04, 0x0a
        /*013e*/ 	.short	(.L_1465 - .L_1464)
	.align		4
.L_1464:
        /*0140*/ 	.word	index@(.nv.constant0._ZN12tensorrt_llm7kernels32fusedQKNormRopeKernelNTokenHeadsIN3c108BFloat16ES3_Li128ELb1ELi2EEEvPviiifPKvS6_S6_PKlii)
        /*0144*/ 	.short	0x0380
        /*0146*/ 	.short	0x0040


	//----- nvinfo : EIATTR_SW_WAR
	.align		4
.L_1465:
        /*0148*/ 	.byte	0x04, 0x36
        /*014a*/ 	.short	(.L_1467 - .L_1466)
.L_1466:
        /*014c*/ 	.word	0x00000008
.L_1467:


//--------------------- .nv.info._ZN12tensorrt_llm7kernels32fusedQKNormRopeKernelNTokenHeadsIN3c108BFloat16ES3_Li64ELb0ELi2EEEvPviiifPKvS6_S6_PKlii --------------------------
	.section	.nv.info._ZN12tensorrt_llm7kernels32fusedQKNormRopeKernelNTokenHeadsIN3c108BFloat16ES3_Li64ELb0ELi2EEEvPviiifPKvS6_S6_PKlii,"",@"SHT_CUDA_INFO"
	.sectionflags	@""
	.align	4


	//----- nvinfo : EIATTR_CUDA_API_VERSION
	.align		4
        /*0000*/ 	.byte	0x04, 0x37
        /*0002*/ 	.short	(.L_1469 - .L_1468)
.L_1468:
        /*0004*/ 	.word	0x00000082


	//----- nvinfo : EIATTR_KPARAM_INFO
	.align		4
.L_1469:
        /*0008*/ 	.byte	0x04, 0x17
        /*000a*/ 	.short	(.L_1471 - .L_1470)
.L_1470:
        /*000c*/ 	.word	0x00000000
        /*0010*/ 	.short	0x000a
        /*0012*/ 	.short	0x003c
        /*0014*/ 	.byte	0x00, 0xf0, 0x11, 0x00


	//----- nvinfo : EIATTR_KPARAM_INFO
	.align		4
.L_1471:
        /*0018*/ 	.byte	0x04, 0x17
        /*001a*/ 	.short	(.L_1473 - .L_1472)
.L_1472:
        /*001c*/ 	.word	0x00000000
        /*0020*/ 	.short	0x0009
        /*0022*/ 	.short	0x0038
        /*0024*/ 	.byte	0x00, 0xf0, 0x11, 0x00


	//----- nvinfo : EIATTR_KPARAM_INFO
	.align		4
.L_1473:
        /*0028*/ 	.byte	0x04, 0x17
        /*002a*/ 	.short	(.L_1475 - .L_1474)
.L_1474:
        /*002c*/ 	.word	0x00000000
        /*0030*/ 	.short	0x0008
        /*0032*/ 	.short	0x0030
        /*0034*/ 	.byte	0x00, 0xf5, 0x21, 0x00


	//----- nvinfo : EIATTR_KPARAM_INFO
	.align		4
.L_1475:
        /*0038*/ 	.byte	0x04, 0x17
        /*003a*/ 	.short	(.L_1477 - .L_1476)
.L_1476:
        /*003c*/ 	.word	0x00000000
        /*0040*/ 	.short	0x0007
        /*0042*/ 	.short	0x0028
        /*0044*/ 	.byte	0x00, 0xf5, 0x21, 0x00


	//----- nvinfo : EIATTR_KPARAM_INFO
	.align		4
.L_1477:
        /*0048*/ 	.byte	0x04, 0x17
        /*004a*/ 	.short	(.L_1479 - .L_1478)
.L_1478:
        /*004c*/ 	.word	0x00000000
        /*0050*/ 	.short	0x0006
        /*0052*/ 	.short	0x0020
        /*0054*/ 	.byte	0x00, 0xf5, 0x21, 0x00


	//----- nvinfo : EIATTR_KPARAM_INFO
	.align		4
.L_1479:
        /*0058*/ 	.byte	0x04, 0x17
        /*005a*/ 	.short	(.L_1481 - .L_1480)
.L_1480:
        /*005c*/ 	.word	0x00000000
        /*0060*/ 	.short	0x0005
        /*0062*/ 	.short	0x0018
        /*0064*/ 	.byte	0x00, 0xf5, 0x21, 0x00


	//----- nvinfo : EIATTR_KPARAM_INFO
	.align		4
.L_1481:
        /*0068*/ 	.byte	0x04, 0x17
        /*006a*/ 	.short	(.L_1483 - .L_1482)
.L_1482:
        /*006c*/ 	.word	0x00000000
        /*0070*/ 	.short	0x0004
        /*0072*/ 	.short	0x0014
        /*0074*/ 	.byte	0x00, 0xf0, 0x11, 0x00


	//----- nvinfo : EIATTR_KPARAM_INFO
	.align		4
.L_1483:
        /*0078*/ 	.byte	0x04, 0x17
        /*007a*/ 	.short	(.L_1485 - .L_1484)
.L_1484:
        /*007c*/ 	.word	0x00000000
        /*0080*/ 	.short	0x0003
        /*0082*/ 	.short	0x0010
        /*0084*/ 	.byte	0x00, 0xf0, 0x11, 0x00


	//----- nvinfo : EIATTR_KPARAM_INFO
	.align		4
.L_1485:
        /*0088*/ 	.byte	0x04, 0x17
        /*008a*/ 	.short	(.L_1487 - .L_1486)
.L_1486:
        /*008c*/ 	.word	0x00000000
        /*0090*/ 	.short	0x0002
        /*0092*/ 	.short	0x000c
        /*0094*/ 	.byte	0x00, 0xf0, 0x11, 0x00


	//----- nvinfo : EIATTR_KPARAM_INFO
	.align		4
.L_1487:
        /*0098*/ 	.byte	0x04, 0x17
        /*009a*/ 	.short	(.L_1489 - .L_1488)
.L_1488:
        /*009c*/ 	.word	0x00000000
        /*00a0*/ 	.short	0x0001
        /*00a2*/ 	.short	0x0008
        /*00a4*/ 	.byte	0x00, 0xf0, 0x11, 0x00


	//----- nvinfo : EIATTR_KPARAM_INFO
	.align		4
.L_1489:
        /*00a8*/ 	.byte	0x04, 0x17
        /*00aa*/ 	.short	(.L_1491 - .L_1490)
.L_1490:
        /*00ac*/ 	.word	0x00000000
        /*00b0*/ 	.short	0x0000
        /*00b2*/ 	.short	0x0000
        /*00b4*/ 	.byte	0x00, 0xf5, 0x21, 0x00


	//----- nvinfo : EIATTR_SPARSE_MMA_MASK
	.align		4
.L_1491:
        /*00b8*/ 	.byte	0x03, 0x50
        /*00ba*/ 	.short	0x0000


	//----- nvinfo : EIATTR_MAXREG_COUNT
	.align		4
        /*00bc*/ 	.byte	0x03, 0x1b
        /*00be*/ 	.short	0x00ff


	//----- nvinfo : EIATTR_MERCURY_ISA_VERSION
	.align		4
        /*00c0*/ 	.byte	0x03, 0x5f
        /*00c2*/ 	.short	0x0101


	//----- nvinfo : EIATTR_COOP_GROUP_MASK_REGIDS
	.align		4
        /*00c4*/ 	.byte	0x04, 0x29
        /*00c6*/ 	.short	(.L_1493 - .L_1492)


	//   ....[0]....
.L_1492:
        /*00c8*/ 	.word	0xffffffff


	//   ....[1]....
        /*00cc*/ 	.word	0xffffffff


	//   ....[2]....
        /*00d0*/ 	.word	0xffffffff


	//   ....[3]....
        /*00d4*/ 	.word	0xffffffff


	//   ....[4]....
        /*00d8*/ 	.word	0xffffffff


	//   ....[5]....
        /*00dc*/ 	.word	0xffffffff


	//   ....[6]....
        /*00e0*/ 	.word	0xffffffff


	//   ....[7]....
        /*00e4*/ 	.word	0xffffffff


	//   ....[8]....
        /*00e8*/ 	.word	0xffffffff


	//   ....[9]....
        /*00ec*/ 	.word	0x05000009


	//   ....[10]....
        /*00f0*/ 	.word	0x05000009


	//   ....[11]....
        /*00f4*/ 	.word	0x05000009


	//   ....[12]....
        /*00f8*/ 	.word	0x05000009


	//   ....[13]....
        /*00fc*/ 	.word	0x05000009


	//   ....[14]....
        /*0100*/ 	.word	0x05000009


	//   ....[15]....
        /*0104*/ 	.word	0x05000009


	//   ....[16]....
        /*0108*/ 	.word	0x05000009


	//   ....[17]....
        /*010c*/ 	.word	0x05000009


	//----- nvinfo : EIATTR_COOP_GROUP_INSTR_OFFSETS
	.align		4
.L_1493:
        /*0110*/ 	.byte	0x04, 0x28
        /*0112*/ 	.short	(.L_1495 - .L_1494)


	//   ....[0]....
.L_1494:
        /*0114*/ 	.word	0x00001310


	//   ....[1]....
        /*0118*/ 	.word	0x00001330


	//   ....[2]....
        /*011c*/ 	.word	0x00001350


	//   ....[3]....
        /*0120*/ 	.word	0x00001370


	//   ....[4]....
        /*0124*/ 	.word	0x00001390


	//   ....[5]....
        /*0128*/ 	.word	0x00001560


	//   ....[6]....
        /*012c*/ 	.word	0x00001580


	//   ....[7]....
        /*0130*/ 	.word	0x000016d0


	//   ....[8]....
        /*0134*/ 	.word	0x00001800


	//   ....[9]....
        /*0138*/ 	.word	0x00001930


	//   ....[10]....
        /*013c*/ 	.word	0x000019c0


	//   ....[11]....
        /*0140*/ 	.word	0x00001a20


	//   ....[12]....
        /*0144*/ 	.word	0x00001a80


	//   ....[13]....
        /*0148*/ 	.word	0x00001ae0


	//   ....[14]....
        /*014c*/ 	.word	0x00001cf0


	//   ....[15]....
        /*0150*/ 	.word	0x00001d80


	//   ....[16]....
        /*0154*/ 	.word	0x00001e20


	//   ....[17]....
        /*0158*/ 	.word	0x00001e80


	//----- nvinfo : EIATTR_VRC_CTA_INIT_COUNT
	.align		4
.L_1495:
        /*015c*/ 	.byte	0x02, 0x4a
	.zero		1
	.zero		1


	//----- nvinfo : EIATTR_EXIT_INSTR_OFFSETS
	.align		4
        /*0160*/ 	.byte	0x04, 0x1c
        /*0162*/ 	.short	(.L_1497 - .L_1496)


	//   ....[0]....
.L_1496:
        /*0164*/ 	.word	0x00000280


	//   ....[1]....
        /*0168*/ 	.word	0x00000ee0


	//   ....[2]....
        /*016c*/ 	.word	0x000018d0


	//----- nvinfo : EIATTR_CRS_STACK_SIZE
	.align		4
.L_1497:
        /*0170*/ 	.byte	0x04, 0x1e
        /*0172*/ 	.short	(.L_1499 - .L_1498)
.L_1498:
        /*0174*/ 	.word	0x00000000


	//----- nvinfo : EIATTR_CBANK_PARAM_SIZE
	.align		4
.L_1499:
        /*0178*/ 	.byte	0x03, 0x19
        /*017a*/ 	.short	0x0040


	//----- nvinfo : EIATTR_PARAM_CBANK
	.align		4
        /*017c*/ 	.byte	0x04, 0x0a
        /*017e*/ 	.short	(.L_1501 - .L_1500)
	.align		4
.L_1500:
        /*0180*/ 	.word	index@(.nv.constant0._ZN12tensorrt_llm7kernels32fusedQKNormRopeKernelNTokenHeadsIN3c108BFloat16ES3_Li64ELb0ELi2EEEvPviiifPKvS6_S6_PKlii)
        /*0184*/ 	.short	0x0380
        /*0186*/ 	.short	0x0040


	//----- nvinfo : EIATTR_SW_WAR
	.align		4
.L_1501:
        /*0188*/ 	.byte	0x04, 0x36
        /*018a*/ 	.short	(.L_1503 - .L_1502)
.L_1502:
        /*018c*/ 	.word	0x00000008
.L_1503:


//--------------------- .nv.info._ZN12tensorrt_llm7kernels32fusedQKNormRopeKernelNTokenHeadsIN3c108BFloat16ES3_Li64ELb1ELi2EEEvPviiifPKvS6_S6_PKlii --------------------------
	.section	.nv.info._ZN12tensorrt_llm7kernels32fusedQKNormRopeKernelNTokenHeadsIN3c108BFloat16ES3_Li64ELb1ELi2EEEvPviiifPKvS6_S6_PKlii,"",@"SHT_CUDA_INFO"
	.sectionflags	@""
	.align	4


	//----- nvinfo : EIATTR_CUDA_API_VERSION
	.align		4
        /*0000*/ 	.byte	0x04, 0x37
        /*0002*/ 	.short	(.L_1505 - .L_1504)
.L_1504:
        /*0004*/ 	.word	0x00000082


	//----- nvinfo : EIATTR_KPARAM_INFO
	.align		4
.L_1505:
        /*0008*/ 	.byte	0x04, 0x17
        /*000a*/ 	.short	(.L_1507 - .L_1506)
.L_1506:
        /*000c*/ 	.word	0x00000000
        /*0010*/ 	.short	0x000a
        /*0012*/ 	.short	0x003c
        /*0014*/ 	.byte	0x00, 0xf0, 0x11, 0x00


	//----- nvinfo : EIATTR_KPARAM_INFO
	.align		4
.L_1507:
        /*0018*/ 	.byte	0x04, 0x17
        /*001a*/ 	.short	(.L_1509 - .L_1508)
.L_1508:
        /*001c*/ 	.word	0x00000000
        /*0020*/ 	.short	0x0009
        /*0022*/ 	.short	0x0038
        /*0024*/ 	.byte	0x00, 0xf0, 0x11, 0x00


	//----- nvinfo : EIATTR_KPARAM_INFO
	.align		4
.L_1509:
        /*0028*/ 	.byte	0x04, 0x17
        /*002a*/ 	.short	(.L_1511 - .L_1510)
.L_1510:
        /*002c*/ 	.word	0x00000000
        /*0030*/ 	.short	0x0008
        /*0032*/ 	.short	0x0030
        /*0034*/ 	.byte	0x00, 0xf5, 0x21, 0x00


	//----- nvinfo : EIATTR_KPARAM_INFO
	.align		4
.L_1511:
        /*0038*/ 	.byte	0x04, 0x17
        /*003a*/ 	.short	(.L_1513 - .L_1512)
.L_1512:
        /*003c*/ 	.word	0x00000000
        /*0040*/ 	.short	0x0007
        /*0042*/ 	.short	0x0028
        /*0044*/ 	.byte	0x00, 0xf5, 0x21, 0x00


	//----- nvinfo : EIATTR_KPARAM_INFO
	.align		4
.L_1513:
        /*0048*/ 	.byte	0x04, 0x17
        /*004a*/ 	.short	(.L_1515 - .L_1514)
.L_1514:
        /*004c*/ 	.word	0x00000000
        /*0050*/ 	.short	0x0006
        /*0052*/ 	.short	0x0020
        /*0054*/ 	.byte	0x00, 0xf5, 0x21, 0x00


	//----- nvinfo : EIATTR_KPARAM_INFO
	.align		4
.L_1515:
        /*0058*/ 	.byte	0x04, 0x17
        /*005a*/ 	.short	(.L_1517 - .L_1516)
.L_1516:
        /*005c*/ 	.word	0x00000000
        /*0060*/ 	.short	0x0005
        /*0062*/ 	.short	0x0018
        /*0064*/ 	.byte	0x00, 0xf5, 0x21, 0x00


	//----- nvinfo : EIATTR_KPARAM_INFO
	.align		4
.L_1517:
        /*0068*/ 	.byte	0x04, 0x17
        /*006a*/ 	.short	(.L_1519 - .L_1518)
.L_1518:
        /*006c*/ 	.word	0x00000000
        /*0070*/ 	.short	0x0004
        /*0072*/ 	.short	0x0014
        /*0074*/ 	.byte	0x00, 0xf0, 0x11, 0x00


	//----- nvinfo : EIATTR_KPARAM_INFO
	.align		4
.L_1519:
        /*0078*/ 	.byte	0x04, 0x17
        /*007a*/ 	.short	(.L_1521 - .L_1520)
.L_1520:
        /*007c*/ 	.word	0x00000000
        /*0080*/ 	.short	0x0003
        /*0082*/ 	.short	0x0010
        /*0084*/ 	.byte	0x00, 0xf0, 0x11, 0x00


	//----- nvinfo : EIATTR_KPARAM_INFO
	.align		4
.L_1521:
        /*0088*/ 	.byte	0x04, 0x17
        /*008a*/ 	.short	(.L_1523 - .L_1522)
.L_1522:
        /*008c*/ 	.word	0x00000000
        /*0090*/ 	.short	0x0002
        /*0092*/ 	.short	0x000c
        /*0094*/ 	.byte	0x00, 0xf0, 0x11, 0x00


	//----- nvinfo : EIATTR_KPARAM_INFO
	.align		4
.L_1523:
        /*0098*/ 	.byte	0x04, 0x17
        /*009a*/ 	.short	(.L_1525 - .L_1524)
.L_1524:
        /*009c*/ 	.word	0x00000000
        /*00a0*/ 	.short	0x0001
        /*00a2*/ 	.short	0x0008
        /*00a4*/ 	.byte	0x00, 0xf0, 0x11, 0x00


	//----- nvinfo : EIATTR_KPARAM_INFO
	.align		4
.L_1525:
        /*00a8*/ 	.byte	0x04, 0x17
        /*00aa*/ 	.short	(.L_1527 - .L_1526)
.L_1526:
        /*00ac*/ 	.word	0x00000000
        /*00b0*/ 	.short	0x0000
        /*00b2*/ 	.short	0x0000
        /*00b4*/ 	.byte	0x00, 0xf5, 0x21, 0x00


	//----- nvinfo : EIATTR_SPARSE_MMA_MASK
	.align		4
.L_1527:
        /*00b8*/ 	.byte	0x03, 0x50
        /*00ba*/ 	.short	0x0000


	//----- nvinfo : EIATTR_MAXREG_COUNT
	.align		4
        /*00bc*/ 	.byte	0x03, 0x1b
        /*00be*/ 	.short	0x00ff


	//----- nvinfo : EIATTR_MERCURY_ISA_VERSION
	.align		4
        /*00c0*/ 	.byte	0x03, 0x5f
        /*00c2*/ 	.short	0x0101


	//----- nvinfo : EIATTR_COOP_GROUP_MASK_REGIDS
	.align		4
        /*00c4*/ 	.byte	0x04, 0x29
        /*00c6*/ 	.short	(.L_1529 - .L_1528)


	//   ....[0]....
.L_1528:
        /*00c8*/ 	.word	0xffffffff


	//   ....[1]....
        /*00cc*/ 	.word	0xffffffff


	//   ....[2]....
        /*00d0*/ 	.word	0xffffffff


	//   ....[3]....
        /*00d4*/ 	.word	0xffffffff


	//   ....[4]....
        /*00d8*/ 	.word	0xffffffff


	//   ....[5]....
        /*00dc*/ 	.word	0xffffffff


	//   ....[6]....
        /*00e0*/ 	.word	0xffffffff


	//   ....[7]....
        /*00e4*/ 	.word	0xffffffff


	//   ....[8]....
        /*00e8*/ 	.word	0xffffffff


	//   ....[9]....
        /*00ec*/ 	.word	0xffffffff


	//   ....[10]....
        /*00f0*/ 	.word	0xffffffff


	//   ....[11]....
        /*00f4*/ 	.word	0xffffffff


	//   ....[12]....
        /*00f8*/ 	.word	0xffffffff


	//   ....[13]....
        /*00fc*/ 	.word	0xffffffff


	//   ....[14]....
        /*0100*/ 	.word	0xffffffff


	//   ....[15]....
        /*0104*/ 	.word	0x0500001c


	//   ....[16]....
        /*0108*/ 	.word	0x0500001c


	//   ....[17]....
        /*010c*/ 	.word	0x0500001c


	//   ....[18]....
        /*0110*/ 	.word	0x0500001c


	//   ....[19]....
        /*0114*/ 	.word	0x0500001c


	//   ....[20]....
        /*0118*/ 	.word	0x0500001c


	//   ....[21]....
        /*011c*/ 	.word	0x0500001c


	//   ....[22]....
        /*0120*/ 	.word	0x0500001c


	//   ....[23]....
        /*0124*/ 	.word	0x0500001c


	//   ....[24]....
        /*0128*/ 	.word	0x0500001c


	//   ....[25]....
        /*012c*/ 	.word	0x0500001c


	//   ....[26]....
        /*0130*/ 	.word	0x0500001c


	//   ....[27]....
        /*0134*/ 	.word	0x0500001c


	//   ....[28]....
        /*0138*/ 	.word	0x0500001c


	//   ....[29]....
        /*013c*/ 	.word	0x0500001c


	//----- nvinfo : EIATTR_COOP_GROUP_INSTR_OFFSETS
	.align		4
.L_1529:
        /*0140*/ 	.byte	0x04, 0x28
        /*0142*/ 	.short	(.L_1531 - .L_1530)


	//   ....[0]....
.L_1530:
        /*0144*/ 	.word	0x00001290


	//   ....[1]....
        /*0148*/ 	.word	0x000012b0


	//   ....[2]....
        /*014c*/ 	.word	0x000012d0


	//   ....[3]....
        /*0150*/ 	.word	0x000012f0


	//   ....[4]....
        /*0154*/ 	.word	0x00001310


	//   ....[5]....
        /*0158*/ 	.word	0x000015d0


	//   ....[6]....
        /*015c*/ 	.word	0x000015f0


	//   ....[7]....
        /*0160*/ 	.word	0x00001610


	//   ....[8]....
        /*0164*/ 	.word	0x00001630


	//   ....[9]....
        /*0168*/ 	.word	0x00001650


	//   ....[10]....
        /*016c*/ 	.word	0x000019a0


	//   ....[11]....
        /*0170*/ 	.word	0x000019c0


	//   ....[12]....
        /*0174*/ 	.word	0x000019e0


	//   ....[13]....
        /*0178*/ 	.word	0x00001a00


	//   ....[14]....
        /*017c*/ 	.word	0x00001a20


	//   ....[15]....
        /*0180*/ 	.word	0x00001c60


	//   ....[16]....
        /*0184*/ 	.word	0x00001ce0


	//   ....[17]....
        /*0188*/ 	.word	0x00001d40


	//   ....[18]....
        /*018c*/ 	.word	0x00001da0


	//   ....[19]....
        /*0190*/ 	.word	0x00001e00


	//   ....[20]....
        /*0194*/ 	.word	0x00001e80


	//   ....[21]....
        /*0198*/ 	.word	0x00001f00


	//   ....[22]....
        /*019c*/ 	.word	0x00001f50


	//   ....[23]....
        /*01a0*/ 	.word	0x00001fa0


	//   ....[24]....
        /*01a4*/ 	.word	0x00001ff0


	//   ....[25]....
        /*01a8*/ 	.word	0x00002070


	//   ....[26]....
        /*01ac*/ 	.word	0x000020f0


	//   ....[27]....
        /*01b0*/ 	.word	0x00002150


	//   ....[28]....
        /*01b4*/ 	.word	0x000021b0


	//   ....[29]....
        /*01b8*/ 	.word	0x00002210


	//----- nvinfo : EIATTR_VRC_CTA_INIT_COUNT
	.align		4
.L_1531:
        /*01bc*/ 	.byte	0x02, 0x4a
	.zero		1
	.zero		1


	//----- nvinfo : EIATTR_EXIT_INSTR_OFFSETS
	.align		4
        /*01c0*/ 	.byte	0x04, 0x1c
        /*01c2*/ 	.short	(.L_1533 - .L_1532)


	//   ....[0]....
.L_1532:
        /*01c4*/ 	.word	0x000002a0


	//   ....[1]....
        /*01c8*/ 	.word	0x00000f60


	//   ....[2]....
        /*01cc*/ 	.word	0x00001860


	//   ....[3]....
        /*01d0*/ 	.word	0x00001c00


	//----- nvinfo : EIATTR_CRS_STACK_SIZE
	.align		4
.L_1533:
        /*01d4*/ 	.byte	0x04, 0x1e
        /*01d6*/ 	.short	(.L_1535 - .L_1534)
.L_1534:
        /*01d8*/ 	.word	0x00000000


	//----- nvinfo : EIATTR_CBANK_PARAM_SIZE
	.align		4
.L_1535:
        /*01dc*/ 	.byte	0x03, 0x19
        /*01de*/ 	.short	0x0040


	//----- nvinfo : EIATTR_PARAM_CBANK
	.align		4
        /*01e0*/ 	.byte	0x04, 0x0a
        /*01e2*/ 	.short	(.L_1537 - .L_1536)
	.align		4
.L_1536:
        /*01e4*/ 	.word	index@(.nv.constant0._ZN12tensorrt_llm7kernels32fusedQKNormRopeKernelNTokenHeadsIN3c108BFloat16ES3_Li64ELb1ELi2EEEvPviiifPKvS6_S6_PKlii)
        /*01e8*/ 	.short	0x0380
        /*01ea*/ 	.short	0x0040


	//----- nvinfo : EIATTR_SW_WAR
	.align		4
.L_1537:
        /*01ec*/ 	.byte	0x04, 0x36
        /*01ee*/ 	.short	(.L_1539 - .L_1538)
.L_1538:
        /*01f0*/ 	.word	0x00000008
.L_1539:


//--------------------- .nv.info._ZN12tensorrt_llm7kernels21fusedQKNormRopeKernelIN3c108BFloat16ES3_Li256ELb0EEEvPviiifPKvS6_S6_PKlii --------------------------
	.section	.nv.info._ZN12tensorrt_llm7kernels21fusedQKNormRopeKernelIN3c108BFloat16ES3_Li256ELb0EEEvPviiifPKvS6_S6_PKlii,"",@"SHT_CUDA_INFO"
	.sectionflags	@""
	.align	4


	//----- nvinfo : EIATTR_CUDA_API_VERSION
	.align		4
        /*0000*/ 	.byte	0x04, 0x37
        /*0002*/ 	.short	(.L_1541 - .L_1540)
.L_1540:
        /*0004*/ 	.word	0x00000082


	//----- nvinfo : EIATTR_KPARAM_INFO
	.align		4
.L_1541:
        /*0008*/ 	.byte	0x04, 0x17
        /*000a*/ 	.short	(.L_1543 - .L_1542)
.L_1542:
        /*000c*/ 	.word	0x00000000
        /*0010*/ 	.short	0x000a
        /*0012*/ 	.short	0x003c
        /*0014*/ 	.byte	0x00, 0xf0, 0x11, 0x00


	//----- nvinfo : EIATTR_KPARAM_INFO
	.align		4
.L_1543:
        /*0018*/ 	.byte	0x04, 0x17
        /*001a*/ 	.short	(.L_1545 - .L_1544)
.L_1544:
        /*001c*/ 	.word	0x00000000
        /*0020*/ 	.short	0x0009
        /*0022*/ 	.short	0x0038
        /*0024*/ 	.byte	0x00, 0xf0, 0x11, 0x00


	//----- nvinfo : EIATTR_KPARAM_INFO
	.align		4
.L_1545:
        /*0028*/ 	.byte	0x04, 0x17
        /*002a*/ 	.short	(.L_1547 - .L_1546)
.L_1546:
        /*002c*/ 	.word	0x00000000
        /*0030*/ 	.short	0x0008
        /*0032*/ 	.short	0x0030
        /*0034*/ 	.byte	0x00, 0xf5, 0x21, 0x00


	//----- nvinfo : EIATTR_KPARAM_INFO
	.align		4
.L_1547:
        /*0038*/ 	.byte	0x04, 0x17
        /*003a*/ 	.short	(.L_1549 - .L_1548)
.L_1548:
        /*003c*/ 	.word	0x00000000
        /*0040*/ 	.short	0x0007
        /*0042*/ 	.short	0x0028
        /*0044*/ 	.byte	0x00, 0xf5, 0x21, 0x00


	//----- nvinfo : EIATTR_KPARAM_INFO
	.align		4
.L_1549:
        /*0048*/ 	.byte	0x04, 0x17
        /*004a*/ 	.short	(.L_1551 - .L_1550)
.L_1550:
        /*004c*/ 	.word	0x00000000
        /*0050*/ 	.short	0x0006
        /*0052*/ 	.short	0x0020
        /*0054*/ 	.byte	0x00, 0xf5, 0x21, 0x00


	//----- nvinfo : EIATTR_KPARAM_INFO
	.align		4
.L_1551:
        /*0058*/ 	.byte	0x04, 0x17
        /*005a*/ 	.short	(.L_1553 - .L_1552)
.L_1552:
        /*005c*/ 	.word	0x00000000
        /*0060*/ 	.short	0x0005
        /*0062*/ 	.short	0x0018
        /*0064*/ 	.byte	0x00, 0xf5, 0x21, 0x00


	//----- nvinfo : EIATTR_KPARAM_INFO
	.align		4
.L_1553:
        /*0068*/ 	.byte	0x04, 0x17
        /*006a*/ 	.short	(.L_1555 - .L_1554)
.L_1554:
        /*006c*/ 	.word	0x00000000
        /*0070*/ 	.short	0x0004
        /*0072*/ 	.short	0x0014
        /*0074*/ 	.byte	0x00, 0xf0, 0x11, 0x00


	//----- nvinfo : EIATTR_KPARAM_INFO
	.align		4
.L_1555:
        /*0078*/ 	.byte	0x04, 0x17
        /*007a*/ 	.short	(.L_1557 - .L_1556)
.L_1556:
        /*007c*/ 	.word	0x00000000
        /*0080*/ 	.short	0x0003
        /*0082*/ 	.short	0x0010
        /*0084*/ 	.byte	0x00, 0xf0, 0x11, 0x00


	//----- nvinfo : EIATTR_KPARAM_INFO
	.align		4
.L_1557:
        /*0088*/ 	.byte	0x04, 0x17
        /*008a*/ 	.short	(.L_1559 - .L_1558)
.L_1558:
        /*008c*/ 	.word	0x00000000
        /*0090*/ 	.short	0x0002
        /*0092*/ 	.short	0x000c
        /*0094*/ 	.byte	0x00, 0xf0, 0x11, 0x00


	//----- nvinfo : EIATTR_KPARAM_INFO
	.align		4
.L_1559:
        /*0098*/ 	.byte	0x04, 0x17
        /*009a*/ 	.short	(.L_1561 - .L_1560)
.L_1560:
        /*009c*/ 	.word	0x00000000
        /*00a0*/ 	.short	0x0001
        /*00a2*/ 	.short	0x0008
        /*00a4*/ 	.byte	0x00, 0xf0, 0x11, 0x00


	//----- nvinfo : EIATTR_KPARAM_INFO
	.align		4
.L_1561:
        /*00a8*/ 	.byte	0x04, 0x17
        /*00aa*/ 	.short	(.L_1563 - .L_1562)
.L_1562:
        /*00ac*/ 	.word	0x00000000
        /*00b0*/ 	.short	0x0000
        /*00b2*/ 	.short	0x0000
        /*00b4*/ 	.byte	0x00, 0xf5, 0x21, 0x00


	//----- nvinfo : EIATTR_SPARSE_MMA_MASK
	.align		4
.L_1563:
        /*00b8*/ 	.byte	0x03, 0x50
        /*00ba*/ 	.short	0x0000


	//----- nvinfo : EIATTR_MAXREG_COUNT
	.align		4
        /*00bc*/ 	.byte	0x03, 0x1b
        /*00be*/ 	.short	0x00ff


	//----- nvinfo : EIATTR_MERCURY_ISA_VERSION
	.align		4
        /*00c0*/ 	.byte	0x03, 0x5f
        /*00c2*/ 	.short	0x0101


	//----- nvinfo : EIATTR_COOP_GROUP_MASK_REGIDS
	.align		4
        /*00c4*/ 	.byte	0x04, 0x29
        /*00c6*/ 	.short	(.L_1565 - .L_1564)


	//   ....[0]....
.L_1564:
        /*00c8*/ 	.word	0xffffffff


	//   ....[1]....
        /*00cc*/ 	.word	0xffffffff


	//   ....[2]....
        /*00d0*/ 	.word	0xffffffff


	//   ....[3]....
        /*00d4*/ 	.word	0xffffffff


	//   ....[4]....
        /*00d8*/ 	.word	0xffffffff


	//   ....[5]....
        /*00dc*/ 	.word	0xffffffff


	//   ....[6]....
        /*00e0*/ 	.word	0xffffffff


	//   ....[7]....
        /*00e4*/ 	.word	0xffffffff


	//   ....[8]....
        /*00e8*/ 	.word	0xffffffff


	//   ....[9]....
        /*00ec*/ 	.word	0xffffffff


	//   ....[10]....
        /*00f0*/ 	.word	0xffffffff


	//   ....[11]....
        /*00f4*/ 	.word	0xffffffff


	//   ....[12]....
        /*00f8*/ 	.word	0xffffffff


	//   ....[13]....
        /*00fc*/ 	.word	0xffffffff


	//   ....[14]....
        /*0100*/ 	.word	0xffffffff


	//   ....[15]....
        /*0104*/ 	.word	0x05000018


	//   ....[16]....
        /*0108*/ 	.word	0x05000018


	//   ....[17]....
        /*010c*/ 	.word	0x05000018


	//   ....[18]....
        /*0110*/ 	.word	0x05000018


	//   ....[19]....
        /*0114*/ 	.word	0x05000018


	//   ....[20]....
        /*0118*/ 	.word	0x05000018


	//   ....[21]....
        /*011c*/ 	.word	0x05000018


	//   ....[22]....
        /*0120*/ 	.word	0x05000018


	//   ....[23]....
        /*0124*/ 	.word	0x05000018


	//   ....[24]....
        /*0128*/ 	.word	0x05000018


	//----- nvinfo : EIATTR_COOP_GROUP_INSTR_OFFSETS
	.align		4
.L_1565:
        /*012c*/ 	.byte	0x04, 0x28
        /*012e*/ 	.short	(.L_1567 - .L_1566)


	//   ....[0]....
.L_1566:
        /*0130*/ 	.word	0x00000670


	//   ....[1]....
        /*0134*/ 	.word	0x000006b0


	//   ....[2]....
        /*0138*/ 	.word	0x000006f0


	//   ....[3]....
        /*013c*/ 	.word	0x00000720


	//   ....[4]....
        /*0140*/ 	.word	0x00000740


	//   ....[5]....
        /*0144*/ 	.word	0x00000a30


	//   ....[6]....
        /*0148*/ 	.word	0x00000e20


	//   ....[7]....
        /*014c*/ 	.word	0x00001040


	//   ....[8]....
        /*0150*/ 	.word	0x00001110


	//   ....[9]....
        /*0154*/ 	.word	0x00001230


	//   ....[10]....
        /*0158*/ 	.word	0x00001500


	//   ....[11]....
        /*015c*/ 	.word	0x00001520


	//   ....[12]....
        /*0160*/ 	.word	0x00001560


	//   ....[13]....
        /*0164*/ 	.word	0x00001590


	//   ....[14]....
        /*0168*/ 	.word	0x000017f0


	//   ....[15]....
        /*016c*/ 	.word	0x00001910


	//   ....[16]....
        /*0170*/ 	.word	0x00001af0


	//   ....[17]....
        /*0174*/ 	.word	0x00001cd0


	//   ....[18]....
        /*0178*/ 	.word	0x00001ec0


	//   ....[19]....
        /*017c*/ 	.word	0x000020a0


	//   ....[20]....
        /*0180*/ 	.word	0x00002280


	//   ....[21]....
        /*0184*/ 	.word	0x00002470


	//   ....[22]....
        /*0188*/ 	.word	0x00002650


	//   ....[23]....
        /*018c*/ 	.word	0x000026d0


	//   ....[24]....
        /*0190*/ 	.word	0x00002790


	//----- nvinfo : EIATTR_VRC_CTA_INIT_COUNT
	.align		4
.L_1567:
        /*0194*/ 	.byte	0x02, 0x4a
	.zero		1
	.zero		1


	//----- nvinfo : EIATTR_EXIT_INSTR_OFFSETS
	.align		4
        /*0198*/ 	.byte	0x04, 0x1c
        /*019a*/ 	.short	(.L_1569 - .L_1568)


	//   ....[0]....
.L_1568:
        /*019c*/ 	.word	0x00000250


	//   ....[1]....
        /*01a0*/ 	.word	0x00001860


	//----- nvinfo : EIATTR_CRS_STACK_SIZE
	.align		4
.L_1569:
        /*01a4*/ 	.byte	0x04, 0x1e
        /*01a6*/ 	.short	(.L_1571 - .L_1570)
.L_1570:
        /*01a8*/ 	.word	0x00000000


	//----- nvinfo : EIATTR_CBANK_PARAM_SIZE
	.align		4
.L_1571:
        /*01ac*/ 	.byte	0x03, 0x19
        /*01ae*/ 	.short	0x0040


	//----- nvinfo : EIATTR_PARAM_CBANK
	.align		4
        /*01b0*/ 	.byte	0x04, 0x0a
        /*01b2*/ 	.short	(.L_1573 - .L_1572)
	.align		4
.L_1572:
        /*01b4*/ 	.word	index@(.nv.constant0._ZN12tensorrt_llm7kernels21fusedQKNormRopeKernelIN3c108BFloat16ES3_Li256ELb0EEEvPviiifPKvS6_S6_PKlii)
        /*01b8*/ 	.short	0x0380
        /*01ba*/ 	.short	0x0040


	//----- nvinfo : EIATTR_SW_WAR
	.align		4
.L_1573:
        /*01bc*/ 	.byte	0x04, 0x36
        /*01be*/ 	.short	(.L_1575 - .L_1574)
.L_1574:
        /*01c0*/ 	.word	0x00000008
.L_1575:


//--------------------- .nv.info._ZN12tensorrt_llm7kernels21fusedQKNormRopeKernelIN3c108BFloat16ES3_Li256ELb1EEEvPviiifPKvS6_S6_PKlii --------------------------
	.section	.nv.info._ZN12tensorrt_llm7kernels21fusedQKNormRopeKernelIN3c108BFloat16ES3_Li256ELb1EEEvPviiifPKvS6_S6_PKlii,"",@"SHT_CUDA_INFO"
	.sectionflags	@""
	.align	4


	//----- nvinfo : EIATTR_CUDA_API_VERSION
	.align		4
        /*0000*/ 	.byte	0x04, 0x37
        /*0002*/ 	.short	(.L_1577 - .L_1576)
.L_1576:
        /*0004*/ 	.word	0x00000082


	//----- nvinfo : EIATTR_KPARAM_INFO
	.align		4
.L_1577:
        /*0008*/ 	.byte	0x04, 0x17
        /*000a*/ 	.short	(.L_1579 - .L_1578)
.L_1578:
        /*000c*/ 	.word	0x00000000
        /*0010*/ 	.short	0x000a
        /*0012*/ 	.short	0x003c
        /*0014*/ 	.byte	0x00, 0xf0, 0x11, 0x00


	//----- nvinfo : EIATTR_KPARAM_INFO
	.align		4
.L_1579:
        /*0018*/ 	.byte	0x04, 0x17
        /*001a*/ 	.short	(.L_1581 - .L_1580)
.L_1580:
        /*001c*/ 	.word	0x00000000
        /*0020*/ 	.short	0x0009
        /*0022*/ 	.short	0x0038
        /*0024*/ 	.byte	0x00, 0xf0, 0x11, 0x00


	//----- nvinfo : EIATTR_KPARAM_INFO
	.align		4
.L_1581:
        /*0028*/ 	.byte	0x04, 0x17
        /*002a*/ 	.short	(.L_1583 - .L_1582)
.L_1582:
        /*002c*/ 	.word	0x00000000
        /*0030*/ 	.short	0x0008
        /*0032*/ 	.short	0x0030
        /*0034*/ 	.byte	0x00, 0xf5, 0x21, 0x00


	//----- nvinfo : EIATTR_KPARAM_INFO
	.align		4
.L_1583:
        /*0038*/ 	.byte	0x04, 0x17
        /*003a*/ 	.short	(.L_1585 - .L_1584)
.L_1584:
        /*003c*/ 	.word	0x00000000
        /*0040*/ 	.short	0x0007
        /*0042*/ 	.short	0x0028
        /*0044*/ 	.byte	0x00, 0xf5, 0x21, 0x00


	//----- nvinfo : EIATTR_KPARAM_INFO
	.align		4
.L_1585:
        /*0048*/ 	.byte	0x04, 0x17
        /*004a*/ 	.short	(.L_1587 - .L_1586)
.L_1586:
        /*004c*/ 	.word	0x00000000
        /*0050*/ 	.short	0x0006
        /*0052*/ 	.short	0x0020
        /*0054*/ 	.byte	0x00, 0xf5, 0x21, 0x00


	//----- nvinfo : EIATTR_KPARAM_INFO
	.align		4
.L_1587:
        /*0058*/ 	.byte	0x04, 0x17
        /*005a*/ 	.short	(.L_1589 - .L_1588)
.L_1588:
        /*005c*/ 	.word	0x00000000
        /*0060*/ 	.short	0x0005
        /*0062*/ 	.short	0x0018
        /*0064*/ 	.byte	0x00, 0xf5, 0x21, 0x00


	//----- nvinfo : EIATTR_KPARAM_INFO
	.align		4
.L_1589:
        /*0068*/ 	.byte	0x04, 0x17
        /*006a*/ 	.short	(.L_1591 - .L_1590)
.L_1590:
        /*006c*/ 	.word	0x00000000
        /*0070*/ 	.short	0x0004
        /*0072*/ 	.short	0x0014
        /*0074*/ 	.byte	0x00, 0xf0, 0x11, 0x00


	//----- nvinfo : EIATTR_KPARAM_INFO
	.align		4
.L_1591:
        /*0078*/ 	.byte	0x04, 0x17
        /*007a*/ 	.short	(.L_1593 - .L_1592)
.L_1592:
        /*007c*/ 	.word	0x00000000
        /*0080*/ 	.short	0x0003
        /*0082*/ 	.short	0x0010
        /*0084*/ 	.byte	0x00, 0xf0, 0x11, 0x00


	//----- nvinfo : EIATTR_KPARAM_INFO
	.align		4
.L_1593:
        /*0088*/ 	.byte	0x04, 0x17
        /*008a*/ 	.short	(.L_1595 - .L_1594)
.L_1594:
        /*008c*/ 	.word	0x00000000
        /*0090*/ 	.short	0x0002
        /*0092*/ 	.short	0x000c
        /*0094*/ 	.byte	0x00, 0xf0, 0x11, 0x00


	//----- nvinfo : EIATTR_KPARAM_INFO
	.align		4
.L_1595:
        /*0098*/ 	.byte	0x04, 0x17
        /*009a*/ 	.short	(.L_1597 - .L_1596)
.L_1596:
        /*009c*/ 	.word	0x00000000
        /*00a0*/ 	.short	0x0001
        /*00a2*/ 	.short	0x0008
        /*00a4*/ 	.byte	0x00, 0xf0, 0x11, 0x00


	//----- nvinfo : EIATTR_KPARAM_INFO
	.align		4
.L_1597:
        /*00a8*/ 	.byte	0x04, 0x17
        /*00aa*/ 	.short	(.L_1599 - .L_1598)
.L_1598:
        /*00ac*/ 	.word	0x00000000
        /*00b0*/ 	.short	0x0000
        /*00b2*/ 	.short	0x0000
        /*00b4*/ 	.byte	0x00, 0xf5, 0x21, 0x00


	//----- nvinfo : EIATTR_SPARSE_MMA_MASK
	.align		4
.L_1599:
        /*00b8*/ 	.byte	0x03, 0x50
        /*00ba*/ 	.short	0x0000


	//----- nvinfo : EIATTR_MAXREG_COUNT
	.align		4
        /*00bc*/ 	.byte	0x03, 0x1b
        /*00be*/ 	.short	0x00ff


	//----- nvinfo : EIATTR_MERCURY_ISA_VERSION
	.align		4
        /*00c0*/ 	.byte	0x03, 0x5f
        /*00c2*/ 	.short	0x0101


	//----- nvinfo : EIATTR_COOP_GROUP_MASK_REGIDS
	.align		4
        /*00c4*/ 	.byte	0x04, 0x29
        /*00c6*/ 	.short	(.L_1601 - .L_1600)


	//   ....[0]....
.L_1600:
        /*00c8*/ 	.word	0xffffffff


	//   ....[1]....
        /*00cc*/ 	.word	0xffffffff


	//   ....[2]....
        /*00d0*/ 	.word	0xffffffff


	//   ....[3]....
        /*00d4*/ 	.word	0xffffffff


	//   ....[4]....
        /*00d8*/ 	.word	0xffffffff


	//----- nvinfo : EIATTR_COOP_GROUP_INSTR_OFFSETS
	.align		4
.L_1601:
        /*00dc*/ 	.byte	0x04, 0x28
        /*00de*/ 	.short	(.L_1603 - .L_1602)


	//   ....[0]....
.L_1602:
        /*00e0*/ 	.word	0x00000670


	//   ....[1]....
        /*00e4*/ 	.word	0x00000690


	//   ....[2]....
        /*00e8*/ 	.word	0x000006d0


	//   ....[3]....
        /*00ec*/ 	.word	0x00000710


	//   ....[4]....
        /*00f0*/ 	.word	0x00000730


	//----- nvinfo : EIATTR_VRC_CTA_INIT_COUNT
	.align		4
.L_1603:
        /*00f4*/ 	.byte	0x02, 0x4a
	.zero		1
	.zero		1


	//----- nvinfo : EIATTR_EXIT_INSTR_OFFSETS
	.align		4
        /*00f8*/ 	.byte	0x04, 0x1c
        /*00fa*/ 	.short	(.L_1605 - .L_1604)


	//   ....[0]....
.L_1604:
        /*00fc*/ 	.word	0x00000250


	//   ....[1]....
        /*0100*/ 	.word	0x00000c90


	//----- nvinfo : EIATTR_CRS_STACK_SIZE
	.align		4
.L_1605:
        /*0104*/ 	.byte	0x04, 0x1e
        /*0106*/ 	.short	(.L_1607 - .L_1606)
.L_1606:
        /*0108*/ 	.word	0x00000000


	//----- nvinfo : EIATTR_CBANK_PARAM_SIZE
	.align		4
.L_1607:
        /*010c*/ 	.byte	0x03, 0x19
        /*010e*/ 	.short	0x0040


	//----- nvinfo : EIATTR_PARAM_CBANK
	.align		4
        /*0110*/ 	.byte	0x04, 0x0a
        /*0112*/ 	.short	(.L_1609 - .L_1608)
	.align		4
.L_1608:
        /*0114*/ 	.word	index@(.nv.constant0._ZN12tensorrt_llm7kernels21fusedQKNormRopeKernelIN3c108BFloat16ES3_Li256ELb1EEEvPviiifPKvS6_S6_PKlii)
        /*0118*/ 	.short	0x0380
        /*011a*/ 	.short	0x0040


	//----- nvinfo : EIATTR_SW_WAR
	.align		4
.L_1609:
        /*011c*/ 	.byte	0x04, 0x36
        /*011e*/ 	.short	(.L_1611 - .L_1610)
.L_1610:
        /*0120*/ 	.word	0x00000008
.L_1611:


//--------------------- .nv.info._ZN12tensorrt_llm7kernels21fusedQKNormRopeKernelIN3c108BFloat16ES3_Li128ELb0EEEvPviiifPKvS6_S6_PKlii --------------------------
	.section	.nv.info._ZN12tensorrt_llm7kernels21fusedQKNormRopeKernelIN3c108BFloat16ES3_Li128ELb0EEEvPviiifPKvS6_S6_PKlii,"",@"SHT_CUDA_INFO"
	.sectionflags	@""
	.align	4


	//----- nvinfo : EIATTR_CUDA_API_VERSION
	.align		4
        /*0000*/ 	.byte	0x04, 0x37
        /*0002*/ 	.short	(.L_1613 - .L_1612)
.L_1612:
        /*0004*/ 	.word	0x00000082


	//----- nvinfo : EIATTR_KPARAM_INFO
	.align		4
.L_1613:
        /*0008*/ 	.byte	0x04, 0x17
        /*000a*/ 	.short	(.L_1615 - .L_1614)
.L_1614:
        /*000c*/ 	.word	0x00000000
        /*0010*/ 	.short	0x000a
        /*0012*/ 	.short	0x003c
        /*0014*/ 	.byte	0x00, 0xf0, 0x11, 0x00


	//----- nvinfo : EIATTR_KPARAM_INFO
	.align		4
.L_1615:
        /*0018*/ 	.byte	0x04, 0x17
        /*001a*/ 	.short	(.L_1617 - .L_1616)
.L_1616:
        /*001c*/ 	.word	0x00000000
        /*0020*/ 	.short	0x0009
        /*0022*/ 	.short	0x0038
        /*0024*/ 	.byte	0x00, 0xf0, 0x11, 0x00


	//----- nvinfo : EIATTR_KPARAM_INFO
	.align		4
.L_1617:
        /*0028*/ 	.byte	0x04, 0x17
        /*002a*/ 	.short	(.L_1619 - .L_1618)
.L_1618:
        /*002c*/ 	.word	0x00000000
        /*0030*/ 	.short	0x0008
        /*0032*/ 	.short	0x0030
        /*0034*/ 	.byte	0x00, 0xf5, 0x21, 0x00


	//----- nvinfo : EIATTR_KPARAM_INFO
	.align		4
.L_1619:
        /*0038*/ 	.byte	0x04, 0x17
        /*003a*/ 	.short	(.L_1621 - .L_1620)
.L_1620:
        /*003c*/ 	.word	0x00000000
        /*0040*/ 	.short	0x0007
        /*0042*/ 	.short	0x0028
        /*0044*/ 	.byte	0x00, 0xf5, 0x21, 0x00


	//----- nvinfo : EIATTR_KPARAM_INFO
	.align		4
.L_1621:
        /*0048*/ 	.byte	0x04, 0x17
        /*004a*/ 	.short	(.L_1623 - .L_1622)
.L_1622:
        /*004c*/ 	.word	0x00000000
        /*0050*/ 	.short	0x0006
        /*0052*/ 	.short	0x0020
        /*0054*/ 	.byte	0x00, 0xf5, 0x21, 0x00


	//----- nvinfo : EIATTR_KPARAM_INFO
	.align		4
.L_1623:
        /*0058*/ 	.byte	0x04, 0x17
        /*005a*/ 	.short	(.L_1625 - .L_1624)
.L_1624:
        /*005c*/ 	.word	0x00000000
        /*0060*/ 	.short	0x0005
        /*0062*/ 	.short	0x0018
        /*0064*/ 	.byte	0x00, 0xf5, 0x21, 0x00


	//----- nvinfo : EIATTR_KPARAM_INFO
	.align		4
.L_1625:
        /*0068*/ 	.byte	0x04, 0x17
        /*006a*/ 	.short	(.L_1627 - .L_1626)
.L_1626:
        /*006c*/ 	.word	0x00000000
        /*0070*/ 	.short	0x0004
        /*0072*/ 	.short	0x0014
        /*0074*/ 	.byte	0x00, 0xf0, 0x11, 0x00


	//----- nvinfo : EIATTR_KPARAM_INFO
	.align		4
.L_1627:
        /*0078*/ 	.byte	0x04, 0x17
        /*007a*/ 	.short	(.L_1629 - .L_1628)
.L_1628:
        /*007c*/ 	.word	0x00000000
        /*0080*/ 	.short	0x0003
        /*0082*/ 	.short	0x0010
        /*0084*/ 	.byte	0x00, 0xf0, 0x11, 0x00


	//----- nvinfo : EIATTR_KPARAM_INFO
	.align		4
.L_1629:
        /*0088*/ 	.byte	0x04, 0x17
        /*008a*/ 	.short	(.L_1631 - .L_1630)
.L_1630:
        /*008c*/ 	.word	0x00000000
        /*0090*/ 	.short	0x0002
        /*0092*/ 	.short	0x000c
        /*0094*/ 	.byte	0x00, 0xf0, 0x11, 0x00


	//----- nvinfo : EIATTR_KPARAM_INFO
	.align		4
.L_1631:
        /*0098*/ 	.byte	0x04, 0x17
        /*009a*/ 	.short	(.L_1633 - .L_1632)
.L_1632:
        /*009c*/ 	.word	0x00000000
        /*00a0*/ 	.short	0x0001
        /*00a2*/ 	.short	0x0008
        /*00a4*/ 	.byte	0x00, 0xf0, 0x11, 0x00


	//----- nvinfo : EIATTR_KPARAM_INFO
	.align		4
.L_1633:
        /*00a8*/ 	.byte	0x04, 0x17
        /*00aa*/ 	.short	(.L_1635 - .L_1634)
.L_1634:
        /*00ac*/ 	.word	0x00000000
        /*00b0*/ 	.short	0x0000
        /*00b2*/ 	.short	0x0000
        /*00b4*/ 	.byte	0x00, 0xf5, 0x21, 0x00


	//----- nvinfo : EIATTR_SPARSE_MMA_MASK
	.align		4
.L_1635:
        /*00b8*/ 	.byte	0x03, 0x50
        /*00ba*/ 	.short	0x0000


	//----- nvinfo : EIATTR_MAXREG_COUNT
	.align		4
        /*00bc*/ 	.byte	0x03, 0x1b
        /*00be*/ 	.short	0x00ff


	//----- nvinfo : EIATTR_MERCURY_ISA_VERSION
	.align		4
        /*00c0*/ 	.byte	0x03, 0x5f
        /*00c2*/ 	.short	0x0101


	//----- nvinfo : EIATTR_COOP_GROUP_MASK_REGIDS
	.align		4
        /*00c4*/ 	.byte	0x04, 0x29
        /*00c6*/ 	.short	(.L_1637 - .L_1636)


	//   ....[0]....
.L_1636:
        /*00c8*/ 	.word	0xffffffff


	//   ....[1]....
        /*00cc*/ 	.word	0xffffffff


	//   ....[2]....
        /*00d0*/ 	.word	0xffffffff


	//   ....[3]....
        /*00d4*/ 	.word	0xffffffff


	//   ....[4]....
        /*00d8*/ 	.word	0xffffffff


	//   ....[5]....
        /*00dc*/ 	.word	0xffffffff


	//   ....[6]....
        /*00e0*/ 	.word	0xffffffff


	//   ....[7]....
        /*00e4*/ 	.word	0xffffffff


	//   ....[8]....
        /*00e8*/ 	.word	0xffffffff


	//   ....[9]....
        /*00ec*/ 	.word	0xffffffff


	//   ....[10]....
        /*00f0*/ 	.word	0xffffffff


	//   ....[11]....
        /*00f4*/ 	.word	0x05000011


	//   ....[12]....
        /*00f8*/ 	.word	0x05000011


	//   ....[13]....
        /*00fc*/ 	.word	0x05000011


	//   ....[14]....
        /*0100*/ 	.word	0x05000011


	//   ....[15]....
        /*0104*/ 	.word	0x05000011


	//   ....[16]....
        /*0108*/ 	.word	0x05000011


	//----- nvinfo : EIATTR_COOP_GROUP_INSTR_OFFSETS
	.align		4
.L_1637:
        /*010c*/ 	.byte	0x04, 0x28
        /*010e*/ 	.short	(.L_1639 - .L_1638)


	//   ....[0]....
.L_1638:
        /*0110*/ 	.word	0x00000550


	//   ....[1]....
        /*0114*/ 	.word	0x00000570


	//   ....[2]....
        /*0118*/ 	.word	0x00000590


	//   ....[3]....
        /*011c*/ 	.word	0x000005b0


	//   ....[4]....
        /*0120*/ 	.word	0x000005d0


	//   ....[5]....
        /*0124*/ 	.word	0x00000810


	//   ....[6]....
        /*0128*/ 	.word	0x00000c80


	//   ....[7]....
        /*012c*/ 	.word	0x00000c90


	//   ....[8]....
        /*0130*/ 	.word	0x00000ca0


	//   ....[9]....
        /*0134*/ 	.word	0x00000cc0


	//   ....[10]....
        /*0138*/ 	.word	0x00000f50


	//   ....[11]....
        /*013c*/ 	.word	0x00001260


	//   ....[12]....
        /*0140*/ 	.word	0x000012b0


	//   ....[13]....
        /*0144*/ 	.word	0x00001490


	//   ....[14]....
        /*0148*/ 	.word	0x000015a0


	//   ....[15]....
        /*014c*/ 	.word	0x000015f0


	//   ....[16]....
        /*0150*/ 	.word	0x000016d0


	//----- nvinfo : EIATTR_VRC_CTA_INIT_COUNT
	.align		4
.L_1639:
        /*0154*/ 	.byte	0x02, 0x4a
	.zero		1
	.zero		1


	//----- nvinfo : EIATTR_EXIT_INSTR_OFFSETS
	.align		4
        /*0158*/ 	.byte	0x04, 0x1c
        /*015a*/ 	.short	(.L_1641 - .L_1640)


	//   ....[0]....
.L_1640:
        /*015c*/ 	.word	0x00000250


	//   ....[1]....
        /*0160*/ 	.word	0x00000fa0


	//----- nvinfo : EIATTR_CRS_STACK_SIZE
	.align		4
.L_1641:
        /*0164*/ 	.byte	0x04, 0x1e
        /*0166*/ 	.short	(.L_1643 - .L_1642)
.L_1642:
        /*0168*/ 	.word	0x00000000


	//----- nvinfo : EIATTR_CBANK_PARAM_SIZE
	.align		4
.L_1643:
        /*016c*/ 	.byte	0x03, 0x19
        /*016e*/ 	.short	0x0040


	//----- nvinfo : EIATTR_PARAM_CBANK
	.align		4
        /*0170*/ 	.byte	0x04, 0x0a
        /*0172*/ 	.short	(.L_1645 - .L_1644)
	.align		4
.L_1644:
        /*0174*/ 	.word	index@(.nv.constant0._ZN12tensorrt_llm7kernels21fusedQKNormRopeKernelIN3c108BFloat16ES3_Li128ELb0EEEvPviiifPKvS6_S6_PKlii)
        /*0178*/ 	.short	0x0380
        /*017a*/ 	.short	0x0040


	//----- nvinfo : EIATTR_SW_WAR
	.align		4
.L_1645:
        /*017c*/ 	.byte	0x04, 0x36
        /*017e*/ 	.short	(.L_1647 - .L_1646)
.L_1646:
        /*0180*/ 	.word	0x00000008
.L_1647:


//--------------------- .nv.info._ZN12tensorrt_llm7kernels21fusedQKNormRopeKernelIN3c108BFloat16ES3_Li128ELb1EEEvPviiifPKvS6_S6_PKlii --------------------------
	.section	.nv.info._ZN12tensorrt_llm7kernels21fusedQKNormRopeKernelIN3c108BFloat16ES3_Li128ELb1EEEvPviiifPKvS6_S6_PKlii,"",@"SHT_CUDA_INFO"
	.sectionflags	@""
	.align	4


	//----- nvinfo : EIATTR_CUDA_API_VERSION
	.align		4
        /*0000*/ 	.byte	0x04, 0x37
        /*0002*/ 	.short	(.L_1649 - .L_1648)
.L_1648:
        /*0004*/ 	.word	0x00000082


	//----- nvinfo : EIATTR_KPARAM_INFO
	.align		4
.L_1649:
        /*0008*/ 	.byte	0x04, 0x17
        /*000a*/ 	.short	(.L_1651 - .L_1650)
.L_1650:
        /*000c*/ 	.word	0x00000000
        /*0010*/ 	.short	0x000a
        /*0012*/ 	.short	0x003c
        /*0014*/ 	.byte	0x00, 0xf0, 0x11, 0x00


	//----- nvinfo : EIATTR_KPARAM_INFO
	.align		4
.L_1651:
        /*0018*/ 	.byte	0x04, 0x17
        /*001a*/ 	.short	(.L_1653 - .L_1652)
.L_1652:
        /*001c*/ 	.word	0x00000000
        /*0020*/ 	.short	0x0009
        /*0022*/ 	.short	0x0038
        /*0024*/ 	.byte	0x00, 0xf0, 0x11, 0x00


	//----- nvinfo : EIATTR_KPARAM_INFO
	.align		4
.L_1653:
        /*0028*/ 	.byte	0x04, 0x17
        /*002a*/ 	.short	(.L_1655 - .L_1654)
.L_1654:
        /*002c*/ 	.word	0x00000000
        /*0030*/ 	.short	0x0008
        /*0032*/ 	.short	0x0030
        /*0034*/ 	.byte	0x00, 0xf5, 0x21, 0x00


	//----- nvinfo : EIATTR_KPARAM_INFO
	.align		4
.L_1655:
        /*0038*/ 	.byte	0x04, 0x17
        /*003a*/ 	.short	(.L_1657 - .L_1656)
.L_1656:
        /*003c*/ 	.word	0x00000000
        /*0040*/ 	.short	0x0007
        /*0042*/ 	.short	0x0028
        /*0044*/ 	.byte	0x00, 0xf5, 0x21, 0x00


	//----- nvinfo : EIATTR_KPARAM_INFO
	.align		4
.L_1657:
        /*0048*/ 	.byte	0x04, 0x17
        /*004a*/ 	.short	(.L_1659 - .L_1658)
.L_1658:
        /*004c*/ 	.word	0x00000000
        /*0050*/ 	.short	0x0006
        /*0052*/ 	.short	0x0020
        /*0054*/ 	.byte	0x00, 0xf5, 0x21, 0x00


	//----- nvinfo : EIATTR_KPARAM_INFO
	.align		4
.L_1659:
        /*0058*/ 	.byte	0x04, 0x17
        /*005a*/ 	.short	(.L_1661 - .L_1660)
.L_1660:
        /*005c*/ 	.word	0x00000000
        /*0060*/ 	.short	0x0005
        /*0062*/ 	.short	0x0018
        /*0064*/ 	.byte	0x00, 0xf5, 0x21, 0x00


	//----- nvinfo : EIATTR_KPARAM_INFO
	.align		4
.L_1661:
        /*0068*/ 	.byte	0x04, 0x17
        /*006a*/ 	.short	(.L_1663 - .L_1662)
.L_1662:
        /*006c*/ 	.word	0x00000000
        /*0070*/ 	.short	0x0004
        /*0072*/ 	.short	0x0014
        /*0074*/ 	.byte	0x00, 0xf0, 0x11, 0x00


	//----- nvinfo : EIATTR_KPARAM_INFO
	.align		4
.L_1663:
        /*0078*/ 	.byte	0x04, 0x17
        /*007a*/ 	.short	(.L_1665 - .L_1664)
.L_1664:
        /*007c*/ 	.word	0x00000000
        /*0080*/ 	.short	0x0003
        /*0082*/ 	.short	0x0010
        /*0084*/ 	.byte	0x00, 0xf0, 0x11, 0x00


	//----- nvinfo : EIATTR_KPARAM_INFO
	.align		4
.L_1665:
        /*0088*/ 	.byte	0x04, 0x17
        /*008a*/ 	.short	(.L_1667 - .L_1666)
.L_1666:
        /*008c*/ 	.word	0x00000000
        /*0090*/ 	.short	0x0002
        /*0092*/ 	.short	0x000c
        /*0094*/ 	.byte	0x00, 0xf0, 0x11, 0x00


	//----- nvinfo : EIATTR_KPARAM_INFO
	.align		4
.L_1667:
        /*0098*/ 	.byte	0x04, 0x17
        /*009a*/ 	.short	(.L_1669 - .L_1668)
.L_1668:
        /*009c*/ 	.word	0x00000000
        /*00a0*/ 	.short	0x0001
        /*00a2*/ 	.short	0x0008
        /*00a4*/ 	.byte	0x00, 0xf0, 0x11, 0x00


	//----- nvinfo : EIATTR_KPARAM_INFO
	.align		4
.L_1669:
        /*00a8*/ 	.byte	0x04, 0x17
        /*00aa*/ 	.short	(.L_1671 - .L_1670)
.L_1670:
        /*00ac*/ 	.word	0x00000000
        /*00b0*/ 	.short	0x0000
        /*00b2*/ 	.short	0x0000
        /*00b4*/ 	.byte	0x00, 0xf5, 0x21, 0x00


	//----- nvinfo : EIATTR_SPARSE_MMA_MASK
	.align		4
.L_1671:
        /*00b8*/ 	.byte	0x03, 0x50
        /*00ba*/ 	.short	0x0000


	//----- nvinfo : EIATTR_MAXREG_COUNT
	.align		4
        /*00bc*/ 	.byte	0x03, 0x1b
        /*00be*/ 	.short	0x00ff


	//----- nvinfo : EIATTR_MERCURY_ISA_VERSION
	.align		4
        /*00c0*/ 	.byte	0x03, 0x5f
        /*00c2*/ 	.short	0x0101


	//----- nvinfo : EIATTR_COOP_GROUP_MASK_REGIDS
	.align		4
        /*00c4*/ 	.byte	0x04, 0x29
        /*00c6*/ 	.short	(.L_1673 - .L_1672)


	//   ....[0]....
.L_1672:
        /*00c8*/ 	.word	0xffffffff


	//   ....[1]....
        /*00cc*/ 	.word	0xffffffff


	//   ....[2]....
        /*00d0*/ 	.word	0xffffffff


	//   ....[3]....
        /*00d4*/ 	.word	0xffffffff


	//   ....[4]....
        /*00d8*/ 	.word	0xffffffff


	//----- nvinfo : EIATTR_COOP_GROUP_INSTR_OFFSETS
	.align		4
.L_1673:
        /*00dc*/ 	.byte	0x04, 0x28
        /*00de*/ 	.short	(.L_1675 - .L_1674)


	//   ....[0]....
.L_1674:
        /*00e0*/ 	.word	0x000004f0


	//   ....[1]....
        /*00e4*/ 	.word	0x00000510


	//   ....[2]....
        /*00e8*/ 	.word	0x00000530


	//   ....[3]....
        /*00ec*/ 	.word	0x00000550


	//   ....[4]....
        /*00f0*/ 	.word	0x00000580


	//----- nvinfo : EIATTR_VRC_CTA_INIT_COUNT
	.align		4
.L_1675:
        /*00f4*/ 	.byte	0x02, 0x4a
	.zero		1
	.zero		1


	//----- nvinfo : EIATTR_EXIT_INSTR_OFFSETS
	.align		4
        /*00f8*/ 	.byte	0x04, 0x1c
        /*00fa*/ 	.short	(.L_1677 - .L_1676)


	//   ....[0]....
.L_1676:
        /*00fc*/ 	.word	0x00000250


	//   ....[1]....
        /*0100*/ 	.word	0x00000950


	//----- nvinfo : EIATTR_CRS_STACK_SIZE
	.align		4
.L_1677:
        /*0104*/ 	.byte	0x04, 0x1e
        /*0106*/ 	.short	(.L_1679 - .L_1678)
.L_1678:
        /*0108*/ 	.word	0x00000000


	//----- nvinfo : EIATTR_CBANK_PARAM_SIZE
	.align		4
.L_1679:
        /*010c*/ 	.byte	0x03, 0x19
        /*010e*/ 	.short	0x0040


	//----- nvinfo : EIATTR_PARAM_CBANK
	.align		4
        /*0110*/ 	.byte	0x04, 0x0a
        /*0112*/ 	.short	(.L_1681 - .L_1680)
	.align		4
.L_1680:
        /*0114*/ 	.word	index@(.nv.constant0._ZN12tensorrt_llm7kernels21fusedQKNormRopeKernelIN3c108BFloat16ES3_Li128ELb1EEEvPviiifPKvS6_S6_PKlii)
        /*0118*/ 	.short	0x0380
        /*011a*/ 	.short	0x0040


	//----- nvinfo : EIATTR_SW_WAR
	.align		4
.L_1681:
        /*011c*/ 	.byte	0x04, 0x36
        /*011e*/ 	.short	(.L_1683 - .L_1682)
.L_1682:
        /*0120*/ 	.word	0x00000008
.L_1683:


//--------------------- .nv.info._ZN12tensorrt_llm7kernels21fusedQKNormRopeKernelIN3c108BFloat16ES3_Li64ELb0EEEvPviiifPKvS6_S6_PKlii --------------------------
	.section	.nv.info._ZN12tensorrt_llm7kernels21fusedQKNormRopeKernelIN3c108BFloat16ES3_Li64ELb0EEEvPviiifPKvS6_S6_PKlii,"",@"SHT_CUDA_INFO"
	.sectionflags	@""
	.align	4


	//----- nvinfo : EIATTR_CUDA_API_VERSION
	.align		4
        /*0000*/ 	.byte	0x04, 0x37
        /*0002*/ 	.short	(.L_1685 - .L_1684)
.L_1684:
        /*0004*/ 	.word	0x00000082


	//----- nvinfo : EIATTR_KPARAM_INFO
	.align		4
.L_1685:
        /*0008*/ 	.byte	0x04, 0x17
        /*000a*/ 	.short	(.L_1687 - .L_1686)
.L_1686:
        /*000c*/ 	.word	0x00000000
        /*0010*/ 	.short	0x000a
        /*0012*/ 	.short	0x003c
        /*0014*/ 	.byte	0x00, 0xf0, 0x11, 0x00


	//----- nvinfo : EIATTR_KPARAM_INFO
	.align		4
.L_1687:
        /*0018*/ 	.byte	0x04, 0x17
        /*001a*/ 	.short	(.L_1689 - .L_1688)
.L_1688:
        /*001c*/ 	.word	0x00000000
        /*0020*/ 	.short	0x0009
        /*0022*/ 	.short	0x0038
        /*0024*/ 	.byte	0x00, 0xf0, 0x11, 0x00


	//----- nvinfo : EIATTR_KPARAM_INFO
	.align		4
.L_1689:
        /*0028*/ 	.byte	0x04, 0x17
        /*002a*/ 	.short	(.L_1691 - .L_1690)
.L_1690:
        /*002c*/ 	.word	0x00000000
        /*0030*/ 	.short	0x0008
        /*0032*/ 	.short	0x0030
        /*0034*/ 	.byte	0x00, 0xf5, 0x21, 0x00


	//----- nvinfo : EIATTR_KPARAM_INFO
	.align		4
.L_1691:
        /*0038*/ 	.byte	0x04, 0x17
        /*003a*/ 	.short	(.L_1693 - .L_1692)
.L_1692:
        /*003c*/ 	.word	0x00000000
        /*0040*/ 	.short	0x0007
        /*0042*/ 	.short	0x0028
        /*0044*/ 	.byte	0x00, 0xf5, 0x21, 0x00


	//----- nvinfo : EIATTR_KPARAM_INFO
	.align		4
.L_1693:
        /*0048*/ 	.byte	0x04, 0x17
        /*004a*/ 	.short	(.L_1695 - .L_1694)
.L_1694:
        /*004c*/ 	.word	0x00000000
        /*0050*/ 	.short	0x0006
        /*0052*/ 	.short	0x0020
        /*0054*/ 	.byte	0x00, 0xf5, 0x21, 0x00


	//----- nvinfo : EIATTR_KPARAM_INFO
	.align		4
.L_1695:
        /*0058*/ 	.byte	0x04, 0x17
        /*005a*/ 	.short	(.L_1697 - .L_1696)
.L_1696:
        /*005c*/ 	.word	0x00000000
        /*0060*/ 	.short	0x0005
        /*0062*/ 	.short	0x0018
        /*0064*/ 	.byte	0x00, 0xf5, 0x21, 0x00


	//----- nvinfo : EIATTR_KPARAM_INFO
	.align		4
.L_1697:
        /*0068*/ 	.byte	0x04, 0x17
        /*006a*/ 	.short	(.L_1699 - .L_1698)
.L_1698:
        /*006c*/ 	.word	0x00000000
        /*0070*/ 	.short	0x0004
        /*0072*/ 	.short	0x0014
        /*0074*/ 	.byte	0x00, 0xf0, 0x11, 0x00


	//----- nvinfo : EIATTR_KPARAM_INFO
	.align		4
.L_1699:
        /*0078*/ 	.byte	0x04, 0x17
        /*007a*/ 	.short	(.L_1701 - .L_1700)
.L_1700:
        /*007c*/ 	.word	0x00000000
        /*0080*/ 	.short	0x0003
        /*0082*/ 	.short	0x0010
        /*0084*/ 	.byte	0x00, 0xf0, 0x11, 0x00


	//----- nvinfo : EIATTR_KPARAM_INFO
	.align		4
.L_1701:
        /*0088*/ 	.byte	0x04, 0x17
        /*008a*/ 	.short	(.L_1703 - .L_1702)
.L_1702:
        /*008c*/ 	.word	0x00000000
        /*0090*/ 	.short	0x0002
        /*0092*/ 	.short	0x000c
        /*0094*/ 	.byte	0x00, 0xf0, 0x11, 0x00


	//----- nvinfo : EIATTR_KPARAM_INFO
	.align		4
.L_1703:
        /*0098*/ 	.byte	0x04, 0x17
        /*009a*/ 	.short	(.L_1705 - .L_1704)
.L_1704:
        /*009c*/ 	.word	0x00000000
        /*00a0*/ 	.short	0x0001
        /*00a2*/ 	.short	0x0008
        /*00a4*/ 	.byte	0x00, 0xf0, 0x11, 0x00


	//----- nvinfo : EIATTR_KPARAM_INFO
	.align		4
.L_1705:
        /*00a8*/ 	.byte	0x04, 0x17
        /*00aa*/ 	.short	(.L_1707 - .L_1706)
.L_1706:
        /*00ac*/ 	.word	0x00000000
        /*00b0*/ 	.short	0x0000
        /*00b2*/ 	.short	0x0000
        /*00b4*/ 	.byte	0x00, 0xf5, 0x21, 0x00


	//----- nvinfo : EIATTR_SPARSE_MMA_MASK
	.align		4
.L_1707:
        /*00b8*/ 	.byte	0x03, 0x50
        /*00ba*/ 	.short	0x0000


	//----- nvinfo : EIATTR_MAXREG_COUNT
	.align		4
        /*00bc*/ 	.byte	0x03, 0x1b
        /*00be*/ 	.short	0x00ff


	//----- nvinfo : EIATTR_MERCURY_ISA_VERSION
	.align		4
        /*00c0*/ 	.byte	0x03, 0x5f
        /*00c2*/ 	.short	0x0101


	//----- nvinfo : EIATTR_COOP_GROUP_MASK_REGIDS
	.align		4
        /*00c4*/ 	.byte	0x04, 0x29
        /*00c6*/ 	.short	(.L_1709 - .L_1708)


	//   ....[0]....
.L_1708:
        /*00c8*/ 	.word	0xffffffff


	//   ....[1]....
        /*00cc*/ 	.word	0xffffffff


	//   ....[2]....
        /*00d0*/ 	.word	0xffffffff


	//   ....[3]....
        /*00d4*/ 	.word	0xffffffff


	//   ....[4]....
        /*00d8*/ 	.word	0xffffffff


	//   ....[5]....
        /*00dc*/ 	.word	0xffffffff


	//   ....[6]....
        /*00e0*/ 	.word	0xffffffff


	//   ....[7]....
        /*00e4*/ 	.word	0xffffffff


	//   ....[8]....
        /*00e8*/ 	.word	0xffffffff


	//   ....[9]....
        /*00ec*/ 	.word	0x05000012


	//   ....[10]....
        /*00f0*/ 	.word	0x05000012


	//   ....[11]....
        /*00f4*/ 	.word	0x05000012


	//   ....[12]....
        /*00f8*/ 	.word	0x05000012


	//----- nvinfo : EIATTR_COOP_GROUP_INSTR_OFFSETS
	.align		4
.L_1709:
        /*00fc*/ 	.byte	0x04, 0x28
        /*00fe*/ 	.short	(.L_1711 - .L_1710)


	//   ....[0]....
.L_1710:
        /*0100*/ 	.word	0x000004b0


	//   ....[1]....
        /*0104*/ 	.word	0x000004d0


	//   ....[2]....
        /*0108*/ 	.word	0x000004f0


	//   ....[3]....
        /*010c*/ 	.word	0x00000510


	//   ....[4]....
        /*0110*/ 	.word	0x00000530


	//   ....[5]....
        /*0114*/ 	.word	0x000006e0


	//   ....[6]....
        /*0118*/ 	.word	0x000008e0


	//   ....[7]....
        /*011c*/ 	.word	0x00000900


	//   ....[8]....
        /*0120*/ 	.word	0x00000b00


	//   ....[9]....
        /*0124*/ 	.word	0x00000db0


	//   ....[10]....
        /*0128*/ 	.word	0x00000de0


	//   ....[11]....
        /*012c*/ 	.word	0x00000e40


	//   ....[12]....
        /*0130*/ 	.word	0x00000f00


	//----- nvinfo : EIATTR_VRC_CTA_INIT_COUNT
	.align		4
.L_1711:
        /*0134*/ 	.byte	0x02, 0x4a
	.zero		1
	.zero		1


	//----- nvinfo : EIATTR_EXIT_INSTR_OFFSETS
	.align		4
        /*0138*/ 	.byte	0x04, 0x1c
        /*013a*/ 	.short	(.L_1713 - .L_1712)


	//   ....[0]....
.L_1712:
        /*013c*/ 	.word	0x00000240


	//   ....[1]....
        /*0140*/ 	.word	0x00000b40


	//----- nvinfo : EIATTR_CRS_STACK_SIZE
	.align		4
.L_1713:
        /*0144*/ 	.byte	0x04, 0x1e
        /*0146*/ 	.short	(.L_1715 - .L_1714)
.L_1714:
        /*0148*/ 	.word	0x00000000


	//----- nvinfo : EIATTR_CBANK_PARAM_SIZE
	.align		4
.L_1715:
        /*014c*/ 	.byte	0x03, 0x19
        /*014e*/ 	.short	0x0040


	//----- nvinfo : EIATTR_PARAM_CBANK
	.align		4
        /*0150*/ 	.byte	0x04, 0x0a
        /*0152*/ 	.short	(.L_1717 - .L_1716)
	.align		4
.L_1716:
        /*0154*/ 	.word	index@(.nv.constant0._ZN12tensorrt_llm7kernels21fusedQKNormRopeKernelIN3c108BFloat16ES3_Li64ELb0EEEvPviiifPKvS6_S6_PKlii)
        /*0158*/ 	.short	0x0380
        /*015a*/ 	.short	0x0040


	//----- nvinfo : EIATTR_SW_WAR
	.align		4
.L_1717:
        /*015c*/ 	.byte	0x04, 0x36
        /*015e*/ 	.short	(.L_1719 - .L_1718)
.L_1718:
        /*0160*/ 	.word	0x00000008
.L_1719:


//--------------------- .nv.info._ZN12tensorrt_llm7kernels21fusedQKNormRopeKernelIN3c108BFloat16ES3_Li64ELb1EEEvPviiifPKvS6_S6_PKlii --------------------------
	.section	.nv.info._ZN12tensorrt_llm7kernels21fusedQKNormRopeKernelIN3c108BFloat16ES3_Li64ELb1EEEvPviiifPKvS6_S6_PKlii,"",@"SHT_CUDA_INFO"
	.sectionflags	@""
	.align	4


	//----- nvinfo : EIATTR_CUDA_API_VERSION
	.align		4
        /*0000*/ 	.byte	0x04, 0x37
        /*0002*/ 	.short	(.L_1721 - .L_1720)
.L_1720:
        /*0004*/ 	.word	0x00000082


	//----- nvinfo : EIATTR_KPARAM_INFO
	.align		4
.L_1721:
        /*0008*/ 	.byte	0x04, 0x17
        /*000a*/ 	.short	(.L_1723 - .L_1722)
.L_1722:
        /*000c*/ 	.word	0x00000000
        /*0010*/ 	.short	0x000a
        /*0012*/ 	.short	0x003c
        /*0014*/ 	.byte	0x00, 0xf0, 0x11, 0x00


	//----- nvinfo : EIATTR_KPARAM_INFO
	.align		4
.L_1723:
        /*0018*/ 	.byte	0x04, 0x17
        /*001a*/ 	.short	(.L_1725 - .L_1724)
.L_1724:
        /*001c*/ 	.word	0x00000000
        /*0020*/ 	.short	0x0009
        /*0022*/ 	.short	0x0038
        /*0024*/ 	.byte	0x00, 0xf0, 0x11, 0x00


	//----- nvinfo : EIATTR_KPARAM_INFO
	.align		4
.L_1725:
        /*0028*/ 	.byte	0x04, 0x17
        /*002a*/ 	.short	(.L_1727 - .L_1726)
.L_1726:
        /*002c*/ 	.word	0x00000000
        /*0030*/ 	.short	0x0008
        /*0032*/ 	.short	0x0030
        /*0034*/ 	.byte	0x00, 0xf5, 0x21, 0x00


	//----- nvinfo : EIATTR_KPARAM_INFO
	.align		4
.L_1727:
        /*0038*/ 	.byte	0x04, 0x17
        /*003a*/ 	.short	(.L_1729 - .L_1728)
.L_1728:
        /*003c*/ 	.word	0x00000000
        /*0040*/ 	.short	0x0007
        /*0042*/ 	.short	0x0028
        /*0044*/ 	.byte	0x00, 0xf5, 0x21, 0x00


	//----- nvinfo : EIATTR_KPARAM_INFO
	.align		4
.L_1729:
        /*0048*/ 	.byte	0x04, 0x17
        /*004a*/ 	.short	(.L_1731 - .L_1730)
.L_1730:
        /*004c*/ 	.word	0x00000000
        /*0050*/ 	.short	0x0006
        /*0052*/ 	.short	0x0020
        /*0054*/ 	.byte	0x00, 0xf5, 0x21, 0x00


	//----- nvinfo : EIATTR_KPARAM_INFO
	.align		4
.L_1731:
        /*0058*/ 	.byte	0x04, 0x17
        /*005a*/ 	.short	(.L_1733 - .L_1732)
.L_1732:
        /*005c*/ 	.word	0x00000000
        /*0060*/ 	.short	0x0005
        /*0062*/ 	.short	0x0018
        /*0064*/ 	.byte	0x00, 0xf5, 0x21, 0x00


	//----- nvinfo : EIATTR_KPARAM_INFO
	.align		4
.L_1733:
        /*0068*/ 	.byte	0x04, 0x17
        /*006a*/ 	.short	(.L_1735 - .L_1734)
.L_1734:
        /*006c*/ 	.word	0x00000000
        /*0070*/ 	.short	0x0004
        /*0072*/ 	.short	0x0014
        /*0074*/ 	.byte	0x00, 0xf0, 0x11, 0x00


	//----- nvinfo : EIATTR_KPARAM_INFO
	.align		4
.L_1735:
        /*0078*/ 	.byte	0x04, 0x17
        /*007a*/ 	.short	(.L_1737 - .L_1736)
.L_1736:
        /*007c*/ 	.word	0x00000000
        /*0080*/ 	.short	0x0003
        /*0082*/ 	.short	0x0010
        /*0084*/ 	.byte	0x00, 0xf0, 0x11, 0x00


	//----- nvinfo : EIATTR_KPARAM_INFO
	.align		4
.L_1737:
        /*0088*/ 	.byte	0x04, 0x17
        /*008a*/ 	.short	(.L_1739 - .L_1738)
.L_1738:
        /*008c*/ 	.word	0x00000000
        /*0090*/ 	.short	0x0002
        /*0092*/ 	.short	0x000c
        /*0094*/ 	.byte	0x00, 0xf0, 0x11, 0x00


	//----- nvinfo : EIATTR_KPARAM_INFO
	.align		4
.L_1739:
        /*0098*/ 	.byte	0x04, 0x17
        /*009a*/ 	.short	(.L_1741 - .L_1740)
.L_1740:
        /*009c*/ 	.word	0x00000000
        /*00a0*/ 	.short	0x0001
        /*00a2*/ 	.short	0x0008
        /*00a4*/ 	.byte	0x00, 0xf0, 0x11, 0x00


	//----- nvinfo : EIATTR_KPARAM_INFO
	.align		4
.L_1741:
        /*00a8*/ 	.byte	0x04, 0x17
        /*00aa*/ 	.short	(.L_1743 - .L_1742)
.L_1742:
        /*00ac*/ 	.word	0x00000000
        /*00b0*/ 	.short	0x0000
        /*00b2*/ 	.short	0x0000
        /*00b4*/ 	.byte	0x00, 0xf5, 0x21, 0x00


	//----- nvinfo : EIATTR_SPARSE_MMA_MASK
	.align		4
.L_1743:
        /*00b8*/ 	.byte	0x03, 0x50
        /*00ba*/ 	.short	0x0000


	//----- nvinfo : EIATTR_MAXREG_COUNT
	.align		4
        /*00bc*/ 	.byte	0x03, 0x1b
        /*00be*/ 	.short	0x00ff


	//----- nvinfo : EIATTR_MERCURY_ISA_VERSION
	.align		4
        /*00c0*/ 	.byte	0x03, 0x5f
        /*00c2*/ 	.short	0x0101


	//----- nvinfo : EIATTR_COOP_GROUP_MASK_REGIDS
	.align		4
        /*00c4*/ 	.byte	0x04, 0x29
        /*00c6*/ 	.short	(.L_1745 - .L_1744)


	//   ....[0]....
.L_1744:
        /*00c8*/ 	.word	0xffffffff


	//   ....[1]....
        /*00cc*/ 	.word	0xffffffff


	//   ....[2]....
        /*00d0*/ 	.word	0xffffffff


	//   ....[3]....
        /*00d4*/ 	.word	0xffffffff


	//   ....[4]....
        /*00d8*/ 	.word	0xffffffff


	//----- nvinfo : EIATTR_COOP_GROUP_INSTR_OFFSETS
	.align		4
.L_1745:
        /*00dc*/ 	.byte	0x04, 0x28
        /*00de*/ 	.short	(.L_1747 - .L_1746)


	//   ....[0]....
.L_1746:
        /*00e0*/ 	.word	0x000005a0


	//   ....[1]....
        /*00e4*/ 	.word	0x000005c0


	//   ....[2]....
        /*00e8*/ 	.word	0x000005e0


	//   ....[3]....
        /*00ec*/ 	.word	0x00000600


	//   ....[4]....
        /*00f0*/ 	.word	0x00000620


	//----- nvinfo : EIATTR_VRC_CTA_INIT_COUNT
	.align		4
.L_1747:
        /*00f4*/ 	.byte	0x02, 0x4a
	.zero		1
	.zero		1


	//----- nvinfo : EIATTR_EXIT_INSTR_OFFSETS
	.align		4
        /*00f8*/ 	.byte	0x04, 0x1c
        /*00fa*/ 	.short	(.L_1749 - .L_1748)


	//   ....[0]....
.L_1748:
        /*00fc*/ 	.word	0x00000260


	//   ....[1]....
        /*0100*/ 	.word	0x00000770


	//----- nvinfo : EIATTR_CBANK_PARAM_SIZE
	.align		4
.L_1749:
        /*0104*/ 	.byte	0x03, 0x19
        /*0106*/ 	.short	0x0040


	//----- nvinfo : EIATTR_PARAM_CBANK
	.align		4
        /*0108*/ 	.byte	0x04, 0x0a
        /*010a*/ 	.short	(.L_1751 - .L_1750)
	.align		4
.L_1750:
        /*010c*/ 	.word	index@(.nv.constant0._ZN12tensorrt_llm7kernels21fusedQKNormRopeKernelIN3c108BFloat16ES3_Li64ELb1EEEvPviiifPKvS6_S6_PKlii)
        /*0110*/ 	.short	0x0380
        /*0112*/ 	.short	0x0040


	//----- nvinfo : EIATTR_SW_WAR
	.align		4
.L_1751:
        /*0114*/ 	.byte	0x04, 0x36
        /*0116*/ 	.short	(.L_1753 - .L_1752)
.L_1752:
        /*0118*/ 	.word	0x00000008
.L_1753:


//--------------------- .nv.info._ZN12tensorrt_llm7kernels32fusedQKNormRopeKernelNTokenHeadsIN3c108BFloat16ENS2_4HalfELi256ELb0ELi8EEEvPviiifPKvS7_S7_PKlii --------------------------
	.section	.nv.info._ZN12tensorrt_llm7kernels32fusedQKNormRopeKernelNTokenHeadsIN3c108BFloat16ENS2_4HalfELi256ELb0ELi8EEEvPviiifPKvS7_S7_PKlii,"",@"SHT_CUDA_INFO"
	.sectionflags	@""
	.align	4


	//----- nvinfo : EIATTR_CUDA_API_VERSION
	.align		4
        /*0000*/ 	.byte	0x04, 0x37
        /*0002*/ 	.short	(.L_1755 - .L_1754)
.L_1754:
        /*0004*/ 	.word	0x00000082


	//----- nvinfo : EIATTR_KPARAM_INFO
	.align		4
.L_1755:
        /*0008*/ 	.byte	0x04, 0x17
        /*000a*/ 	.short	(.L_1757 - .L_1756)
.L_1756:
        /*000c*/ 	.word	0x00000000
        /*0010*/ 	.short	0x000a
        /*0012*/ 	.short	0x003c
        /*0014*/ 	.byte	0x00, 0xf0, 0x11, 0x00


	//----- nvinfo : EIATTR_KPARAM_INFO
	.align		4
.L_1757:
        /*0018*/ 	.byte	0x04, 0x17
        /*001a*/ 	.short	(.L_1759 - .L_1758)
.L_1758:
        /*001c*/ 	.word	0x00000000
        /*0020*/ 	.short	0x0009
        /*0022*/ 	.short	0x0038
        /*0024*/ 	.byte	0x00, 0xf0, 0x11, 0x00


	//----- nvinfo : EIATTR_KPARAM_INFO
	.align		4
.L_1759:
        /*0028*/ 	.byte	0x04, 0x17
        /*002a*/ 	.short	(.L_1761 - .L_1760)
.L_1760:
        /*002c*/ 	.word	0x00000000
        /*0030*/ 	.short	0x0008
        /*0032*/ 	.short	0x0030
        /*0034*/ 	.byte	0x00, 0xf5, 0x21, 0x00


	//----- nvinfo : EIATTR_KPARAM_INFO
	.align		4
.L_1761:
        /*0038*/ 	.byte	0x04, 0x17
        /*003a*/ 	.short	(.L_1763 - .L_1762)
.L_1762:
        /*003c*/ 	.word	0x00000000
        /*0040*/ 	.short	0x0007
        /*0042*/ 	.short	0x0028
        /*0044*/ 	.byte	0x00, 0xf5, 0x21, 0x00


	//----- nvinfo : EIATTR_KPARAM_INFO
	.align		4
.L_1763:
        /*0048*/ 	.byte	0x04, 0x17
        /*004a*/ 	.short	(.L_1765 - .L_1764)
.L_1764:
        /*004c*/ 	.word	0x00000000
        /*0050*/ 	.short	0x0006
        /*0052*/ 	.short	0x0020
        /*0054*/ 	.byte	0x00, 0xf5, 0x21, 0x00


	//----- nvinfo : EIATTR_KPARAM_INFO
	.align		4
.L_1765:
        /*0058*/ 	.byte	0x04, 0x17
        /*005a*/ 	.short	(.L_1767 - .L_1766)
.L_1766:
        /*005c*/ 	.word	0x00000000
        /*0060*/ 	.short	0x0005
        /*0062*/ 	.short	0x0018
        /*0064*/ 	.byte	0x00, 0xf5, 0x21, 0x00


	//----- nvinfo : EIATTR_KPARAM_INFO
	.align		4
.L_1767:
        /*0068*/ 	.byte	0x04, 0x17
        /*006a*/ 	.short	(.L_1769 - .L_1768)
.L_1768:
        /*006c*/ 	.word	0x00000000
        /*0070*/ 	.short	0x0004
        /*0072*/ 	.short	0x0014
        /*0074*/ 	.byte	0x00, 0xf0, 0x11, 0x00


	//----- nvinfo : EIATTR_KPARAM_INFO
	.align		4
.L_1769:
        /*0078*/ 	.byte	0x04, 0x17
        /*007a*/ 	.short	(.L_1771 - .L_1770)
.L_1770:
        /*007c*/ 	.word	0x00000000
        /*0080*/ 	.short	0x0003
        /*0082*/ 	.short	0x0010
        /*0084*/ 	.byte	0x00, 0xf0, 0x11, 0x00


	//----- nvinfo : EIATTR_KPARAM_INFO
	.align		4
.L_1771:
        /*0088*/ 	.byte	0x04, 0x17
        /*008a*/ 	.short	(.L_1773 - .L_1772)
.L_1772:
        /*008c*/ 	.word	0x00000000
        /*0090*/ 	.short	0x0002
        /*0092*/ 	.short	0x000c
        /*0094*/ 	.byte	0x00, 0xf0, 0x11, 0x00


	//----- nvinfo : EIATTR_KPARAM_INFO
	.align		4
.L_1773:
        /*0098*/ 	.byte	0x04, 0x17
        /*009a*/ 	.short	(.L_1775 - .L_1774)
.L_1774:
        /*009c*/ 	.word	0x00000000
        /*00a0*/ 	.short	0x0001
        /*00a2*/ 	.short	0x0008
        /*00a4*/ 	.byte	0x00, 0xf0, 0x11, 0x00


	//----- nvinfo : EIATTR_KPARAM_INFO
	.align		4
.L_1775:
        /*00a8*/ 	.byte	0x04, 0x17
        /*00aa*/ 	.short	(.L_1777 - .L_1776)
.L_1776:
        /*00ac*/ 	.word	0x00000000
        /*00b0*/ 	.short	0x0000
        /*00b2*/ 	.short	0x0000
        /*00b4*/ 	.byte	0x00, 0xf5, 0x21, 0x00


	//----- nvinfo : EIATTR_SPARSE_MMA_MASK
	.align		4
.L_1777:
        /*00b8*/ 	.byte	0x03, 0x50
        /*00ba*/ 	.short	0x0000


	//----- nvinfo : EIATTR_MAXREG_COUNT
	.align		4
        /*00bc*/ 	.byte	0x03, 0x1b
        /*00be*/ 	.short	0x00ff


	//----- nvinfo : EIATTR_MERCURY_ISA_VERSION
	.align		4
        /*00c0*/ 	.byte	0x03, 0x5f
        /*00c2*/ 	.short	0x0101


	//----- nvinfo : EIATTR_COOP_GROUP_MASK_REGIDS
	.align		4
        /*00c4*/ 	.byte	0x04, 0x29
        /*00c6*/ 	.short	(.L_1779 - .L_1778)


	//   ....[0]....
.L_1778:
        /*00c8*/ 	.word	0xffffffff


	//   ....[1]....
        /*00cc*/ 	.word	0xffffffff


	//   ....[2]....
        /*00d0*/ 	.word	0xffffffff


	//   ....[3]....
        /*00d4*/ 	.word	0xffffffff


	//   ....[4]....
        /*00d8*/ 	.word	0xffffffff


	//   ....[5]....
        /*00dc*/ 	.word	0xffffffff


	//   ....[6]....
        /*00e0*/ 	.word	0xffffffff


	//   ....[7]....
        /*00e4*/ 	.word	0xffffffff


	//   ....[8]....
        /*00e8*/ 	.word	0xffffffff


	//   ....[9]....
        /*00ec*/ 	.word	0xffffffff


	//   ....[10]....
        /*00f0*/ 	.word	0xffffffff


	//   ....[11]....
        /*00f4*/ 	.word	0xffffffff


	//   ....[12]....
        /*00f8*/ 	.word	0xffffffff


	//   ....[13]....
        /*00fc*/ 	.word	0xffffffff


	//   ....[14]....
        /*0100*/ 	.word	0xffffffff


	//   ....[15]....
        /*0104*/ 	.word	0x0500002b


	//   ....[16]....
        /*0108*/ 	.word	0x0500002b


	//   ....[17]....
        /*010c*/ 	.word	0x0500002b


	//   ....[18]....
        /*0110*/ 	.word	0x0500002b


	//   ....[19]....
        /*0114*/ 	.word	0x0500002b


	//   ....[20]....
        /*0118*/ 	.word	0x0500002b


	//   ....[21]....
        /*011c*/ 	.word	0x0500002b


	//   ....[22]....
        /*0120*/ 	.word	0x0500002b


	//   ....[23]....
        /*0124*/ 	.word	0x0500002b


	//   ....[24]....
        /*0128*/ 	.word	0x0500002b


	//   ....[25]....
        /*012c*/ 	.word	0x0500002b


	//   ....[26]....
        /*0130*/ 	.word	0x0500002b


	//   ....[27]....
        /*0134*/ 	.word	0x0500002b


	//   ....[28]....
        /*0138*/ 	.word	0x0500002b


	//   ....[29]....
        /*013c*/ 	.word	0x0500002b


	//----- nvinfo : EIATTR_COOP_GROUP_INSTR_OFFSETS
	.align		4
.L_1779:
        /*0140*/ 	.byte	0x04, 0x28
        /*0142*/ 	.short	(.L_1781 - .L_1780)


	//   ....[0]....
.L_1780:
        /*0144*/ 	.word	0x00001430


	//   ....[1]....
        /*0148*/ 	.word	0x00001450


	//   ....[2]....
        /*014c*/ 	.word	0x00001470


	//   ....[3]....
        /*0150*/ 	.word	0x00001490


	//   ....[4]....
        /*0154*/ 	.word	0x000014b0


	//   ....[5]....
        /*0158*/ 	.word	0x00001a70


	//   ....[6]....
        /*015c*/ 	.word	0x00001ac0


	//   ....[7]....
        /*0160*/ 	.word	0x00001cd0


	//   ....[8]....
        /*0164*/ 	.word	0x00001d00


	//   ....[9]....
        /*0168*/ 	.word	0x00001d30


	//   ....[10]....
        /*016c*/ 	.word	0x000020c0


	//   ....[11]....
        /*0170*/ 	.word	0x00002270


	//   ....[12]....
        /*0174*/ 	.word	0x00002300


	//   ....[13]....
        /*0178*/ 	.word	0x00002390


	//   ....[14]....
        /*017c*/ 	.word	0x000025a0


	//   ....[15]....
        /*0180*/ 	.word	0x00002700


	//   ....[16]....
        /*0184*/ 	.word	0x00002780


	//   ....[17]....
        /*0188*/ 	.word	0x000027e0


	//   ....[18]....
        /*018c*/ 	.word	0x00002840


	//   ....[19]....
        /*0190*/ 	.word	0x000028a0


	//   ....[20]....
        /*0194*/ 	.word	0x00002b00


	//   ....[21]....
        /*0198*/ 	.word	0x00002ba0


	//   ....[22]....
        /*019c*/ 	.word	0x00002da0


	//   ....[23]....
        /*01a0*/ 	.word	0x00002fb0


	//   ....[24]....
        /*01a4*/ 	.word	0x00003140


	//   ....[25]....
        /*01a8*/ 	.word	0x00003390


	//   ....[26]....
        /*01ac*/ 	.word	0x00003580


	//   ....[27]....
        /*01b0*/ 	.word	0x00003760


	//   ....[28]....
        /*01b4*/ 	.word	0x00003820


	//   ....[29]....
        /*01b8*/ 	.word	0x00003880


	//----- nvinfo : EIATTR_VRC_CTA_INIT_COUNT
	.align		4
.L_1781:
        /*01bc*/ 	.byte	0x02, 0x4a
	.zero		1
	.zero		1


	//----- nvinfo : EIATTR_EXIT_INSTR_OFFSETS
	.align		4
        /*01c0*/ 	.byte	0x04, 0x1c
        /*01c2*/ 	.short	(.L_1783 - .L_1782)


	//   ....[0]....
.L_1782:
        /*01c4*/ 	.word	0x000002b0


	//   ....[1]....
        /*01c8*/ 	.word	0x00000ef0


	//   ....[2]....
        /*01cc*/ 	.word	0x000026a0


	//----- nvinfo : EIATTR_CRS_STACK_SIZE
	.align		4
.L_1783:
        /*01d0*/ 	.byte	0x04, 0x1e
        /*01d2*/ 	.short	(.L_1785 - .L_1784)
.L_1784:
        /*01d4*/ 	.word	0x00000000


	//----- nvinfo : EIATTR_CBANK_PARAM_SIZE
	.align		4
.L_1785:
        /*01d8*/ 	.byte	0x03, 0x19
        /*01da*/ 	.short	0x0040


	//----- nvinfo : EIATTR_PARAM_CBANK
	.align		4
        /*01dc*/ 	.byte	0x04, 0x0a
        /*01de*/ 	.short	(.L_1787 - .L_1786)
	.align		4
.L_1786:
        /*01e0*/ 	.word	index@(.nv.constant0._ZN12tensorrt_llm7kernels32fusedQKNormRopeKernelNTokenHeadsIN3c108BFloat16ENS2_4HalfELi256ELb0ELi8EEEvPviiifPKvS7_S7_PKlii)
        /*01e4*/ 	.short	0x0380
        /*01e6*/ 	.short	0x0040


	//----- nvinfo : EIATTR_SW_WAR
	.align		4
.L_1787:
        /*01e8*/ 	.byte	0x04, 0x36
        /*01ea*/ 	.short	(.L_1789 - .L_1788)
.L_1788:
        /*01ec*/ 	.word	0x00000008
.L_1789:


//--------------------- .nv.info._ZN12tensorrt_llm7kernels32fusedQKNormRopeKernelNTokenHeadsIN3c108BFloat16ENS2_4HalfELi256ELb1ELi8EEEvPviiifPKvS7_S7_PKlii --------------------------
	.section	.nv.info._ZN12tensorrt_llm7kernels32fusedQKNormRopeKernelNTokenHeadsIN3c108BFloat16ENS2_4HalfELi256ELb1ELi8EEEvPviiifPKvS7_S7_PKlii,"",@"SHT_CUDA_INFO"
	.sectionflags	@""
	.align	4


	//----- nvinfo : EIATTR_CUDA_API_VERSION
	.align		4
        /*0000*/ 	.byte	0x04, 0x37
        /*0002*/ 	.short	(.L_1791 - .L_1790)
.L_1790:
        /*0004*/ 	.word	0x00000082


	//----- nvinfo : EIATTR_KPARAM_INFO
	.align		4
.L_1791:
        /*0008*/ 	.byte	0x04, 0x17
        /*000a*/ 	.short	(.L_1793 - .L_1792)
.L_1792:
        /*000c*/ 	.word	0x00000000
        /*0010*/ 	.short	0x000a
        /*0012*/ 	.short	0x003c
        /*0014*/ 	.byte	0x00, 0xf0, 0x11, 0x00


	//----- nvinfo : EIATTR_KPARAM_INFO
	.align		4
.L_1793:
        /*0018*/ 	.byte	0x04, 0x17
        /*001a*/ 	.short	(.L_1795 - .L_1794)
.L_1794:
        /*001c*/ 	.word	0x00000000
        /*0020*/ 	.short	0x0009
        /*0022*/ 	.short	0x0038
        /*0024*/ 	.byte	0x00, 0xf0, 0x11, 0x00


	//----- nvinfo : EIATTR_KPARAM_INFO
	.align		4
.L_1795:
        /*0028*/ 	.byte	0x04, 0x17
        /*002a*/ 	.short	(.L_1797 - .L_1796)
.L_1796:
        /*002c*/ 	.word	0x00000000
        /*0030*/ 	.short	0x0008
        /*0032*/ 	.short	0x0030
        /*0034*/ 	.byte	0x00, 0xf5, 0x21, 0x00


	//----- nvinfo : EIATTR_KPARAM_INFO
	.align		4
.L_1797:
        /*0038*/ 	.byte	0x04, 0x17
        /*003a*/ 	.short	(.L_1799 - .L_1798)
.L_1798:
        /*003c*/ 	.word	0x00000000
        /*0040*/ 	.short	0x0007
        /*0042*/ 	.short	0x0028
        /*0044*/ 	.byte	0x00, 0xf5, 0x21, 0x00


	//----- nvinfo : EIATTR_KPARAM_INFO
	.align		4
.L_1799:
        /*0048*/ 	.byte	0x04, 0x17
        /*004a*/ 	.short	(.L_1801 - .L_1800)
.L_1800:
        /*004c*/ 	.word	0x00000000
        /*0050*/ 	.short	0x0006
        /*0052*/ 	.short	0x0020
        /*0054*/ 	.byte	0x00, 0xf5, 0x21, 0x00


	//----- nvinfo : EIATTR_KPARAM_INFO
	.align		4
.L_1801:
        /*0058*/ 	.byte	0x04, 0x17
        /*005a*/ 	.short	(.L_1803 - .L_1802)
.L_1802:
        /*005c*/ 	.word	0x00000000
        /*0060*/ 	.short	0x0005
        /*0062*/ 	.short	0x0018
        /*0064*/ 	.byte	0x00, 0xf5, 0x21, 0x00


	//----- nvinfo : EIATTR_KPARAM_INFO
	.align		4
.L_1803:
        /*0068*/ 	.byte	0x04, 0x17
        /*006a*/ 	.short	(.L_1805 - .L_1804)
.L_1804:
        /*006c*/ 	.word	0x00000000
        /*0070*/ 	.short	0x0004
        /*0072*/ 	.short	0x0014
        /*0074*/ 	.byte	0x00, 0xf0, 0x11, 0x00


	//----- nvinfo : EIATTR_KPARAM_INFO
	.align		4
.L_1805:
        /*0078*/ 	.byte	0x04, 0x17
        /*007a*/ 	.short	(.L_1807 - .L_1806)
.L_1806:
        /*007c*/ 	.word	0x00000000
        /*0080*/ 	.short	0x0003
        /*0082*/ 	.short	0x0010
        /*0084*/ 	.byte	0x00, 0xf0, 0x11, 0x00


	//----- nvinfo : EIATTR_KPARAM_INFO
	.align		4
.L_1807:
        /*0088*/ 	.byte	0x04, 0x17
        /*008a*/ 	.short	(.L_1809 - .L_1808)
.L_1808:
        /*008c*/ 	.word	0x00000000
        /*0090*/ 	.short	0x0002
        /*0092*/ 	.short	0x000c
        /*0094*/ 	.byte	0x00, 0xf0, 0x11, 0x00


	//----- nvinfo : EIATTR_KPARAM_INFO
	.align		4
.L_1809:
        /*0098*/ 	.byte	0x04, 0x17
        /*009a*/ 	.short	(.L_1811 - .L_1810)
.L_1810:
        /*009c*/ 	.word	0x00000000
        /*00a0*/ 	.short	0x0001
        /*00a2*/ 	.short	0x0008
        /*00a4*/ 	.byte	0x00, 0xf0, 0x11, 0x00


	//----- nvinfo : EIATTR_KPARAM_INFO
	.align		4
.L_1811:
        /*00a8*/ 	.byte	0x04, 0x17
        /*00aa*/ 	.short	(.L_1813 - .L_1812)
.L_1812:
        /*00ac*/ 	.word	0x00000000
        /*00b0*/ 	.short	0x0000
        /*00b2*/ 	.short	0x0000
        /*00b4*/ 	.byte	0x00, 0xf5, 0x21, 0x00


	//----- nvinfo : EIATTR_SPARSE_MMA_MASK
	.align		4
.L_1813:
        /*00b8*/ 	.byte	0x03, 0x50
        /*00ba*/ 	.short	0x0000


	//----- nvinfo : EIATTR_MAXREG_COUNT
	.align		4
        /*00bc*/ 	.byte	0x03, 0x1b
        /*00be*/ 	.short	0x00ff


	//----- nvinfo : EIATTR_MERCURY_ISA_VERSION
	.align		4
        /*00c0*/ 	.byte	0x03, 0x5f
        /*00c2*/ 	.short	0x0101


	//----- nvinfo : EIATTR_COOP_GROUP_MASK_REGIDS
	.align		4
        /*00c4*/ 	.byte	0x04, 0x29
        /*00c6*/ 	.short	(.L_1815 - .L_1814)


	//   ....[0]....
.L_1814:
        /*00c8*/ 	.word	0xffffffff


	//   ....[1]....
        /*00cc*/ 	.word	0xffffffff


	//   ....[2]....
        /*00d0*/ 	.word	0xffffffff


	//   ....[3]....
        /*00d4*/ 	.word	0xffffffff


	//   ....[4]....
        /*00d8*/ 	.word	0xffffffff


	//   ....[5]....
        /*00dc*/ 	.word	0x05000027


	//   ....[6]....
        /*00e0*/ 	.word	0x05000027


	//   ....[7]....
        /*00e4*/ 	.word	0x05000027


	//   ....[8]....
        /*00e8*/ 	.word	0x05000027


	//   ....[9]....
        /*00ec*/ 	.word	0x05000027


	//----- nvinfo : EIATTR_COOP_GROUP_INSTR_OFFSETS
	.align		4
.L_1815:
        /*00f0*/ 	.byte	0x04, 0x28
        /*00f2*/ 	.short	(.L_1817 - .L_1816)


	//   ....[0]....
.L_1816:
        /*00f4*/ 	.word	0x00001440


	//   ....[1]....
        /*00f8*/ 	.word	0x00001460


	//   ....[2]....
        /*00fc*/ 	.word	0x00001480


	//   ....[3]....
        /*0100*/ 	.word	0x000014a0


	//   ....[4]....
        /*0104*/ 	.word	0x000014c0


	//   ....[5]....
        /*0108*/ 	.word	0x00001a50


	//   ....[6]....
        /*010c*/ 	.word	0x00001af0


	//   ....[7]....
        /*0110*/ 	.word	0x00001b60


	//   ....[8]....
        /*0114*/ 	.word	0x00001bd0


	//   ....[9]....
        /*0118*/ 	.word	0x00001c40


	//----- nvinfo : EIATTR_VRC_CTA_INIT_COUNT
	.align		4
.L_1817:
        /*011c*/ 	.byte	0x02, 0x4a
	.zero		1
	.zero		1


	//----- nvinfo : EIATTR_EXIT_INSTR_OFFSETS
	.align		4
        /*0120*/ 	.byte	0x04, 0x1c
        /*0122*/ 	.short	(.L_1819 - .L_1818)


	//   ....[0]....
.L_1818:
        /*0124*/ 	.word	0x000002a0


	//   ....[1]....
        /*0128*/ 	.word	0x00000f30


	//   ....[2]....
        /*012c*/ 	.word	0x000019f0


	//----- nvinfo : EIATTR_CRS_STACK_SIZE
	.align		4
.L_1819:
        /*0130*/ 	.byte	0x04, 0x1e
        /*0132*/ 	.short	(.L_1821 - .L_1820)
.L_1820:
        /*0134*/ 	.word	0x00000000


	//----- nvinfo : EIATTR_CBANK_PARAM_SIZE
	.align		4
.L_1821:
        /*0138*/ 	.byte	0x03, 0x19
        /*013a*/ 	.short	0x0040


	//----- nvinfo : EIATTR_PARAM_CBANK
	.align		4
        /*013c*/ 	.byte	0x04, 0x0a
        /*013e*/ 	.short	(.L_1823 - .L_1822)
	.align		4
.L_1822:
        /*0140*/ 	.word	index@(.nv.constant0._ZN12tensorrt_llm7kernels32fusedQKNormRopeKernelNTokenHeadsIN3c108BFloat16ENS2_4HalfELi256ELb1ELi8EEEvPviiifPKvS7_S7_PKlii)
        /*0144*/ 	.short	0x0380
        /*0146*/ 	.short	0x0040


	//----- nvinfo : EIATTR_SW_WAR
	.align		4
.L_1823:
        /*0148*/ 	.byte	0x04, 0x36
        /*014a*/ 	.short	(.L_1825 - .L_1824)
.L_1824:
        /*014c*/ 	.word	0x00000008
.L_1825:


//--------------------- .nv.info._ZN12tensorrt_llm7kernels32fusedQKNormRopeKernelNTokenHeadsIN3c108BFloat16ENS2_4HalfELi128ELb0ELi8EEEvPviiifPKvS7_S7_PKlii --------------------------
	.section	.nv.info._ZN12tensorrt_llm7kernels32fusedQKNormRopeKernelNTokenHeadsIN3c108BFloat16ENS2_4HalfELi128ELb0ELi8EEEvPviiifPKvS7_S7_PKlii,"",@"SHT_CUDA_INFO"
	.sectionflags	@""
	.align	4


	//----- nvinfo : EIATTR_CUDA_API_VERSION
	.align		4
        /*0000*/ 	.byte	0x04, 0x37
        /*0002*/ 	.short	(.L_1827 - .L_1826)
.L_1826:
        /*0004*/ 	.word	0x00000082


	//----- nvinfo : EIATTR_KPARAM_INFO
	.align		4
.L_1827:
        /*0008*/ 	.byte	0x04, 0x17
        /*000a*/ 	.short	(.L_1829 - .L_1828)
.L_1828:
        /*000c*/ 	.word	0x00000000
        /*0010*/ 	.short	0x000a
        /*0012*/ 	.short	0x003c
        /*0014*/ 	.byte	0x00, 0xf0, 0x11, 0x00


	//----- nvinfo : EIATTR_KPARAM_INFO
	.align		4
.L_1829:
        /*0018*/ 	.byte	0x04, 0x17
        /*001a*/ 	.short	(.L_1831 - .L_1830)
.L_1830:
        /*001c*/ 	.word	0x00000000
        /*0020*/ 	.short	0x0009
        /*0022*/ 	.short	0x0038
        /*0024*/ 	.byte	0x00, 0xf0, 0x11, 0x00


	//----- nvinfo : EIATTR_KPARAM_INFO
	.align		4
.L_1831:
        /*0028*/ 	.byte	0x04, 0x17
        /*002a*/ 	.short	(.L_1833 - .L_1832)
.L_1832:
        /*002c*/ 	.word	0x00000000
        /*0030*/ 	.short	0x0008
        /*0032*/ 	.short	0x0030
        /*0034*/ 	.byte	0x00, 0xf5, 0x21, 0x00


	//----- nvinfo : EIATTR_KPARAM_INFO
	.align		4
.L_1833:
        /*0038*/ 	.byte	0x04, 0x17
        /*003a*/ 	.short	(.L_1835 - .L_1834)
.L_1834:
        /*003c*/ 	.word	0x00000000
        /*0040*/ 	.short	0x0007
        /*0042*/ 	.short	0x0028
        /*0044*/ 	.byte	0x00, 0xf5, 0x21, 0x00


	//----- nvinfo : EIATTR_KPARAM_INFO
	.align		4
.L_1835:
        /*0048*/ 	.byte	0x04, 0x17
        /*004a*/ 	.short	(.L_1837 - .L_1836)
.L_1836:
        /*004c*/ 	.word	0x00000000
        /*0050*/ 	.short	0x0006
        /*0052*/ 	.short	0x0020
        /*0054*/ 	.byte	0x00, 0xf5, 0x21, 0x00


	//----- nvinfo : EIATTR_KPARAM_INFO
	.align		4
.L_1837:
        /*0058*/ 	.byte	0x04, 0x17
        /*005a*/ 	.short	(.L_1839 - .L_1838)
.L_1838:
        /*005c*/ 	.word	0x00000000
        /*0060*/ 	.short	0x0005
        /*0062*/ 	.short	0x0018
        /*0064*/ 	.byte	0x00, 0xf5, 0x21, 0x00


	//----- nvinfo : EIATTR_KPARAM_INFO
	.align		4
.L_1839:
        /*0068*/ 	.byte	0x04, 0x17
        /*006a*/ 	.short	(.L_1841 - .L_1840)
.L_1840:
        /*006c*/ 	.word	0x00000000
        /*0070*/ 	.short	0x0004
        /*0072*/ 	.short	0x0014
        /*0074*/ 	.byte	0x00, 0xf0, 0x11, 0x00


	//----- nvinfo : EIATTR_KPARAM_INFO
	.align		4
.L_1841:
        /*0078*/ 	.byte	0x04, 0x17
        /*007a*/ 	.short	(.L_1843 - .L_1842)
.L_1842:
        /*007c*/ 	.word	0x00000000
        /*0080*/ 	.short	0x0003
        /*0082*/ 	.short	0x0010
        /*0084*/ 	.byte	0x00, 0xf0, 0x11, 0x00


	//----- nvinfo : EIATTR_KPARAM_INFO
	.align		4
.L_1843:
        /*0088*/ 	.byte	0x04, 0x17
        /*008a*/ 	.short	(.L_1845 - .L_1844)
.L_1844:
        /*008c*/ 	.word	0x00000000
        /*0090*/ 	.short	0x0002
        /*0092*/ 	.short	0x000c
        /*0094*/ 	.byte	0x00, 0xf0, 0x11, 0x00


	//----- nvinfo : EIATTR_KPARAM_INFO
	.align		4
.L_1845:
        /*0098*/ 	.byte	0x04, 0x17
        /*009a*/ 	.short	(.L_1847 - .L_1846)
.L_1846:
        /*009c*/ 	.word	0x00000000
        /*00a0*/ 	.short	0x0001
        /*00a2*/ 	.short	0x0008
        /*00a4*/ 	.byte	0x00, 0xf0, 0x11, 0x00


	//----- nvinfo : EIATTR_KPARAM_INFO
	.align		4
.L_1847:
        /*00a8*/ 	.byte	0x04, 0x17
        /*00aa*/ 	.short	(.L_1849 - .L_1848)
.L_1848:
        /*00ac*/ 	.word	0x00000000
        /*00b0*/ 	.short	0x0000
        /*00b2*/ 	.short	0x0000
        /*00b4*/ 	.byte	0x00, 0xf5, 0x21, 0x00


	//----- nvinfo : EIATTR_SPARSE_MMA_MASK
	.align		4
.L_1849:
        /*00b8*/ 	.byte	0x03, 0x50
        /*00ba*/ 	.short	0x0000


	//----- nvinfo : EIATTR_MAXREG_COUNT
	.align		4
        /*00bc*/ 	.byte	0x03, 0x1b
        /*00be*/ 	.short	0x00ff


	//----- nvinfo : EIATTR_MERCURY_ISA_VERSION
	.align		4
        /*00c0*/ 	.byte	0x03, 0x5f
        /*00c2*/ 	.short	0x0101


	//----- nvinfo : EIATTR_COOP_GROUP_MASK_REGIDS
	.align		4
        /*00c4*/ 	.byte	0x04, 0x29
        /*00c6*/ 	.short	(.L_1851 - .L_1850)


	//   ....[0]....
.L_1850:
        /*00c8*/ 	.word	0xffffffff


	//   ....[1]....
        /*00cc*/ 	.word	0xffffffff


	//   ....[2]....
        /*00d0*/ 	.word	0xffffffff


	//   ....[3]....
        /*00d4*/ 	.word	0xffffffff


	//   ....[4]....
        /*00d8*/ 	.word	0xffffffff


	//   ....[5]....
        /*00dc*/ 	.word	0xffffffff


	//   ....[6]....
        /*00e0*/ 	.word	0xffffffff


	//   ....[7]....
        /*00e4*/ 	.word	0xffffffff


	//   ....[8]....
        /*00e8*/ 	.word	0xffffffff


	//   ....[9]....
        /*00ec*/ 	.word	0xffffffff


	//   ....[10]....
        /*00f0*/ 	.word	0xffffffff


	//   ....[11]....
        /*00f4*/ 	.word	0x0500001b


	//   ....[12]....
        /*00f8*/ 	.word	0x0500001b


	//   ....[13]....
        /*00fc*/ 	.word	0x0500001b


	//   ....[14]....
        /*0100*/ 	.word	0x0500001b


	//   ....[15]....
        /*0104*/ 	.word	0x0500001b


	//   ....[16]....
        /*0108*/ 	.word	0x0500001b


	//   ....[17]....
        /*010c*/ 	.word	0x0500001b


	//   ....[18]....
        /*0110*/ 	.word	0x0500001b


	//   ....[19]....
        /*0114*/ 	.word	0x0500001b


	//   ....[20]....
        /*0118*/ 	.word	0x0500001b


	//   ....[21]....
        /*011c*/ 	.word	0x0500001b


	//----- nvinfo : EIATTR_COOP_GROUP_INSTR_OFFSETS
	.align		4
.L_1851:
        /*0120*/ 	.byte	0x04, 0x28
        /*0122*/ 	.short	(.L_1853 - .L_1852)


	//   ....[0]....
.L_1852:
        /*0124*/ 	.word	0x000012c0


	//   ....[1]....
        /*0128*/ 	.word	0x000012e0


	//   ....[2]....
        /*012c*/ 	.word	0x00001300


	//   ....[3]....
        /*0130*/ 	.word	0x00001320


	//   ....[4]....
        /*0134*/ 	.word	0x00001340


	//   ....[5]....
        /*0138*/ 	.word	0x000017b0


	//   ....[6]....
        /*013c*/ 	.word	0x000018a0


	//   ....[7]....
        /*0140*/ 	.word	0x00001a00


	//   ....[8]....
        /*0144*/ 	.word	0x00001ab0


	//   ....[9]....
        /*0148*/ 	.word	0x00001ae0


	//   ....[10]....
        /*014c*/ 	.word	0x00001cf0


	//   ....[11]....
        /*0150*/ 	.word	0x00001e30


	//   ....[12]....
        /*0154*/ 	.word	0x00001eb0


	//   ....[13]....
        /*0158*/ 	.word	0x00001f10


	//   ....[14]....
        /*015c*/ 	.word	0x00001f70


	//   ....[15]....
        /*0160*/ 	.word	0x00001fd0


	//   ....[16]....
        /*0164*/ 	.word	0x00002260


	//   ....[17]....
        /*0168*/ 	.word	0x00002300


	//   ....[18]....
        /*016c*/ 	.word	0x000024f0


	//   ....[19]....
        /*0170*/ 	.word	0x000026e0


	//   ....[20]....
        /*0174*/ 	.word	0x00002790


	//   ....[21]....
        /*0178*/ 	.word	0x00002800


	//----- nvinfo : EIATTR_VRC_CTA_INIT_COUNT
	.align		4
.L_1853:
        /*017c*/ 	.byte	0x02, 0x4a
	.zero		1
	.zero		1


	//----- nvinfo : EIATTR_EXIT_INSTR_OFFSETS
	.align		4
        /*0180*/ 	.byte	0x04, 0x1c
        /*0182*/ 	.short	(.L_1855 - .L_1854)


	//   ....[0]....
.L_1854:
        /*0184*/ 	.word	0x000002a0


	//   ....[1]....
        /*0188*/ 	.word	0x00000f20


	//   ....[2]....
        /*018c*/ 	.word	0x00001dd0


	//----- nvinfo : EIATTR_CRS_STACK_SIZE
	.align		4
.L_1855:
        /*0190*/ 	.byte	0x04, 0x1e
        /*0192*/ 	.short	(.L_1857 - .L_1856)
.L_1856:
        /*0194*/ 	.word	0x00000000


	//----- nvinfo : EIATTR_CBANK_PARAM_SIZE
	.align		4
.L_1857:
        /*0198*/ 	.byte	0x03, 0x19
        /*019a*/ 	.short	0x0040


	//----- nvinfo : EIATTR_PARAM_CBANK
	.align		4
        /*019c*/ 	.byte	0x04, 0x0a
        /*019e*/ 	.short	(.L_1859 - .L_1858)
	.align		4
.L_1858:
        /*01a0*/ 	.word	index@(.nv.constant0._ZN12tensorrt_llm7kernels32fusedQKNormRopeKernelNTokenHeadsIN3c108BFloat16ENS2_4HalfELi128ELb0ELi8EEEvPviiifPKvS7_S7_PKlii)
        /*01a4*/ 	.short	0x0380
        /*01a6*/ 	.short	0x0040


	//----- nvinfo : EIATTR_SW_WAR
	.align		4
.L_1859:
        /*01a8*/ 	.byte	0x04, 0x36
        /*01aa*/ 	.short	(.L_1861 - .L_1860)
.L_1860:
        /*01ac*/ 	.word	0x00000008
.L_1861:


//--------------------- .nv.info._ZN12tensorrt_llm7kernels32fusedQKNormRopeKernelNTokenHeadsIN3c108BFloat16ENS2_4HalfELi128ELb1ELi8EEEvPviiifPKvS7_S7_PKlii --------------------------
	.section	.nv.info._ZN12tensorrt_llm7kernels32fusedQKNormRopeKernelNTokenHeadsIN3c108BFloat16ENS2_4HalfELi128ELb1ELi8EEEvPviiifPKvS7_S7_PKlii,"",@"SHT_CUDA_INFO"
	.sectionflags	@""
	.align	4


	//----- nvinfo : EIATTR_CUDA_API_VERSION
	.align		4
        /*0000*/ 	.byte	0x04, 0x37
        /*0002*/ 	.short	(.L_1863 - .L_1862)
.L_1862:
        /*0004*/ 	.word	0x00000082


	//----- nvinfo : EIATTR_KPARAM_INFO
	.align		4
.L_1863:
        /*0008*/ 	.byte	0x04, 0x17
        /*000a*/ 	.short	(.L_1865 - .L_1864)
.L_1864:
        /*000c*/ 	.word	0x00000000
        /*0010*/ 	.short	0x000a
        /*0012*/ 	.short	0x003c
        /*0014*/ 	.byte	0x00, 0xf0, 0x11, 0x00


	//----- nvinfo : EIATTR_KPARAM_INFO
	.align		4
.L_1865:
        /*0018*/ 	.byte	0x04, 0x17
        /*001a*/ 	.short	(.L_1867 - .L_1866)
.L_1866:
        /*001c*/ 	.word	0x00000000
        /*0020*/ 	.short	0x0009
        /*0022*/ 	.short	0x0038
        /*0024*/ 	.byte	0x00, 0xf0, 0x11, 0x00


	//----- nvinfo : EIATTR_KPARAM_INFO
	.align		4
.L_1867:
        /*0028*/ 	.byte	0x04, 0x17
        /*002a*/ 	.short	(.L_1869 - .L_1868)
.L_1868:
        /*002c*/ 	.word	0x00000000
        /*0030*/ 	.short	0x0008
        /*0032*/ 	.short	0x0030
        /*0034*/ 	.byte	0x00, 0xf5, 0x21, 0x00


	//----- nvinfo : EIATTR_KPARAM_INFO
	.align		4
.L_1869:
        /*0038*/ 	.byte	0x04, 0x17
        /*003a*/ 	.short	(.L_1871 - .L_1870)
.L_1870:
        /*003c*/ 	.word	0x00000000
        /*0040*/ 	.short	0x0007
        /*0042*/ 	.short	0x0028
        /*0044*/ 	.byte	0x00, 0xf5, 0x21, 0x00


	//----- nvinfo : EIATTR_KPARAM_INFO
	.align		4
.L_1871:
        /*0048*/ 	.byte	0x04, 0x17
        /*004a*/ 	.short	(.L_1873 - .L_1872)
.L_1872:
        /*004c*/ 	.word	0x00000000
        /*0050*/ 	.short	0x0006
        /*0052*/ 	.short	0x0020
        /*0054*/ 	.byte	0x00, 0xf5, 0x21, 0x00


	//----- nvinfo : EIATTR_KPARAM_INFO
	.align		4
.L_1873:
        /*0058*/ 	.byte	0x04, 0x17
        /*005a*/ 	.short	(.L_1875 - .L_1874)
.L_1874:
        /*005c*/ 	.word	0x00000000
        /*0060*/ 	.short	0x0005
        /*0062*/ 	.short	0x0018
        /*0064*/ 	.byte	0x00, 0xf5, 0x21, 0x00


	//----- nvinfo : EIATTR_KPARAM_INFO
	.align		4
.L_1875:
        /*0068*/ 	.byte	0x04, 0x17
        /*006a*/ 	.short	(.L_1877 - .L_1876)
.L_1876:
        /*006c*/ 	.word	0x00000000
        /*0070*/ 	.short	0x0004
        /*0072*/ 	.short	0x0014
        /*0074*/ 	.byte	0x00, 0xf0, 0x11, 0x00


	//----- nvinfo : EIATTR_KPARAM_INFO
	.align		4
.L_1877:
        /*0078*/ 	.byte	0x04, 0x17
        /*007a*/ 	.short	(.L_1879 - .L_1878)
.L_1878:
        /*007c*/ 	.word	0x00000000
        /*0080*/ 	.short	0x0003
        /*0082*/ 	.short	0x0010
        /*0084*/ 	.byte	0x00, 0xf0, 0x11, 0x00


	//----- nvinfo : EIATTR_KPARAM_INFO
	.align		4
.L_1879:
        /*0088*/ 	.byte	0x04, 0x17
        /*008a*/ 	.short	(.L_1881 - .L_1880)
.L_1880:
        /*008c*/ 	.word	0x00000000
        /*0090*/ 	.short	0x0002
        /*0092*/ 	.short	0x000c
        /*0094*/ 	.byte	0x00, 0xf0, 0x11, 0x00


	//----- nvinfo : EIATTR_KPARAM_INFO
	.align		4
.L_1881:
        /*0098*/ 	.byte	0x04, 0x17
        /*009a*/ 	.short	(.L_1883 - .L_1882)
.L_1882:
        /*009c*/ 	.word	0x00000000
        /*00a0*/ 	.short	0x0001
        /*00a2*/ 	.short	0x0008
        /*00a4*/ 	.byte	0x00, 0xf0, 0x11, 0x00


	//----- nvinfo : EIATTR_KPARAM_INFO
	.align		4
.L_1883:
        /*00a8*/ 	.byte	0x04, 0x17
        /*00aa*/ 	.short	(.L_1885 - .L_1884)
.L_1884:
        /*00ac*/ 	.word	0x00000000
        /*00b0*/ 	.short	0x0000
        /*00b2*/ 	.short	0x0000
        /*00b4*/ 	.byte	0x00, 0xf5, 0x21, 0x00


	//----- nvinfo : EIATTR_SPARSE_MMA_MASK
	.align		4
.L_1885:
        /*00b8*/ 	.byte	0x03, 0x50
        /*00ba*/ 	.short	0x0000


	//----- nvinfo : EIATTR_MAXREG_COUNT
	.align		4
        /*00bc*/ 	.byte	0x03, 0x1b
        /*00be*/ 	.short	0x00ff


	//----- nvinfo : EIATTR_MERCURY_ISA_VERSION
	.align		4
        /*00c0*/ 	.byte	0x03, 0x5f
        /*00c2*/ 	.short	0x0101


	//----- nvinfo : EIATTR_COOP_GROUP_MASK_REGIDS
	.align		4
        /*00c4*/ 	.byte	0x04, 0x29
        /*00c6*/ 	.short	(.L_1887 - .L_1886)


	//   ....[0]....
.L_1886:
        /*00c8*/ 	.word	0xffffffff


	//   ....[1]....
        /*00cc*/ 	.word	0xffffffff


	//   ....[2]....
        /*00d0*/ 	.word	0xffffffff


	//   ....[3]....
        /*00d4*/ 	.word	0xffffffff


	//   ....[4]....
        /*00d8*/ 	.word	0xffffffff


	//   ....[5]....
        /*00dc*/ 	.word	0x05000017


	//   ....[6]....
        /*00e0*/ 	.word	0x05000017


	//   ....[7]....
        /*00e4*/ 	.word	0x05000017


	//   ....[8]....
        /*00e8*/ 	.word	0x05000017


	//   ....[9]....
        /*00ec*/ 	.word	0x05000017


	//----- nvinfo : EIATTR_COOP_GROUP_INSTR_OFFSETS
	.align		4
.L_1887:
        /*00f0*/ 	.byte	0x04, 0x28
        /*00f2*/ 	.short	(.L_1889 - .L_1888)


	//   ....[0]....
.L_1888:
        /*00f4*/ 	.word	0x000012c0


	//   ....[1]....
        /*00f8*/ 	.word	0x000012e0


	//   ....[2]....
        /*00fc*/ 	.word	0x00001300


	//   ....[3]....
        /*0100*/ 	.word	0x00001320


	//   ....[4]....
        /*0104*/ 	.word	0x00001340


	//   ....[5]....
        /*0108*/ 	.word	0x000016f0


	//   ....[6]....
        /*010c*/ 	.word	0x00001780


	//   ....[7]....
        /*0110*/ 	.word	0x00001800


	//   ....[8]....
        /*0114*/ 	.word	0x00001880


	//   ....[9]....
        /*0118*/ 	.word	0x00001900


	//----- nvinfo : EIATTR_VRC_CTA_INIT_COUNT
	.align		4
.L_1889:
        /*011c*/ 	.byte	0x02, 0x4a
	.zero		1
	.zero		1


	//----- nvinfo : EIATTR_EXIT_INSTR_OFFSETS
	.align		4
        /*0120*/ 	.byte	0x04, 0x1c
        /*0122*/ 	.short	(.L_1891 - .L_1890)


	//   ....[0]....
.L_1890:
        /*0124*/ 	.word	0x000002a0


	//   ....[1]....
        /*0128*/ 	.word	0x00000f20


	//   ....[2]....
        /*012c*/ 	.word	0x00001690


	//----- nvinfo : EIATTR_CRS_STACK_SIZE
	.align		4
.L_1891:
        /*0130*/ 	.byte	0x04, 0x1e
        /*0132*/ 	.short	(.L_1893 - .L_1892)
.L_1892:
        /*0134*/ 	.word	0x00000000


	//----- nvinfo : EIATTR_CBANK_PARAM_SIZE
	.align		4
.L_1893:
        /*0138*/ 	.byte	0x03, 0x19
        /*013a*/ 	.short	0x0040


	//----- nvinfo : EIATTR_PARAM_CBANK
	.align		4
        /*013c*/ 	.byte	0x04, 0x0a
        /*013e*/ 	.short	(.L_1895 - .L_1894)
	.align		4
.L_1894:
        /*0140*/ 	.word	index@(.nv.constant0._ZN12tensorrt_llm7kernels32fusedQKNormRopeKernelNTokenHeadsIN3c108BFloat16ENS2_4HalfELi128ELb1ELi8EEEvPviiifPKvS7_S7_PKlii)
        /*0144*/ 	.short	0x0380
        /*0146*/ 	.short	0x0040


	//----- nvinfo : EIATTR_SW_WAR
	.align		4
.L_1895:
        /*0148*/ 	.byte	0x04, 0x36
        /*014a*/ 	.short	(.L_1897 - .L_1896)
.L_1896:
        /*014c*/ 	.word	0x00000008
.L_1897:


//--------------------- .nv.info._ZN12tensorrt_llm7kernels32fusedQKNormRopeKernelNTokenHeadsIN3c108BFloat16ENS2_4HalfELi64ELb0ELi8EEEvPviiifPKvS7_S7_PKlii --------------------------
	.section	.nv.info._ZN12tensorrt_llm7kernels32fusedQKNormRopeKernelNTokenHeadsIN3c108BFloat16ENS2_4HalfELi64ELb0ELi8EEEvPviiifPKvS7_S7_PKlii,"",@"SHT_CUDA_INFO"
	.sectionflags	@""
	.align	4


	//----- nvinfo : EIATTR_CUDA_API_VERSION
	.align		4
        /*0000*/ 	.byte	0x04, 0x37
        /*0002*/ 	.short	(.L_1899 - .L_1898)
.L_1898:
        /*0004*/ 	.word	0x00000082


	//----- nvinfo : EIATTR_KPARAM_INFO
	.align		4
.L_1899:
        /*0008*/ 	.byte	0x04, 0x17
        /*000a*/ 	.short	(.L_1901 - .L_1900)
.L_1900:
        /*000c*/ 	.word	0x00000000
        /*0010*/ 	.short	0x000a
        /*0012*/ 	.short	0x003c
        /*0014*/ 	.byte	0x00, 0xf0, 0x11, 0x00


	//----- nvinfo : EIATTR_KPARAM_INFO
	.align		4
.L_1901:
        /*0018*/ 	.byte	0x04, 0x17
        /*001a*/ 	.short	(.L_1903 - .L_1902)
.L_1902:
        /*001c*/ 	.word	0x00000000
        /*0020*/ 	.short	0x0009
        /*0022*/ 	.short	0x0038
        /*0024*/ 	.byte	0x00, 0xf0, 0x11, 0x00


	//----- nvinfo : EIATTR_KPARAM_INFO
	.align		4
.L_1903:
        /*0028*/ 	.byte	0x04, 0x17
        /*002a*/ 	.short	(.L_1905 - .L_1904)
.L_1904:
        /*002c*/ 	.word	0x00000000
        /*0030*/ 	.short	0x0008
        /*0032*/ 	.short	0x0030
        /*0034*/ 	.byte	0x00, 0xf5, 0x21, 0x00


	//----- nvinfo : EIATTR_KPARAM_INFO
	.align		4
.L_1905:
        /*0038*/ 	.byte	0x04, 0x17
        /*003a*/ 	.short	(.L_1907 - .L_1906)
.L_1906:
        /*003c*/ 	.word	0x00000000
        /*0040*/ 	.short	0x0007
        /*0042*/ 	.short	0x0028
        /*0044*/ 	.byte	0x00, 0xf5, 0x21, 0x00


	//----- nvinfo : EIATTR_KPARAM_INFO
	.align		4
.L_1907:
        /*0048*/ 	.byte	0x04, 0x17
        /*004a*/ 	.short	(.L_1909 - .L_1908)
.L_1908:
        /*004c*/ 	.word	0x00000000
        /*0050*/ 	.short	0x0006
        /*0052*/ 	.short	0x0020
        /*0054*/ 	.byte	0x00, 0xf5, 0x21, 0x00


	//----- nvinfo : EIATTR_KPARAM_INFO
	.align		4
.L_1909:
        /*0058*/ 	.byte	0x04, 0x17
        /*005a*/ 	.short	(.L_1911 - .L_1910)
.L_1910:
        /*005c*/ 	.word	0x00000000
        /*0060*/ 	.short	0x0005
        /*0062*/ 	.short	0x0018
        /*0064*/ 	.byte	0x00, 0xf5, 0x21, 0x00


	//----- nvinfo : EIATTR_KPARAM_INFO
	.align		4
.L_1911:
        /*0068*/ 	.byte	0x04, 0x17
        /*006a*/ 	.short	(.L_1913 - .L_1912)
.L_1912:
        /*006c*/ 	.word	0x00000000
        /*0070*/ 	.short	0x0004
        /*0072*/ 	.short	0x0014
        /*0074*/ 	.byte	0x00, 0xf0, 0x11, 0x00


	//----- nvinfo : EIATTR_KPARAM_INFO
	.align		4
.L_1913:
        /*0078*/ 	.byte	0x04, 0x17
        /*007a*/ 	.short	(.L_1915 - .L_1914)
.L_1914:
        /*007c*/ 	.word	0x00000000
        /*0080*/ 	.short	0x0003
        /*0082*/ 	.short	0x0010
        /*0084*/ 	.byte	0x00, 0xf0, 0x11, 0x00


	//----- nvinfo : EIATTR_KPARAM_INFO
	.align		4
.L_1915:
        /*0088*/ 	.byte	0x04, 0x17
        /*008a*/ 	.short	(.L_1917 - .L_1916)
.L_1916:
        /*008c*/ 	.word	0x00000000
        /*0090*/ 	.short	0x0002
        /*0092*/ 	.short	0x000c
        /*0094*/ 	.byte	0x00, 0xf0, 0x11, 0x00


	//----- nvinfo : EIATTR_KPARAM_INFO
	.align		4
.L_1917:
        /*0098*/ 	.byte	0x04, 0x17
        /*009a*/ 	.short	(.L_1919 - .L_1918)
.L_1918:
        /*009c*/ 	.word	0x00000000
        /*00a0*/ 	.short	0x0001
        /*00a2*/ 	.short	0x0008
        /*00a4*/ 	.byte	0x00, 0xf0, 0x11, 0x00


	//----- nvinfo : EIATTR_KPARAM_INFO
	.align		4
.L_1919:
        /*00a8*/ 	.byte	0x04, 0x17
        /*00aa*/ 	.short	(.L_1921 - .L_1920)
.L_1920:
        /*00ac*/ 	.word	0x00000000
        /*00b0*/ 	.short	0x0000
        /*00b2*/ 	.short	0x0000
        /*00b4*/ 	.byte	0x00, 0xf5, 0x21, 0x00


	//----- nvinfo : EIATTR_SPARSE_MMA_MASK
	.align		4
.L_1921:
        /*00b8*/ 	.byte	0x03, 0x50
        /*00ba*/ 	.short	0x0000


	//----- nvinfo : EIATTR_MAXREG_COUNT
	.align		4
        /*00bc*/ 	.byte	0x03, 0x1b
        /*00be*/ 	.short	0x00ff


	//----- nvinfo : EIATTR_MERCURY_ISA_VERSION
	.align		4
        /*00c0*/ 	.byte	0x03, 0x5f
        /*00c2*/ 	.short	0x0101


	//----- nvinfo : EIATTR_COOP_GROUP_MASK_REGIDS
	.align		4
        /*00c4*/ 	.byte	0x04, 0x29
        /*00c6*/ 	.short	(.L_1923 - .L_1922)


	//   ....[0]....
.L_1922:
        /*00c8*/ 	.word	0xffffffff


	//   ....[1]....
        /*00cc*/ 	.word	0xffffffff


	//   ....[2]....
        /*00d0*/ 	.word	0xffffffff


	//   ....[3]....
        /*00d4*/ 	.word	0xffffffff


	//   ....[4]....
        /*00d8*/ 	.word	0xffffffff


	//   ....[5]....
        /*00dc*/ 	.word	0xffffffff


	//   ....[6]....
        /*00e0*/ 	.word	0xffffffff


	//   ....[7]....
        /*00e4*/ 	.word	0xffffffff


	//   ....[8]....
        /*00e8*/ 	.word	0xffffffff


	//   ....[9]....
        /*00ec*/ 	.word	0x05000009


	//   ....[10]....
        /*00f0*/ 	.word	0x05000009


	//   ....[11]....
        /*00f4*/ 	.word	0x05000009


	//   ....[12]....
        /*00f8*/ 	.word	0x05000009


	//   ....[13]....
        /*00fc*/ 	.word	0x05000009


	//   ....[14]....
        /*0100*/ 	.word	0x05000009


	//   ....[15]....
        /*0104*/ 	.word	0x05000009


	//   ....[16]....
        /*0108*/ 	.word	0x05000009


	//   ....[17]....
        /*010c*/ 	.word	0x05000009


	//----- nvinfo : EIATTR_COOP_GROUP_INSTR_OFFSETS
	.align		4
.L_1923:
        /*0110*/ 	.byte	0x04, 0x28
        /*0112*/ 	.short	(.L_1925 - .L_1924)


	//   ....[0]....
.L_1924:
        /*0114*/ 	.word	0x00001320


	//   ....[1]....
        /*0118*/ 	.word	0x00001340


	//   ....[2]....
        /*011c*/ 	.word	0x00001360


	//   ....[3]....
        /*0120*/ 	.word	0x00001380


	//   ....[4]....
        /*0124*/ 	.word	0x000013a0


	//   ....[5]....
        /*0128*/ 	.word	0x00001570


	//   ....[6]....
        /*012c*/ 	.word	0x00001590


	//   ....[7]....
        /*0130*/ 	.word	0x000016e0


	//   ....[8]....
        /*0134*/ 	.word	0x00001810


	//   ....[9]....
        /*0138*/ 	.word	0x00001940


	//   ....[10]....
        /*013c*/ 	.word	0x000019d0


	//   ....[11]....
        /*0140*/ 	.word	0x00001a30


	//   ....[12]....
        /*0144*/ 	.word	0x00001a90


	//   ....[13]....
        /*0148*/ 	.word	0x00001af0


	//   ....[14]....
        /*014c*/ 	.word	0x00001d00


	//   ....[15]....
        /*0150*/ 	.word	0x00001d90


	//   ....[16]....
        /*0154*/ 	.word	0x00001e30


	//   ....[17]....
        /*0158*/ 	.word	0x00001e90


	//----- nvinfo : EIATTR_VRC_CTA_INIT_COUNT
	.align		4
.L_1925:
        /*015c*/ 	.byte	0x02, 0x4a
	.zero		1
	.zero		1


	//----- nvinfo : EIATTR_EXIT_INSTR_OFFSETS
	.align		4
        /*0160*/ 	.byte	0x04, 0x1c
        /*0162*/ 	.short	(.L_1927 - .L_1926)


	//   ....[0]....
.L_1926:
        /*0164*/ 	.word	0x00000290


	//   ....[1]....
        /*0168*/ 	.word	0x00000ef0


	//   ....[2]....
        /*016c*/ 	.word	0x000018e0


	//----- nvinfo : EIATTR_CRS_STACK_SIZE
	.align		4
.L_1927:
        /*0170*/ 	.byte	0x04, 0x1e
        /*0172*/ 	.short	(.L_1929 - .L_1928)
.L_1928:
        /*0174*/ 	.word	0x00000000


	//----- nvinfo : EIATTR_CBANK_PARAM_SIZE
	.align		4
.L_1929:
        /*0178*/ 	.byte	0x03, 0x19
        /*017a*/ 	.short	0x0040


	//----- nvinfo : EIATTR_PARAM_CBANK
	.align		4
        /*017c*/ 	.byte	0x04, 0x0a
        /*017e*/ 	.short	(.L_1931 - .L_1930)
	.align		4
.L_1930:
        /*0180*/ 	.word	index@(.nv.constant0._ZN12tensorrt_llm7kernels32fusedQKNormRopeKernelNTokenHeadsIN3c108BFloat16ENS2_4HalfELi64ELb0ELi8EEEvPviiifPKvS7_S7_PKlii)
        /*0184*/ 	.short	0x0380
        /*0186*/ 	.short	0x0040


	//----- nvinfo : EIATTR_SW_WAR
	.align		4
.L_1931:
        /*0188*/ 	.byte	0x04, 0x36
        /*018a*/ 	.short	(.L_1933 - .L_1932)
.L_1932:
        /*018c*/ 	.word	0x00000008
.L_1933:


//--------------------- .nv.info._ZN12tensorrt_llm7kernels32fusedQKNormRopeKernelNTokenHeadsIN3c108BFloat16ENS2_4HalfELi64ELb1ELi8EEEvPviiifPKvS7_S7_PKlii --------------------------
	.section	.nv.info._ZN12tensorrt_llm7kernels32fusedQKNormRopeKernelNTokenHeadsIN3c108BFloat16ENS2_4HalfELi64ELb1ELi8EEEvPviiifPKvS7_S7_PKlii,"",@"SHT_CUDA_INFO"
	.sectionflags	@""
	.align	4


	//----- nvinfo : EIATTR_CUDA_API_VERSION
	.align		4
        /*0000*/ 	.byte	0x04, 0x37
        /*0002*/ 	.short	(.L_1935 - .L_1934)
.L_1934:
        /*0004*/ 	.word	0x00000082


	//----- nvinfo : EIATTR_KPARAM_INFO
	.align		4
.L_1935:
        /*0008*/ 	.byte	0x04, 0x17
        /*000a*/ 	.short	(.L_1937 - .L_1936)
.L_1936:
        /*000c*/ 	.word	0x00000000
        /*0010*/ 	.short	0x000a
        /*0012*/ 	.short	0x003c
        /*0014*/ 	.byte	0x00, 0xf0, 0x11, 0x00


	//----- nvinfo : EIATTR_KPARAM_INFO
	.align		4
.L_1937:
        /*0018*/ 	.byte	0x04, 0x17
        /*001a*/ 	.short	(.L_1939 - .L_1938)
.L_1938:
        /*001c*/ 	.word	0x00000000
        /*0020*/ 	.short	0x0009
        /*0022*/ 	.short	0x0038
        /*0024*/ 	.byte	0x00, 0xf0, 0x11, 0x00


	//----- nvinfo : EIATTR_KPARAM_INFO
	.align		4
.L_1939:
        /*0028*/ 	.byte	0x04, 0x17
        /*002a*/ 	.short	(.L_1941 - .L_1940)
.L_1940:
        /*002c*/ 	.word	0x00000000
        /*0030*/ 	.short	0x0008
        /*0032*/ 	.short	0x0030
        /*0034*/ 	.byte	0x00, 0xf5, 0x21, 0x00


	//----- nvinfo : EIATTR_KPARAM_INFO
	.align		4
.L_1941:
        /*0038*/ 	.byte	0x04, 0x17
        /*003a*/ 	.short	(.L_1943 - .L_1942)
.L_1942:
        /*003c*/ 	.word	0x00000000
        /*0040*/ 	.short	0x0007
        /*0042*/ 	.short	0x0028
        /*0044*/ 	.byte	0x00, 0xf5, 0x21, 0x00


	//----- nvinfo : EIATTR_KPARAM_INFO
	.align		4
.L_1943:
        /*0048*/ 	.byte	0x04, 0x17
        /*004a*/ 	.short	(.L_1945 - .L_1944)
.L_1944:
        /*004c*/ 	.word	0x00000000
        /*0050*/ 	.short	0x0006
        /*0052*/ 	.short	0x0020
        /*0054*/ 	.byte	0x00, 0xf5, 0x21, 0x00


	//----- nvinfo : EIATTR_KPARAM_INFO
	.align		4
.L_1945:
        /*0058*/ 	.byte	0x04, 0x17
        /*005a*/ 	.short	(.L_1947 - .L_1946)
.L_1946:
        /*005c*/ 	.word	0x00000000
        /*0060*/ 	.short	0x0005
        /*0062*/ 	.short	0x0018
        /*0064*/ 	.byte	0x00, 0xf5, 0x21, 0x00


	//----- nvinfo : EIATTR_KPARAM_INFO
	.align		4
.L_1947:
        /*0068*/ 	.byte	0x04, 0x17
        /*006a*/ 	.short	(.L_1949 - .L_1948)
.L_1948:
        /*006c*/ 	.word	0x00000000
        /*0070*/ 	.short	0x0004
        /*0072*/ 	.short	0x0014
        /*0074*/ 	.byte	0x00, 0xf0, 0x11, 0x00


	//----- nvinfo : EIATTR_KPARAM_INFO
	.align		4
.L_1949:
        /*0078*/ 	.byte	0x04, 0x17
        /*007a*/ 	.short	(.L_1951 - .L_1950)
.L_1950:
        /*007c*/ 	.word	0x00000000
        /*0080*/ 	.short	0x0003
        /*0082*/ 	.short	0x0010
        /*0084*/ 	.byte	0x00, 0xf0, 0x11, 0x00


	//----- nvinfo : EIATTR_KPARAM_INFO
	.align		4
.L_1951:
        /*0088*/ 	.byte	0x04, 0x17
        /*008a*/ 	.short	(.L_1953 - .L_1952)
.L_1952:
        /*008c*/ 	.word	0x00000000
        /*0090*/ 	.short	0x0002
        /*0092*/ 	.short	0x000c
        /*0094*/ 	.byte	0x00, 0xf0, 0x11, 0x00


	//----- nvinfo : EIATTR_KPARAM_INFO
	.align		4
.L_1953:
        /*0098*/ 	.byte	0x04, 0x17
        /*009a*/ 	.short	(.L_1955 - .L_1954)
.L_1954:
        /*009c*/ 	.word	0x00000000
        /*00a0*/ 	.short	0x0001
        /*00a2*/ 	.short	0x0008
        /*00a4*/ 	.byte	0x00, 0xf0, 0x11, 0x00


	//----- nvinfo : EIATTR_KPARAM_INFO
	.align		4
.L_1955:
        /*00a8*/ 	.byte	0x04, 0x17
        /*00aa*/ 	.short	(.L_1957 - .L_1956)
.L_1956:
        /*00ac*/ 	.word	0x00000000
        /*00b0*/ 	.short	0x0000
        /*00b2*/ 	.short	0x0000
        /*00b4*/ 	.byte	0x00, 0xf5, 0x21, 0x00


	//----- nvinfo : EIATTR_SPARSE_MMA_MASK
	.align		4
.L_1957:
        /*00b8*/ 	.byte	0x03, 0x50
        /*00ba*/ 	.short	0x0000


	//----- nvinfo : EIATTR_MAXREG_COUNT
	.align		4
        /*00bc*/ 	.byte	0x03, 0x1b
        /*00be*/ 	.short	0x00ff


	//----- nvinfo : EIATTR_MERCURY_ISA_VERSION
	.align		4
        /*00c0*/ 	.byte	0x03, 0x5f
        /*00c2*/ 	.short	0x0101


	//----- nvinfo : EIATTR_COOP_GROUP_MASK_REGIDS
	.align		4
        /*00c4*/ 	.byte	0x04, 0x29
        /*00c6*/ 	.short	(.L_1959 - .L_1958)


	//   ....[0]....
.L_1958:
        /*00c8*/ 	.word	0xffffffff


	//   ....[1]....
        /*00cc*/ 	.word	0xffffffff


	//   ....[2]....
        /*00d0*/ 	.word	0xffffffff


	//   ....[3]....
        /*00d4*/ 	.word	0xffffffff


	//   ....[4]....
        /*00d8*/ 	.word	0xffffffff


	//   ....[5]....
        /*00dc*/ 	.word	0xffffffff


	//   ....[6]....
        /*00e0*/ 	.word	0xffffffff


	//   ....[7]....
        /*00e4*/ 	.word	0xffffffff


	//   ....[8]....
        /*00e8*/ 	.word	0xffffffff


	//   ....[9]....
        /*00ec*/ 	.word	0xffffffff


	//   ....[10]....
        /*00f0*/ 	.word	0xffffffff


	//   ....[11]....
        /*00f4*/ 	.word	0xffffffff


	//   ....[12]....
        /*00f8*/ 	.word	0xffffffff


	//   ....[13]....
        /*00fc*/ 	.word	0xffffffff


	//   ....[14]....
        /*0100*/ 	.word	0xffffffff


	//   ....[15]....
        /*0104*/ 	.word	0x0500001c


	//   ....[16]....
        /*0108*/ 	.word	0x0500001c


	//   ....[17]....
        /*010c*/ 	.word	0x0500001c


	//   ....[18]....
        /*0110*/ 	.word	0x0500001c


	//   ....[19]....
        /*0114*/ 	.word	0x0500001c


	//   ....[20]....
        /*0118*/ 	.word	0x0500001c


	//   ....[21]....
        /*011c*/ 	.word	0x0500001c


	//   ....[22]....
        /*0120*/ 	.word	0x0500001c


	//   ....[23]....
        /*0124*/ 	.word	0x0500001c


	//   ....[24]....
        /*0128*/ 	.word	0x0500001c


	//   ....[25]....
        /*012c*/ 	.word	0x0500001c


	//   ....[26]....
        /*0130*/ 	.word	0x0500001c


	//   ....[27]....
        /*0134*/ 	.word	0x0500001c


	//   ....[28]....
        /*0138*/ 	.word	0x0500001c


	//   ....[29]....
        /*013c*/ 	.word	0x0500001c


	//----- nvinfo : EIATTR_COOP_GROUP_INSTR_OFFSETS
	.align		4
.L_1959:
        /*0140*/ 	.byte	0x04, 0x28
        /*0142*/ 	.short	(.L_1961 - .L_1960)


	//   ....[0]....
.L_1960:
        /*0144*/ 	.word	0x000012a0


	//   ....[1]....
        /*0148*/ 	.word	0x000012c0


	//   ....[2]....
        /*014c*/ 	.word	0x000012e0


	//   ....[3]....
        /*0150*/ 	.word	0x00001300


	//   ....[4]....
        /*0154*/ 	.word	0x00001320


	//   ....[5]....
        /*0158*/ 	.word	0x000015e0


	//   ....[6]....
        /*015c*/ 	.word	0x00001600


	//   ....[7]....
        /*0160*/ 	.word	0x00001620


	//   ....[8]....
        /*0164*/ 	.word	0x00001640


	//   ....[9]....
        /*0168*/ 	.word	0x00001660


	//   ....[10]....
        /*016c*/ 	.word	0x000019b0


	//   ....[11]....
        /*0170*/ 	.word	0x000019d0


	//   ....[12]....
        /*0174*/ 	.word	0x000019f0


	//   ....[13]....
        /*0178*/ 	.word	0x00001a10


	//   ....[14]....
        /*017c*/ 	.word	0x00001a30


	//   ....[15]....
        /*0180*/ 	.word	0x00001c70


	//   ....[16]....
        /*0184*/ 	.word	0x00001cf0


	//   ....[17]....
        /*0188*/ 	.word	0x00001d50


	//   ....[18]....
        /*018c*/ 	.word	0x00001db0


	//   ....[19]....
        /*0190*/ 	.word	0x00001e10


	//   ....[20]....
        /*0194*/ 	.word	0x00001e90


	//   ....[21]....
        /*0198*/ 	.word	0x00001f10


	//   ....[22]....
        /*019c*/ 	.word	0x00001f60


	//   ....[23]....
        /*01a0*/ 	.word	0x00001fb0


	//   ....[24]....
        /*01a4*/ 	.word	0x00002000


	//   ....[25]....
        /*01a8*/ 	.word	0x00002080


	//   ....[26]....
        /*01ac*/ 	.word	0x00002100


	//   ....[27]....
        /*01b0*/ 	.word	0x00002160


	//   ....[28]....
        /*01b4*/ 	.word	0x000021c0


	//   ....[29]....
        /*01b8*/ 	.word	0x00002220


	//----- nvinfo : EIATTR_VRC_CTA_INIT_COUNT
	.align		4
.L_1961:
        /*01bc*/ 	.byte	0x02, 0x4a
	.zero		1
	.zero		1


	//----- nvinfo : EIATTR_EXIT_INSTR_OFFSETS
	.align		4
        /*01c0*/ 	.byte	0x04, 0x1c
        /*01c2*/ 	.short	(.L_1963 - .L_1962)


	//   ....[0]....
.L_1962:
        /*01c4*/ 	.word	0x000002b0


	//   ....[1]....
        /*01c8*/ 	.word	0x00000f70


	//   ....[2]....
        /*01cc*/ 	.word	0x00001870


	//   ....[3]....
        /*01d0*/ 	.word	0x00001c10


	//----- nvinfo : EIATTR_CRS_STACK_SIZE
	.align		4
.L_1963:
        /*01d4*/ 	.byte	0x04, 0x1e
        /*01d6*/ 	.short	(.L_1965 - .L_1964)
.L_1964:
        /*01d8*/ 	.word	0x00000000


	//----- nvinfo : EIATTR_CBANK_PARAM_SIZE
	.align		4
.L_1965:
        /*01dc*/ 	.byte	0x03, 0x19
        /*01de*/ 	.short	0x0040


	//----- nvinfo : EIATTR_PARAM_CBANK
	.align		4
        /*01e0*/ 	.byte	0x04, 0x0a
        /*01e2*/ 	.short	(.L_1967 - .L_1966)
	.align		4
.L_1966:
        /*01e4*/ 	.word	index@(.nv.constant0._ZN12tensorrt_llm7kernels32fusedQKNormRopeKernelNTokenHeadsIN3c108BFloat16ENS2_4HalfELi64ELb1ELi8EEEvPviiifPKvS7_S7_PKlii)
        /*01e8*/ 	.short	0x0380
        /*01ea*/ 	.short	0x0040


	//----- nvinfo : EIATTR_SW_WAR
	.align		4
.L_1967:
        /*01ec*/ 	.byte	0x04, 0x36
        /*01ee*/ 	.short	(.L_1969 - .L_1968)
.L_1968:
        /*01f0*/ 	.word	0x00000008
.L_1969:


//--------------------- .nv.info._ZN12tensorrt_llm7kernels32fusedQKNormRopeKernelNTokenHeadsIN3c108BFloat16ENS2_4HalfELi256ELb0ELi4EEEvPviiifPKvS7_S7_PKlii --------------------------
	.section	.nv.info._ZN12tensorrt_llm7kernels32fusedQKNormRopeKernelNTokenHeadsIN3c108BFloat16ENS2_4HalfELi256ELb0ELi4EEEvPviiifPKvS7_S7_PKlii,"",@"SHT_CUDA_INFO"
	.sectionflags	@""
	.align	4


	//----- nvinfo : EIATTR_CUDA_API_VERSION
	.align		4
        /*0000*/ 	.byte	0x04, 0x37
        /*0002*/ 	.short	(.L_1971 - .L_1970)
.L_1970:
        /*0004*/ 	.word	0x00000082


	//----- nvinfo : EIATTR_KPARAM_INFO
	.align		4
.L_1971:
        /*0008*/ 	.byte	0x04, 0x17
        /*000a*/ 	.short	(.L_1973 - .L_1972)
.L_1972:
        /*000c*/ 	.word	0x00000000
        /*0010*/ 	.short	0x000a
        /*0012*/ 	.short	0x003c
        /*0014*/ 	.byte	0x00, 0xf0, 0x11, 0x00


	//----- nvinfo : EIATTR_KPARAM_INFO
	.align		4
.L_1973:
        /*0018*/ 	.byte	0x04, 0x17
        /*001a*/ 	.short	(.L_1975 - .L_1974)
.L_1974:
        /*001c*/ 	.word	0x00000000
        /*0020*/ 	.short	0x0009
        /*0022*/ 	.short	0x0038
        /*0024*/ 	.byte	0x00, 0xf0, 0x11, 0x00


	//----- nvinfo : EIATTR_KPARAM_INFO
	.align		4
.L_1975:
        /*0028*/ 	.byte	0x04, 0x17
        /*002a*/ 	.short	(.L_1977 - .L_1976)
.L_1976:
        /*002c*/ 	.word	0x00000000
        /*0030*/ 	.short	0x0008
        /*0032*/ 	.short	0x0030
        /*0034*/ 	.byte	0x00, 0xf5, 0x21, 0x00


	//----- nvinfo : EIATTR_KPARAM_INFO
	.align		4
.L_1977:
        /*0038*/ 	.byte	0x04, 0x17
        /*003a*/ 	.short	(.L_1979 - .L_1978)
.L_1978:
        /*003c*/ 	.word	0x00000000
        /*0040*/ 	.short	0x0007
        /*0042*/ 	.short	0x0028
        /*0044*/ 	.byte	0x00, 0xf5, 0x21, 0x00


	//----- nvinfo : EIATTR_KPARAM_INFO
	.align		4
.L_1979:
        /*0048*/ 	.byte	0x04, 0x17
        /*004a*/ 	.short	(.L_1981 - .L_1980)
.L_1980:
        /*004c*/ 	.word	0x00000000
        /*0050*/ 	.short	0x0006
        /*0052*/ 	.short	0x0020
        /*0054*/ 	.byte	0x00, 0xf5, 0x21, 0x00


	//----- nvinfo : EIATTR_KPARAM_INFO
	.align		4
.L_1981:
        /*0058*/ 	.byte	0x04, 0x17
        /*005a*/ 	.short	(.L_1983 - .L_1982)
.L_1982:
        /*005c*/ 	.word	0x00000000
        /*0060*/ 	.short	0x0005
        /*0062*/ 	.short	0x0018
        /*0064*/ 	.byte	0x00, 0xf5, 0x21, 0x00


	//----- nvinfo : EIATTR_KPARAM_INFO
	.align		4
.L_1983:
        /*0068*/ 	.byte	0x04, 0x17
        /*006a*/ 	.short	(.L_1985 - .L_1984)
.L_1984:
        /*006c*/ 	.word	0x00000000
        /*0070*/ 	.short	0x0004
        /*0072*/ 	.short	0x0014
        /*0074*/ 	.byte	0x00, 0xf0, 0x11, 0x00


	//----- nvinfo : EIATTR_KPARAM_INFO
	.align		4
.L_1985:
        /*0078*/ 	.byte	0x04, 0x17
        /*007a*/ 	.short	(.L_1987 - .L_1986)
.L_1986:
        /*007c*/ 	.word	0x00000000
        /*0080*/ 	.short	0x0003
        /*0082*/ 	.short	0x0010
        /*0084*/ 	.byte	0x00, 0xf0, 0x11, 0x00


	//----- nvinfo : EIATTR_KPARAM_INFO
	.align		4
.L_1987:
        /*0088*/ 	.byte	0x04, 0x17
        /*008a*/ 	.short	(.L_1989 - .L_1988)
.L_1988:
        /*008c*/ 	.word	0x00000000
        /*0090*/ 	.short	0x0002
        /*0092*/ 	.short	0x000c
        /*0094*/ 	.byte	0x00, 0xf0, 0x11, 0x00


	//----- nvinfo : EIATTR_KPARAM_INFO
	.align		4
.L_1989:
        /*0098*/ 	.byte	0x04, 0x17
        /*009a*/ 	.short	(.L_1991 - .L_1990)
.L_1990:
        /*009c*/ 	.word	0x00000000
        /*00a0*/ 	.short	0x0001
        /*00a2*/ 	.short	0x0008
        /*00a4*/ 	.byte	0x00, 0xf0, 0x11, 0x00


	//----- nvinfo : EIATTR_KPARAM_INFO
	.align		4
.L_1991:
        /*00a8*/ 	.byte	0x04, 0x17
        /*00aa*/ 	.short	(.L_1993 - .L_1992)
.L_1992:
        /*00ac*/ 	.word	0x00000000
        /*00b0*/ 	.short	0x0000
        /*00b2*/ 	.short	0x0000
        /*00b4*/ 	.byte	0x00, 0xf5, 0x21, 0x00


	//----- nvinfo : EIATTR_SPARSE_MMA_MASK
	.align		4
.L_1993:
        /*00b8*/ 	.byte	0x03, 0x50
        /*00ba*/ 	.short	0x0000


	//----- nvinfo : EIATTR_MAXREG_COUNT
	.align		4
        /*00bc*/ 	.byte	0x03, 0x1b
        /*00be*/ 	.short	0x00ff


	//----- nvinfo : EIATTR_MERCURY_ISA_VERSION
	.align		4
        /*00c0*/ 	.byte	0x03, 0x5f
        /*00c2*/ 	.short	0x0101


	//----- nvinfo : EIATTR_COOP_GROUP_MASK_REGIDS
	.align		4
        /*00c4*/ 	.byte	0x04, 0x29
        /*00c6*/ 	.short	(.L_1995 - .L_1994)


	//   ....[0]....
.L_1994:
        /*00c8*/ 	.word	0xffffffff


	//   ....[1]....
        /*00cc*/ 	.word	0xffffffff


	//   ....[2]....
        /*00d0*/ 	.word	0xffffffff


	//   ....[3]....
        /*00d4*/ 	.word	0xffffffff


	//   ....[4]....
        /*00d8*/ 	.word	0xffffffff


	//   ....[5]....
        /*00dc*/ 	.word	0xffffffff


	//   ....[6]....
        /*00e0*/ 	.word	0xffffffff


	//   ....[7]....
        /*00e4*/ 	.word	0xffffffff


	//   ....[8]....
        /*00e8*/ 	.word	0xffffffff


	//   ....[9]....
        /*00ec*/ 	.word	0xffffffff


	//   ....[10]....
        /*00f0*/ 	.word	0xffffffff


	//   ....[11]....
        /*00f4*/ 	.word	0xffffffff


	//   ....[12]....
        /*00f8*/ 	.word	0xffffffff


	//   ....[13]....
        /*00fc*/ 	.word	0xffffffff


	//   ....[14]....
        /*0100*/ 	.word	0xffffffff


	//   ....[15]....
        /*0104*/ 	.word	0x0500002b


	//   ....[16]....
        /*0108*/ 	.word	0x0500002b


	//   ....[17]....
        /*010c*/ 	.word	0x0500002b


	//   ....[18]....
        /*0110*/ 	.word	0x0500002b


	//   ....[19]....
        /*0114*/ 	.word	0x0500002b


	//   ....[20]....
        /*0118*/ 	.word	0x0500002b


	//   ....[21]....
        /*011c*/ 	.word	0x0500002b


	//   ....[22]....
        /*0120*/ 	.word	0x0500002b


	//   ....[23]....
        /*0124*/ 	.word	0x0500002b


	//   ....[24]....
        /*0128*/ 	.word	0x0500002b


	//   ....[25]....
        /*012c*/ 	.word	0x0500002b


	//   ....[26]....
        /*0130*/ 	.word	0x0500002b


	//   ....[27]....
        /*0134*/ 	.word	0x0500002b


	//   ....[28]....
        /*0138*/ 	.word	0x0500002b


	//   ....[29]....
        /*013c*/ 	.word	0x0500002b


	//----- nvinfo : EIATTR_COOP_GROUP_INSTR_OFFSETS
	.align		4
.L_1995:
        /*0140*/ 	.byte	0x04, 0x28
        /*0142*/ 	.short	(.L_1997 - .L_1996)


	//   ....[0]....
.L_1996:
        /*0144*/ 	.word	0x00001430


	//   ....[1]....
        /*0148*/ 	.word	0x00001450


	//   ....[2]....
        /*014c*/ 	.word	0x00001470


	//   ....[3]....
        /*0150*/ 	.word	0x00001490


	//   ....[4]....
        /*0154*/ 	.word	0x000014b0


	//   ....[5]....
        /*0158*/ 	.word	0x00001a70


	//   ....[6]....
        /*015c*/ 	.word	0x00001ac0


	//   ....[7]....
        /*0160*/ 	.word	0x00001cd0


	//   ....[8]....
        /*0164*/ 	.word	0x00001d00


	//   ....[9]....
        /*0168*/ 	.word	0x00001d30


	//   ....[10]....
        /*016c*/ 	.word	0x000020c0


	//   ....[11]....
        /*0170*/ 	.word	0x00002270


	//   ....[12]....
        /*0174*/ 	.word	0x00002300


	//   ....[13]....
        /*0178*/ 	.word	0x00002390


	//   ....[14]....
        /*017c*/ 	.word	0x000025a0


	//   ....[15]....
        /*0180*/ 	.word	0x00002700


	//   ....[16]....
        /*0184*/ 	.word	0x00002780


	//   ....[17]....
        /*0188*/ 	.word	0x000027e0


	//   ....[18]....
        /*018c*/ 	.word	0x00002840


	//   ....[19]....
        /*0190*/ 	.word	0x000028a0


	//   ....[20]....
        /*0194*/ 	.word	0x00002b00


	//   ....[21]....
        /*0198*/ 	.word	0x00002ba0


	//   ....[22]....
        /*019c*/ 	.word	0x00002da0


	//   ....[23]....
        /*01a0*/ 	.word	0x00002fb0


	//   ....[24]....
        /*01a4*/ 	.word	0x00003140


	//   ....[25]....
        /*01a8*/ 	.word	0x00003390


	//   ....[26]....
        /*01ac*/ 	.word	0x00003580


	//   ....[27]....
        /*01b0*/ 	.word	0x00003760


	//   ....[28]....
        /*01b4*/ 	.word	0x00003820


	//   ....[29]....
        /*01b8*/ 	.word	0x00003880


	//----- nvinfo : EIATTR_VRC_CTA_INIT_COUNT
	.align		4
.L_1997:
        /*01bc*/ 	.byte	0x02, 0x4a
	.zero		1
	.zero		1


	//----- nvinfo : EIATTR_EXIT_INSTR_OFFSETS
	.align		4
        /*01c0*/ 	.byte	0x04, 0x1c
        /*01c2*/ 	.short	(.L_1999 - .L_1998)


	//   ....[0]....
.L_1998:
        /*01c4*/ 	.word	0x000002b0


	//   ....[1]....
        /*01c8*/ 	.word	0x00000ef0


	//   ....[2]....
        /*01cc*/ 	.word	0x000026a0


	//----- nvinfo : EIATTR_CRS_STACK_SIZE
	.align		4
.L_1999:
        /*01d0*/ 	.byte	0x04, 0x1e
        /*01d2*/ 	.short	(.L_2001 - .L_2000)
.L_2000:
        /*01d4*/ 	.word	0x00000000


	//----- nvinfo : EIATTR_CBANK_PARAM_SIZE
	.align		4
.L_2001:
        /*01d8*/ 	.byte	0x03, 0x19
        /*01da*/ 	.short	0x0040


	//----- nvinfo : EIATTR_PARAM_CBANK
	.align		4
        /*01dc*/ 	.byte	0x04, 0x0a
        /*01de*/ 	.short	(.L_2003 - .L_2002)
	.align		4
.L_2002:
        /*01e0*/ 	.word	index@(.nv.constant0._ZN12tensorrt_llm7kernels32fusedQKNormRopeKernelNTokenHeadsIN3c108BFloat16ENS2_4HalfELi256ELb0ELi4EEEvPviiifPKvS7_S7_PKlii)
        /*01e4*/ 	.short	0x0380
        /*01e6*/ 	.short	0x0040


	//----- nvinfo : EIATTR_SW_WAR
	.align		4
.L_2003:
        /*01e8*/ 	.byte	0x04, 0x36
        /*01ea*/ 	.short	(.L_2005 - .L_2004)
.L_2004:
        /*01ec*/ 	.word	0x00000008
.L_2005:


//--------------------- .nv.info._ZN12tensorrt_llm7kernels32fusedQKNormRopeKernelNTokenHeadsIN3c108BFloat16ENS2_4HalfELi256ELb1ELi4EEEvPviiifPKvS7_S7_PKlii --------------------------
	.section	.nv.info._ZN12tensorrt_llm7kernels32fusedQKNormRopeKernelNTokenHeadsIN3c108BFloat16ENS2_4HalfELi256ELb1ELi4EEEvPviiifPKvS7_S7_PKlii,"",@"SHT_CUDA_INFO"
	.sectionflags	@""
	.align	4


	//----- nvinfo : EIATTR_CUDA_API_VERSION
	.align		4
        /*0000*/ 	.byte	0x04, 0x37
        /*0002*/ 	.short	(.L_2007 - .L_2006)
.L_2006:
        /*0004*/ 	.word	0x00000082


	//----- nvinfo : EIATTR_KPARAM_INFO
	.align		4
.L_2007:
        /*0008*/ 	.byte	0x04, 0x17
        /*000a*/ 	.short	(.L_2009 - .L_2008)
.L_2008:
        /*000c*/ 	.word	0x00000000
        /*0010*/ 	.short	0x000a
        /*0012*/ 	.short	0x003c
        /*0014*/ 	.byte	0x00, 0xf0, 0x11, 0x00


	//----- nvinfo : EIATTR_KPARAM_INFO
	.align		4
.L_2009:
        /*0018*/ 	.byte	0x04, 0x17
        /*001a*/ 	.short	(.L_2011 - .L_2010)
.L_2010:
        /*001c*/ 	.word	0x00000000
        /*0020*/ 	.short	0x0009
        /*0022*/ 	.short	0x0038
        /*0024*/ 	.byte	0x00, 0xf0, 0x11, 0x00


	//----- nvinfo : EIATTR_KPARAM_INFO
	.align		4
.L_2011:
        /*0028*/ 	.byte	0x04, 0x17
        /*002a*/ 	.short	(.L_2013 - .L_2012)
.L_2012:
        /*002c*/ 	.word	0x00000000
        /*0030*/ 	.short	0x0008
        /*0032*/ 	.short	0x0030
        /*0034*/ 	.byte	0x00, 0xf5, 0x21, 0x00


	//----- nvinfo : EIATTR_KPARAM_INFO
	.align		4
.L_2013:
        /*0038*/ 	.byte	0x04, 0x17
        /*003a*/ 	.short	(.L_2015 - .L_2014)
.L_2014:
        /*003c*/ 	.word	0x00000000
        /*0040*/ 	.short	0x0007
        /*0042*/ 	.short	0x0028
        /*0044*/ 	.byte	0x00, 0xf5, 0x21, 0x00


	//----- nvinfo : EIATTR_KPARAM_INFO
	.align		4
.L_2015:
        /*0048*/ 	.byte	0x04, 0x17
        /*004a*/ 	.short	(.L_2017 - .L_2016)
.L_2016:
        /*004c*/ 	.word	0x00000000
        /*0050*/ 	.short	0x0006
        /*0052*/ 	.short	0x0020
        /*0054*/ 	.byte	0x00, 0xf5, 0x21, 0x00


	//----- nvinfo : EIATTR_KPARAM_INFO
	.align		4
.L_2017:
        /*0058*/ 	.byte	0x04, 0x17
        /*005a*/ 	.short	(.L_2019 - .L_2018)
.L_2018:
        /*005c*/ 	.word	0x00000000
        /*0060*/ 	.short	0x0005
        /*0062*/ 	.short	0x0018
        /*0064*/ 	.byte	0x00, 0xf5, 0x21, 0x00


	//----- nvinfo : EIATTR_KPARAM_INFO
	.align		4
.L_2019:
        /*0068*/ 	.byte	0x04, 0x17
        /*006a*/ 	.short	(.L_2021 - .L_2020)
.L_2020:
        /*006c*/ 	.word	0x00000000
        /*0070*/ 	.short	0x0004
        /*0072*/ 	.short	0x0014
        /*0074*/ 	.byte	0x00, 0xf0, 0x11, 0x00


	//----- nvinfo : EIATTR_KPARAM_INFO
	.align		4
.L_2021:
        /*0078*/ 	.byte	0x04, 0x17
        /*007a*/ 	.short	(.L_2023 - .L_2022)
.L_2022:
        /*007c*/ 	.word	0x00000000
        /*0080*/ 	.short	0x0003
        /*0082*/ 	.short	0x0010
        /*0084*/ 	.byte	0x00, 0xf0, 0x11, 0x00


	//----- nvinfo : EIATTR_KPARAM_INFO
	.align		4
.L_2023:
        /*0088*/ 	.byte	0x04, 0x17
        /*008a*/ 	.short	(.L_2025 - .L_2024)
.L_2024:
        /*008c*/ 	.word	0x00000000
        /*0090*/ 	.short	0x0002
        /*0092*/ 	.short	0x000c
        /*0094*/ 	.byte	0x00, 0xf0, 0x11, 0x00


	//----- nvinfo : EIATTR_KPARAM_INFO
	.align		4
.L_2025:
        /*0098*/ 	.byte	0x04, 0x17
        /*009a*/ 	.short	(.L_2027 - .L_2026)
.L_2026:
        /*009c*/ 	.word	0x00000000
        /*00a0*/ 	.short	0x0001
        /*00a2*/ 	.short	0x0008
        /*00a4*/ 	.byte	0x00, 0xf0, 0x11, 0x00


	//----- nvinfo : EIATTR_KPARAM_INFO
	.align		4
.L_2027:
        /*00a8*/ 	.byte	0x04, 0x17
        /*00aa*/ 	.short	(.L_2029 - .L_2028)
.L_2028:
        /*00ac*/ 	.word	0x00000000
        /*00b0*/ 	.short	0x0000
        /*00b2*/ 	.short	0x0000
        /*00b4*/ 	.byte	0x00, 0xf5, 0x21, 0x00


	//----- nvinfo : EIATTR_SPARSE_MMA_MASK
	.align		4
.L_2029:
        /*00b8*/ 	.byte	0x03, 0x50
        /*00ba*/ 	.short	0x0000


	//----- nvinfo : EIATTR_MAXREG_COUNT
	.align		4
        /*00bc*/ 	.byte	0x03, 0x1b
        /*00be*/ 	.short	0x00ff


	//----- nvinfo : EIATTR_MERCURY_ISA_VERSION
	.align		4
        /*00c0*/ 	.byte	0x03, 0x5f
        /*00c2*/ 	.short	0x0101


	//----- nvinfo : EIATTR_COOP_GROUP_MASK_REGIDS
	.align		4
        /*00c4*/ 	.byte	0x04, 0x29
        /*00c6*/ 	.short	(.L_2031 - .L_2030)


	//   ....[0]....
.L_2030:
        /*00c8*/ 	.word	0xffffffff


	//   ....[1]....
        /*00cc*/ 	.word	0xffffffff


	//   ....[2]....
        /*00d0*/ 	.word	0xffffffff


	//   ....[3]....
        /*00d4*/ 	.word	0xffffffff


	//   ....[4]....
        /*00d8*/ 	.word	0xffffffff


	//   ....[5]....
        /*00dc*/ 	.word	0x05000027


	//   ....[6]....
        /*00e0*/ 	.word	0x05000027


	//   ....[7]....
        /*00e4*/ 	.word	0x05000027


	//   ....[8]....
        /*00e8*/ 	.word	0x05000027


	//   ....[9]....
        /*00ec*/ 	.word	0x05000027


	//----- nvinfo : EIATTR_COOP_GROUP_INSTR_OFFSETS
	.align		4
.L_2031:
        /*00f0*/ 	.byte	0x04, 0x28
        /*00f2*/ 	.short	(.L_2033 - .L_2032)


	//   ....[0]....
.L_2032:
        /*00f4*/ 	.word	0x00001440


	//   ....[1]....
        /*00f8*/ 	.word	0x00001460


	//   ....[2]....
        /*00fc*/ 	.word	0x00001480


	//   ....[3]....
        /*0100*/ 	.word	0x000014a0


	//   ....[4]....
        /*0104*/ 	.word	0x000014c0


	//   ....[5]....
        /*0108*/ 	.word	0x00001a50


	//   ....[6]....
        /*010c*/ 	.word	0x00001af0


	//   ....[7]....
        /*0110*/ 	.word	0x00001b60


	//   ....[8]....
        /*0114*/ 	.word	0x00001bd0


	//   ....[9]....
        /*0118*/ 	.word	0x00001c40


	//----- nvinfo : EIATTR_VRC_CTA_INIT_COUNT
	.align		4
.L_2033:
        /*011c*/ 	.byte	0x02, 0x4a
	.zero		1
	.zero		1


	//----- nvinfo : EIATTR_EXIT_INSTR_OFFSETS
	.align		4
        /*0120*/ 	.byte	0x04, 0x1c
        /*0122*/ 	.short	(.L_2035 - .L_2034)


	//   ....[0]....
.L_2034:
        /*0124*/ 	.word	0x000002a0


	//   ....[1]....
        /*0128*/ 	.word	0x00000f30


	//   ....[2]....
        /*012c*/ 	.word	0x000019f0


	//----- nvinfo : EIATTR_CRS_STACK_SIZE
	.align		4
.L_2035:
        /*0130*/ 	.byte	0x04, 0x1e
        /*0132*/ 	.short	(.L_2037 - .L_2036)
.L_2036:
        /*0134*/ 	.word	0x00000000


	//----- nvinfo : EIATTR_CBANK_PARAM_SIZE
	.align		4
.L_2037:
        /*0138*/ 	.byte	0x03, 0x19
        /*013a*/ 	.short	0x0040


	//----- nvinfo : EIATTR_PARAM_CBANK
	.align		4
        /*013c*/ 	.byte	0x04, 0x0a
        /*013e*/ 	.short	(.L_2039 - .L_2038)
	.align		4
.L_2038:
        /*0140*/ 	.word	index@(.nv.constant0._ZN12tensorrt_llm7kernels32fusedQKNormRopeKernelNTokenHeadsIN3c108BFloat16ENS2_4HalfELi256ELb1ELi4EEEvPviiifPKvS7_S7_PKlii)
        /*0144*/ 	.short	0x0380
        /*0146*/ 	.short	0x0040


	//----- nvinfo : EIATTR_SW_WAR
	.align		4
.L_2039:
        /*0148*/ 	.byte	0x04, 0x36
        /*014a*/ 	.short	(.L_2041 - .L_2040)
.L_2040:
        /*014c*/ 	.word	0x00000008
.L_2041:


//--------------------- .nv.info._ZN12tensorrt_llm7kernels32fusedQKNormRopeKernelNTokenHeadsIN3c108BFloat16ENS2_4HalfELi128ELb0ELi4EEEvPviiifPKvS7_S7_PKlii --------------------------
	.section	.nv.info._ZN12tensorrt_llm7kernels32fusedQKNormRopeKernelNTokenHeadsIN3c108BFloat16ENS2_4HalfELi128ELb0ELi4EEEvPviiifPKvS7_S7_PKlii,"",@"SHT_CUDA_INFO"
	.sectionflags	@""
	.align	4


	//----- nvinfo : EIATTR_CUDA_API_VERSION
	.align		4
        /*0000*/ 	.byte	0x04, 0x37
        /*0002*/ 	.short	(.L_2043 - .L_2042)
.L_2042:
        /*0004*/ 	.word	0x00000082


	//----- nvinfo : EIATTR_KPARAM_INFO
	.align		4
.L_2043:
        /*0008*/ 	.byte	0x04, 0x17
        /*000a*/ 	.short	(.L_2045 - .L_2044)
.L_2044:
        /*000c*/ 	.word	0x00000000
        /*0010*/ 	.short	0x000a
        /*0012*/ 	.short	0x003c
        /*0014*/ 	.byte	0x00, 0xf0, 0x11, 0x00


	//----- nvinfo : EIATTR_KPARAM_INFO
	.align		4
.L_2045:
        /*0018*/ 	.byte	0x04, 0x17
        /*001a*/ 	.short	(.L_2047 - .L_2046)
.L_2046:
        /*001c*/ 	.word	0x00000000
        /*0020*/ 	.short	0x0009
        /*0022*/ 	.short	0x0038
        /*0024*/ 	.byte	0x00, 0xf0, 0x11, 0x00


	//----- nvinfo : EIATTR_KPARAM_INFO
	.align		4
.L_2047:
        /*0028*/ 	.byte	0x04, 0x17
        /*002a*/ 	.short	(.L_2049 - .L_2048)
.L_2048:
        /*002c*/ 	.word	0x00000000
        /*0030*/ 	.short	0x0008
        /*0032*/ 	.short	0x0030
        /*0034*/ 	.byte	0x00, 0xf5, 0x21, 0x00


	//----- nvinfo : EIATTR_KPARAM_INFO
	.align		4
.L_2049:
        /*0038*/ 	.byte	0x04, 0x17
        /*003a*/ 	.short	(.L_2051 - .L_2050)
.L_2050:
        /*003c*/ 	.word	0x00000000
        /*0040*/ 	.short	0x0007
        /*0042*/ 	.short	0x0028
        /*0044*/ 	.byte	0x00, 0xf5, 0x21, 0x00


	//----- nvinfo : EIATTR_KPARAM_INFO
	.align		4
.L_2051:
        /*0048*/ 	.byte	0x04, 0x17
        /*004a*/ 	.short	(.L_2053 - .L_2052)
.L_2052:
        /*004c*/ 	.word	0x00000000
        /*0050*/ 	.short	0x0006
        /*0052*/ 	.short	0x0020
        /*0054*/ 	.byte	0x00, 0xf5, 0x21, 0x00


	//----- nvinfo : EIATTR_KPARAM_INFO
	.align		4
.L_2053:
        /*0058*/ 	.byte	0x04, 0x17
        /*005a*/ 	.short	(.L_2055 - .L_2054)
.L_2054:
        /*005c*/ 	.word	0x00000000
        /*0060*/ 	.short	0x0005
        /*0062*/ 	.short	0x0018
        /*0064*/ 	.byte	0x00, 0xf5, 0x21, 0x00


	//----- nvinfo : EIATTR_KPARAM_INFO
	.align		4
.L_2055:
        /*0068*/ 	.byte	0x04, 0x17
        /*006a*/ 	.short	(.L_2057 - .L_2056)
.L_2056:
        /*006c*/ 	.word	0x00000000
        /*0070*/ 	.short	0x0004
        /*0072*/ 	.short	0x0014
        /*0074*/ 	.byte	0x00, 0xf0, 0x11, 0x00


	//----- nvinfo : EIATTR_KPARAM_INFO
	.align		4
.L_2057:
        /*0078*/ 	.byte	0x04, 0x17
        /*007a*/ 	.short	(.L_2059 - .L_2058)
.L_2058:
        /*007c*/ 	.word	0x00000000
        /*0080*/ 	.short	0x0003
        /*0082*/ 	.short	0x0010
        /*0084*/ 	.byte	0x00, 0xf0, 0x11, 0x00


	//----- nvinfo : EIATTR_KPARAM_INFO
	.align		4
.L_2059:
        /*0088*/ 	.byte	0x04, 0x17
        /*008a*/ 	.short	(.L_2061 - .L_2060)
.L_2060:
        /*008c*/ 	.word	0x00000000
        /*0090*/ 	.short	0x0002
        /*0092*/ 	.short	0x000c
        /*0094*/ 	.byte	0x00, 0xf0, 0x11, 0x00


	//----- nvinfo : EIATTR_KPARAM_INFO
	.align		4
.L_2061:
        /*0098*/ 	.byte	0x04, 0x17
        /*009a*/ 	.short	(.L_2063 - .L_2062)
.L_2062:
        /*009c*/ 	.word	0x00000000
        /*00a0*/ 	.short	0x0001
        /*00a2*/ 	.short	0x0008
        /*00a4*/ 	.byte	0x00, 0xf0, 0x11, 0x00


	//----- nvinfo : EIATTR_KPARAM_INFO
	.align		4
.L_2063:
        /*00a8*/ 	.byte	0x04, 0x17
        /*00aa*/ 	.short	(.L_2065 - .L_2064)
.L_2064:
        /*00ac*/ 	.word	0x00000000
        /*00b0*/ 	.short	0x0000
        /*00b2*/ 	.short	0x0000
        /*00b4*/ 	.byte	0x00, 0xf5, 0x21, 0x00


	//----- nvinfo : EIATTR_SPARSE_MMA_MASK
	.align		4
.L_2065:
        /*00b8*/ 	.byte	0x03, 0x50
        /*00ba*/ 	.short	0x0000


	//----- nvinfo : EIATTR_MAXREG_COUNT
	.align		4
        /*00bc*/ 	.byte	0x03, 0x1b
        /*00be*/ 	.short	0x00ff


	//----- nvinfo : EIATTR_MERCURY_ISA_VERSION
	.align		4
        /*00c0*/ 	.byte	0x03, 0x5f
        /*00c2*/ 	.short	0x0101


	//----- nvinfo : EIATTR_COOP_GROUP_MASK_REGIDS
	.align		4
        /*00c4*/ 	.byte	0x04, 0x29
        /*00c6*/ 	.short	(.L_2067 - .L_2066)


	//   ....[0]....
.L_2066:
        /*00c8*/ 	.word	0xffffffff


	//   ....[1]....
        /*00cc*/ 	.word	0xffffffff


	//   ....[2]....
        /*00d0*/ 	.word	0xffffffff


	//   ....[3]....
        /*00d4*/ 	.word	0xffffffff


	//   ....[4]....
        /*00d8*/ 	.word	0xffffffff


	//   ....[5]....
        /*00dc*/ 	.word	0xffffffff


	//   ....[6]....
        /*00e0*/ 	.word	0xffffffff


	//   ....[7]....
        /*00e4*/ 	.word	0xffffffff


	//   ....[8]....
        /*00e8*/ 	.word	0xffffffff


	//   ....[9]....
        /*00ec*/ 	.word	0xffffffff


	//   ....[10]....
        /*00f0*/ 	.word	0xffffffff


	//   ....[11]....
        /*00f4*/ 	.word	0x0500001b


	//   ....[12]....
        /*00f8*/ 	.word	0x0500001b


	//   ....[13]....
        /*00fc*/ 	.word	0x0500001b


	//   ....[14]....
        /*0100*/ 	.word	0x0500001b


	//   ....[15]....
        /*0104*/ 	.word	0x0500001b


	//   ....[16]....
        /*0108*/ 	.word	0x0500001b


	//   ....[17]....
        /*010c*/ 	.word	0x0500001b


	//   ....[18]....
        /*0110*/ 	.word	0x0500001b


	//   ....[19]....
        /*0114*/ 	.word	0x0500001b


	//   ....[20]....
        /*0118*/ 	.word	0x0500001b


	//   ....[21]....
        /*011c*/ 	.word	0x0500001b


	//----- nvinfo : EIATTR_COOP_GROUP_INSTR_OFFSETS
	.align		4
.L_2067:
        /*0120*/ 	.byte	0x04, 0x28
        /*0122*/ 	.short	(.L_2069 - .L_2068)


	//   ....[0]....
.L_2068:
        /*0124*/ 	.word	0x000012c0


	//   ....[1]....
        /*0128*/ 	.word	0x000012e0


	//   ....[2]....
        /*012c*/ 	.word	0x00001300


	//   ....[3]....
        /*0130*/ 	.word	0x00001320


	//   ....[4]....
        /*0134*/ 	.word	0x00001340


	//   ....[5]....
        /*0138*/ 	.word	0x000017b0


	//   ....[6]....
        /*013c*/ 	.word	0x000018a0


	//   ....[7]....
        /*0140*/ 	.word	0x00001a00


	//   ....[8]....
        /*0144*/ 	.word	0x00001ab0


	//   ....[9]....
        /*0148*/ 	.word	0x00001ae0


	//   ....[10]....
        /*014c*/ 	.word	0x00001cf0


	//   ....[11]....
        /*0150*/ 	.word	0x00001e30


	//   ....[12]....
        /*0154*/ 	.word	0x00001eb0


	//   ....[13]....
        /*0158*/ 	.word	0x00001f10


	//   ....[14]....
        /*015c*/ 	.word	0x00001f70


	//   ....[15]....
        /*0160*/ 	.word	0x00001fd0


	//   ....[16]....
        /*0164*/ 	.word	0x00002260


	//   ....[17]....
        /*0168*/ 	.word	0x00002300


	//   ....[18]....
        /*016c*/ 	.word	0x000024f0


	//   ....[19]....
        /*0170*/ 	.word	0x000026e0


	//   ....[20]....
        /*0174*/ 	.word	0x00002790


	//   ....[21]....
        /*0178*/ 	.word	0x00002800


	//----- nvinfo : EIATTR_VRC_CTA_INIT_COUNT
	.align		4
.L_2069:
        /*017c*/ 	.byte	0x02, 0x4a
	.zero		1
	.zero		1


	//----- nvinfo : EIATTR_EXIT_INSTR_OFFSETS
	.align		4
        /*0180*/ 	.byte	0x04, 0x1c
        /*0182*/ 	.short	(.L_2071 - .L_2070)


	//   ....[0]....
.L_2070:
        /*0184*/ 	.word	0x000002a0


	//   ....[1]....
        /*0188*/ 	.word	0x00000f20


	//   ....[2]....
        /*018c*/ 	.word	0x00001dd0


	//----- nvinfo : EIATTR_CRS_STACK_SIZE
	.align		4
.L_2071:
        /*0190*/ 	.byte	0x04, 0x1e
        /*0192*/ 	.short	(.L_2073 - .L_2072)
.L_2072:
        /*0194*/ 	.word	0x00000000


	//----- nvinfo : EIATTR_CBANK_PARAM_SIZE
	.align		4
.L_2073:
        /*0198*/ 	.byte	0x03, 0x19
        /*019a*/ 	.short	0x0040


	//----- nvinfo : EIATTR_PARAM_CBANK
	.align		4
        /*019c*/ 	.byte	0x04, 0x0a
        /*019e*/ 	.short	(.L_2075 - .L_2074)
	.align		4
.L_2074:
        /*01a0*/ 	.word	index@(.nv.constant0._ZN12tensorrt_llm7kernels32fusedQKNormRopeKernelNTokenHeadsIN3c108BFloat16ENS2_4HalfELi128ELb0ELi4EEEvPviiifPKvS7_S7_PKlii)
        /*01a4*/ 	.short	0x0380
        /*01a6*/ 	.short	0x0040


	//----- nvinfo : EIATTR_SW_WAR
	.align		4
.L_2075:
        /*01a8*/ 	.byte	0x04, 0x36
        /*01aa*/ 	.short	(.L_2077 - .L_2076)
.L_2076:
        /*01ac*/ 	.word	0x00000008
.L_2077:


//--------------------- .nv.info._ZN12tensorrt_llm7kernels32fusedQKNormRopeKernelNTokenHeadsIN3c108BFloat16ENS2_4HalfELi128ELb1ELi4EEEvPviiifPKvS7_S7_PKlii --------------------------
	.section	.nv.info._ZN12tensorrt_llm7kernels32fusedQKNormRopeKernelNTokenHeadsIN3c108BFloat16ENS2_4HalfELi128ELb1ELi4EEEvPviiifPKvS7_S7_PKlii,"",@"SHT_CUDA_INFO"
	.sectionflags	@""
	.align	4


	//----- nvinfo : EIATTR_CUDA_API_VERSION
	.align		4
        /*0000*/ 	.byte	0x04, 0x37
        /*0002*/ 	.short	(.L_2079 - .L_2078)
.L_2078:
        /*0004*/ 	.word	0x00000082


	//----- nvinfo : EIATTR_KPARAM_INFO
	.align		4
.L_2079:
        /*0008*/ 	.byte	0x04, 0x17
        /*000a*/ 	.short	(.L_2081 - .L_2080)
.L_2080:
        /*000c*/ 	.word	0x00000000
        /*0010*/ 	.short	0x000a
        /*0012*/ 	.short	0x003c
        /*0014*/ 	.byte	0x00, 0xf0, 0x11, 0x00


	//----- nvinfo : EIATTR_KPARAM_INFO
	.align		4
.L_2081:
        /*0018*/ 	.byte	0x04, 0x17
        /*001a*/ 	.short	(.L_2083 - .L_2082)
.L_2082:
        /*001c*/ 	.word	0x00000000
        /*0020*/ 	.short	0x0009
        /*0022*/ 	.short	0x0038
        /*0024*/ 	.byte	0x00, 0xf0, 0x11, 0x00


	//----- nvinfo : EIATTR_KPARAM_INFO
	.align		4
.L_2083:
        /*0028*/ 	.byte	0x04, 0x17
        /*002a*/ 	.short	(.L_2085 - .L_2084)
.L_2084:
        /*002c*/ 	.word	0x00000000
        /*0030*/ 	.short	0x0008
        /*0032*/ 	.short	0x0030
        /*0034*/ 	.byte	0x00, 0xf5, 0x21, 0x00


	//----- nvinfo : EIATTR_KPARAM_INFO
	.align		4
.L_2085:
        /*0038*/ 	.byte	0x04, 0x17
        /*003a*/ 	.short	(.L_2087 - .L_2086)
.L_2086:
        /*003c*/ 	.word	0x00000000
        /*0040*/ 	.short	0x0007
        /*0042*/ 	.short	0x0028
        /*0044*/ 	.byte	0x00, 0xf5, 0x21, 0x00


	//----- nvinfo : EIATTR_KPARAM_INFO
	.align		4
.L_2087:
        /*0048*/ 	.byte	0x04, 0x17
        /*004a*/ 	.short	(.L_2089 - .L_2088)
.L_2088:
        /*004c*/ 	.word	0x00000000
        /*0050*/ 	.short	0x0006
        /*0052*/ 	.short	0x0020
        /*0054*/ 	.byte	0x00, 0xf5, 0x21, 0x00


	//----- nvinfo : EIATTR_KPARAM_INFO
	.align		4
.L_2089:
        /*0058*/ 	.byte	0x04, 0x17
        /*005a*/ 	.short	(.L_2091 - .L_2090)
.L_2090:
        /*005c*/ 	.word	0x00000000
        /*0060*/ 	.short	0x0005
        /*0062*/ 	.short	0x0018
        /*0064*/ 	.byte	0x00, 0xf5, 0x21, 0x00


	//----- nvinfo : EIATTR_KPARAM_INFO
	.align		4
.L_2091:
        /*0068*/ 	.byte	0x04, 0x17
        /*006a*/ 	.short	(.L_2093 - .L_2092)
.L_2092:
        /*006c*/ 	.word	0x00000000
        /*0070*/ 	.short	0x0004
        /*0072*/ 	.short	0x0014
        /*0074*/ 	.byte	0x00, 0xf0, 0x11, 0x00


	//----- nvinfo : EIATTR_KPARAM_INFO
	.align		4
.L_2093:
        /*0078*/ 	.byte	0x04, 0x17
        /*007a*/ 	.short	(.L_2095 - .L_2094)
.L_2094:
        /*007c*/ 	.word	0x00000000
        /*0080*/ 	.short	0x0003
        /*0082*/ 	.short	0x0010
        /*0084*/ 	.byte	0x00, 0xf0, 0x11, 0x00


	//----- nvinfo : EIATTR_KPARAM_INFO
	.align		4
.L_2095:
        /*0088*/ 	.byte	0x04, 0x17
        /*008a*/ 	.short	(.L_2097 - .L_2096)
.L_2096:
        /*008c*/ 	.word	0x00000000
        /*0090*/ 	.short	0x0002
        /*0092*/ 	.short	0x000c
        /*0094*/ 	.byte	0x00, 0xf0, 0x11, 0x00


	//----- nvinfo : EIATTR_KPARAM_INFO
	.align		4
.L_2097:
        /*0098*/ 	.byte	0x04, 0x17
        /*009a*/ 	.short	(.L_2099 - .L_2098)
.L_2098:
        /*009c*/ 	.word	0x00000000
        /*00a0*/ 	.short	0x0001
        /*00a2*/ 	.short	0x0008
        /*00a4*/ 	.byte	0x00, 0xf0, 0x11, 0x00


	//----- nvinfo : EIATTR_KPARAM_INFO
	.align		4
.L_2099:
        /*00a8*/ 	.byte	0x04, 0x17
        /*00aa*/ 	.short	(.L_2101 - .L_2100)
.L_2100:
        /*00ac*/ 	.word	0x00000000
        /*00b0*/ 	.short	0x0000
        /*00b2*/ 	.short	0x0000
        /*00b4*/ 	.byte	0x00, 0xf5, 0x21, 0x00


	//----- nvinfo : EIATTR_SPARSE_MMA_MASK
	.align		4
.L_2101:
        /*00b8*/ 	.byte	0x03, 0x50
        /*00ba*/ 	.short	0x0000


	//----- nvinfo : EIATTR_MAXREG_COUNT
	.align		4
        /*00bc*/ 	.byte	0x03, 0x1b
        /*00be*/ 	.short	0x00ff


	//----- nvinfo : EIATTR_MERCURY_ISA_VERSION
	.align		4
        /*00c0*/ 	.byte	0x03, 0x5f
        /*00c2*/ 	.short	0x0101


	//----- nvinfo : EIATTR_COOP_GROUP_MASK_REGIDS
	.align		4
        /*00c4*/ 	.byte	0x04, 0x29
        /*00c6*/ 	.short	(.L_2103 - .L_2102)


	//   ....[0]....
.L_2102:
        /*00c8*/ 	.word	0xffffffff


	//   ....[1]....
        /*00cc*/ 	.word	0xffffffff


	//   ....[2]....
        /*00d0*/ 	.word	0xffffffff


	//   ....[3]....
        /*00d4*/ 	.word	0xffffffff


	//   ....[4]....
        /*00d8*/ 	.word	0xffffffff


	//   ....[5]....
        /*00dc*/ 	.word	0x05000017


	//   ....[6]....
        /*00e0*/ 	.word	0x05000017


	//   ....[7]....
        /*00e4*/ 	.word	0x05000017


	//   ....[8]....
        /*00e8*/ 	.word	0x05000017


	//   ....[9]....
        /*00ec*/ 	.word	0x05000017


	//----- nvinfo : EIATTR_COOP_GROUP_INSTR_OFFSETS
	.align		4
.L_2103:
        /*00f0*/ 	.byte	0x04, 0x28
        /*00f2*/ 	.short	(.L_2105 - .L_2104)


	//   ....[0]....
.L_2104:
        /*00f4*/ 	.word	0x000012c0


	//   ....[1]....
        /*00f8*/ 	.word	0x000012e0


	//   ....[2]....
        /*00fc*/ 	.word	0x00001300


	//   ....[3]....
        /*0100*/ 	.word	0x00001320


	//   ....[4]....
        /*0104*/ 	.word	0x00001340


	//   ....[5]....
        /*0108*/ 	.word	0x000016f0


	//   ....[6]....
        /*010c*/ 	.word	0x00001780


	//   ....[7]....
        /*0110*/ 	.word	0x00001800


	//   ....[8]....
        /*0114*/ 	.word	0x00001880


	//   ....[9]....
        /*0118*/ 	.word	0x00001900


	//----- nvinfo : EIATTR_VRC_CTA_INIT_COUNT
	.align		4
.L_2105:
        /*011c*/ 	.byte	0x02, 0x4a
	.zero		1
	.zero		1


	//----- nvinfo : EIATTR_EXIT_INSTR_OFFSETS
	.align		4
        /*0120*/ 	.byte	0x04, 0x1c
        /*0122*/ 	.short	(.L_2107 - .L_2106)


	//   ....[0]....
.L_2106:
        /*0124*/ 	.word	0x000002a0


	//   ....[1]....
        /*0128*/ 	.word	0x00000f20


	//   ....[2]....
        /*012c*/ 	.word	0x00001690


	//----- nvinfo : EIATTR_CRS_STACK_SIZE
	.align		4
.L_2107:
        /*0130*/ 	.byte	0x04, 0x1e
        /*0132*/ 	.short	(.L_2109 - .L_2108)
.L_2108:
        /*0134*/ 	.word	0x00000000


	//----- nvinfo : EIATTR_CBANK_PARAM_SIZE
	.align		4
.L_2109:
        /*0138*/ 	.byte	0x03, 0x19
        /*013a*/ 	.short	0x0040


	//----- nvinfo : EIATTR_PARAM_CBANK
	.align		4
        /*013c*/ 	.byte	0x04, 0x0a
        /*013e*/ 	.short	(.L_2111 - .L_2110)
	.align		4
.L_2110:
        /*0140*/ 	.word	index@(.nv.constant0._ZN12tensorrt_llm7kernels32fusedQKNormRopeKernelNTokenHeadsIN3c108BFloat16ENS2_4HalfELi128ELb1ELi4EEEvPviiifPKvS7_S7_PKlii)
        /*0144*/ 	.short	0x0380
        /*0146*/ 	.short	0x0040


	//----- nvinfo : EIATTR_SW_WAR
	.align		4
.L_2111:
        /*0148*/ 	.byte	0x04, 0x36
        /*014a*/ 	.short	(.L_2113 - .L_2112)
.L_2112:
        /*014c*/ 	.word	0x00000008
.L_2113:


//--------------------- .nv.info._ZN12tensorrt_llm7kernels32fusedQKNormRopeKernelNTokenHeadsIN3c108BFloat16ENS2_4HalfELi64ELb0ELi4EEEvPviiifPKvS7_S7_PKlii --------------------------
	.section	.nv.info._ZN12tensorrt_llm7kernels32fusedQKNormRopeKernelNTokenHeadsIN3c108BFloat16ENS2_4HalfELi64ELb0ELi4EEEvPviiifPKvS7_S7_PKlii,"",@"SHT_CUDA_INFO"
	.sectionflags	@""
	.align	4


	//----- nvinfo : EIATTR_CUDA_API_VERSION
	.align		4
        /*0000*/ 	.byte	0x04, 0x37
        /*0002*/ 	.short	(.L_2115 - .L_2114)
.L_2114:
        /*0004*/ 	.word	0x00000082


	//----- nvinfo : EIATTR_KPARAM_INFO
	.align		4
.L_2115:
        /*0008*/ 	.byte	0x04, 0x17
        /*000a*/ 	.short	(.L_2117 - .L_2116)
.L_2116:
        /*000c*/ 	.word	0x00000000
        /*0010*/ 	.short	0x000a
        /*0012*/ 	.short	0x003c
        /*0014*/ 	.byte	0x00, 0xf0, 0x11, 0x00


	//----- nvinfo : EIATTR_KPARAM_INFO
	.align		4
.L_2117:
        /*0018*/ 	.byte	0x04, 0x17
        /*001a*/ 	.short	(.L_2119 - .L_2118)
.L_2118:
        /*001c*/ 	.word	0x00000000
        /*0020*/ 	.short	0x0009
        /*0022*/ 	.short	0x0038
        /*0024*/ 	.byte	0x00, 0xf0, 0x11, 0x00


	//----- nvinfo : EIATTR_KPARAM_INFO
	.align		4
.L_2119:
        /*0028*/ 	.byte	0x04, 0x17
        /*002a*/ 	.short	(.L_2121 - .L_2120)
.L_2120:
        /*002c*/ 	.word	0x00000000
        /*0030*/ 	.short	0x0008
        /*0032*/ 	.short	0x0030
        /*0034*/ 	.byte	0x00, 0xf5, 0x21, 0x00


	//----- nvinfo : EIATTR_KPARAM_INFO
	.align		4
.L_2121:
        /*0038*/ 	.byte	0x04, 0x17
        /*003a*/ 	.short	(.L_2123 - .L_2122)
.L_2122:
        /*003c*/ 	.word	0x00000000
        /*0040*/ 	.short	0x0007
        /*0042*/ 	.short	0x0028
        /*0044*/ 	.byte	0x00, 0xf5, 0x21, 0x00


	//----- nvinfo : EIATTR_KPARAM_INFO
	.align		4
.L_2123:
        /*0048*/ 	.byte	0x04, 0x17
        /*004a*/ 	.short	(.L_2125 - .L_2124)
.L_2124:
        /*004c*/ 	.word	0x00000000
        /*0050*/ 	.short	0x0006
        /*0052*/ 	.short	0x0020
        /*0054*/ 	.byte	0x00, 0xf5, 0x21, 0x00


	//----- nvinfo : EIATTR_KPARAM_INFO
	.align		4
.L_2125:
        /*0058*/ 	.byte	0x04, 0x17
        /*005a*/ 	.short	(.L_2127 - .L_2126)
.L_2126:
        /*005c*/ 	.word	0x00000000
        /*0060*/ 	.short	0x0005
        /*0062*/ 	.short	0x0018
        /*0064*/ 	.byte	0x00, 0xf5, 0x21, 0x00


	//----- nvinfo : EIATTR_KPARAM_INFO
	.align		4
.L_2127:
        /*0068*/ 	.byte	0x04, 0x17
        /*006a*/ 	.short	(.L_2129 - .L_2128)
.L_2128:
        /*006c*/ 	.word	0x00000000
        /*0070*/ 	.short	0x0004
        /*0072*/ 	.short	0x0014
        /*0074*/ 	.byte	0x00, 0xf0, 0x11, 0x00


	//----- nvinfo : EIATTR_KPARAM_INFO
	.align		4
.L_2129:
        /*0078*/ 	.byte	0x04, 0x17
        /*007a*/ 	.short	(.L_2131 - .L_2130)
.L_2130:
        /*007c*/ 	.word	0x00000000
        /*0080*/ 	.short	0x0003
        /*0082*/ 	.short	0x0010
        /*0084*/ 	.byte	0x00, 0xf0, 0x11, 0x00


	//----- nvinfo : EIATTR_KPARAM_INFO
	.align		4
.L_2131:
        /*0088*/ 	.byte	0x04, 0x17
        /*008a*/ 	.short	(.L_2133 - .L_2132)
.L_2132:
        /*008c*/ 	.word	0x00000000
        /*0090*/ 	.short	0x0002
        /*0092*/ 	.short	0x000c
        /*0094*/ 	.byte	0x00, 0xf0, 0x11, 0x00


	//----- nvinfo : EIATTR_KPARAM_INFO
	.align		4
.L_2133:
        /*0098*/ 	.byte	0x04, 0x17
        /*009a*/ 	.short	(.L_2135 - .L_2134)
.L_2134:
        /*009c*/ 	.word	0x00000000
        /*00a0*/ 	.short	0x0001
        /*00a2*/ 	.short	0x0008
        /*00a4*/ 	.byte	0x00, 0xf0, 0x11, 0x00


	//----- nvinfo : EIATTR_KPARAM_INFO
	.align		4
.L_2135:
        /*00a8*/ 	.byte	0x04, 0x17
        /*00aa*/ 	.short	(.L_2137 - .L_2136)
.L_2136:
        /*00ac*/ 	.word	0x00000000
        /*00b0*/ 	.short	0x0000
        /*00b2*/ 	.short	0x0000
        /*00b4*/ 	.byte	0x00, 0xf5, 0x21, 0x00


	//----- nvinfo : EIATTR_SPARSE_MMA_MASK
	.align		4
.L_2137:
        /*00b8*/ 	.byte	0x03, 0x50
        /*00ba*/ 	.short	0x0000


	//----- nvinfo : EIATTR_MAXREG_COUNT
	.align		4
        /*00bc*/ 	.byte	0x03, 0x1b
        /*00be*/ 	.short	0x00ff


	//----- nvinfo : EIATTR_MERCURY_ISA_VERSION
	.align		4
        /*00c0*/ 	.byte	0x03, 0x5f
        /*00c2*/ 	.short	0x0101


	//----- nvinfo : EIATTR_COOP_GROUP_MASK_REGIDS
	.align		4
        /*00c4*/ 	.byte	0x04, 0x29
        /*00c6*/ 	.short	(.L_2139 - .L_2138)


	//   ....[0]....
.L_2138:
        /*00c8*/ 	.word	0xffffffff


	//   ....[1]....
        /*00cc*/ 	.word	0xffffffff


	//   ....[2]....
        /*00d0*/ 	.word	0xffffffff


	//   ....[3]....
        /*00d4*/ 	.word	0xffffffff


	//   ....[4]....
        /*00d8*/ 	.word	0xffffffff


	//   ....[5]....
        /*00dc*/ 	.word	0xffffffff


	//   ....[6]....
        /*00e0*/ 	.word	0xffffffff


	//   ....[7]....
        /*00e4*/ 	.word	0xffffffff


	//   ....[8]....
        /*00e8*/ 	.word	0xffffffff


	//   ....[9]....
        /*00ec*/ 	.word	0x05000009


	//   ....[10]....
        /*00f0*/ 	.word	0x05000009


	//   ....[11]....
        /*00f4*/ 	.word	0x05000009


	//   ....[12]....
        /*00f8*/ 	.word	0x05000009


	//   ....[13]....
        /*00fc*/ 	.word	0x05000009


	//   ....[14]....
        /*0100*/ 	.word	0x05000009


	//   ....[15]....
        /*0104*/ 	.word	0x05000009


	//   ....[16]....
        /*0108*/ 	.word	0x05000009


	//   ....[17]....
        /*010c*/ 	.word	0x05000009


	//----- nvinfo : EIATTR_COOP_GROUP_INSTR_OFFSETS
	.align		4
.L_2139:
        /*0110*/ 	.byte	0x04, 0x28
        /*0112*/ 	.short	(.L_2141 - .L_2140)


	//   ....[0]....
.L_2140:
        /*0114*/ 	.word	0x00001320


	//   ....[1]....
        /*0118*/ 	.word	0x00001340


	//   ....[2]....
        /*011c*/ 	.word	0x00001360


	//   ....[3]....
        /*0120*/ 	.word	0x00001380


	//   ....[4]....
        /*0124*/ 	.word	0x000013a0


	//   ....[5]....
        /*0128*/ 	.word	0x00001570


	//   ....[6]....
        /*012c*/ 	.word	0x00001590


	//   ....[7]....
        /*0130*/ 	.word	0x000016e0


	//   ....[8]....
        /*0134*/ 	.word	0x00001810


	//   ....[9]....
        /*0138*/ 	.word	0x00001940


	//   ....[10]....
        /*013c*/ 	.word	0x000019d0


	//   ....[11]....
        /*0140*/ 	.word	0x00001a30


	//   ....[12]....
        /*0144*/ 	.word	0x00001a90


	//   ....[13]....
        /*0148*/ 	.word	0x00001af0


	//   ....[14]....
        /*014c*/ 	.word	0x00001d00


	//   ....[15]....
        /*0150*/ 	.word	0x00001d90


	//   ....[16]....
        /*0154*/ 	.word	0x00001e30


	//   ....[17]....
        /*0158*/ 	.word	0x00001e90


	//----- nvinfo : EIATTR_VRC_CTA_INIT_COUNT
	.align		4
.L_2141:
        /*015c*/ 	.byte	0x02, 0x4a
	.zero		1
	.zero		1


	//----- nvinfo : EIATTR_EXIT_INSTR_OFFSETS
	.align		4
        /*0160*/ 	.byte	0x04, 0x1c
        /*0162*/ 	.short	(.L_2143 - .L_2142)


	//   ....[0]....
.L_2142:
        /*0164*/ 	.word	0x00000290


	//   ....[1]....
        /*0168*/ 	.word	0x00000ef0


	//   ....[2]....
        /*016c*/ 	.word	0x000018e0


	//----- nvinfo : EIATTR_CRS_STACK_SIZE
	.align		4
.L_2143:
        /*0170*/ 	.byte	0x04, 0x1e
        /*0172*/ 	.short	(.L_2145 - .L_2144)
.L_2144:
        /*0174*/ 	.word	0x00000000


	//----- nvinfo : EIATTR_CBANK_PARAM_SIZE
	.align		4
.L_2145:
        /*0178*/ 	.byte	0x03, 0x19
        /*017a*/ 	.short	0x0040


	//----- nvinfo : EIATTR_PARAM_CBANK
	.align		4
        /*017c*/ 	.byte	0x04, 0x0a
        /*017e*/ 	.short	(.L_2147 - .L_2146)
	.align		4
.L_2146:
        /*0180*/ 	.word	index@(.nv.constant0._ZN12tensorrt_llm7kernels32fusedQKNormRopeKernelNTokenHeadsIN3c108BFloat16ENS2_4HalfELi64ELb0ELi4EEEvPviiifPKvS7_S7_PKlii)
        /*0184*/ 	.short	0x0380
        /*0186*/ 	.short	0x0040


	//----- nvinfo : EIATTR_SW_WAR
	.align		4
.L_2147:
        /*0188*/ 	.byte	0x04, 0x36
        /*018a*/ 	.short	(.L_2149 - .L_2148)
.L_2148:
        /*018c*/ 	.word	0x00000008
.L_2149:


//--------------------- .nv.info._ZN12tensorrt_llm7kernels32fusedQKNormRopeKernelNTokenHeadsIN3c108BFloat16ENS2_4HalfELi64ELb1ELi4EEEvPviiifPKvS7_S7_PKlii --------------------------
	.section	.nv.info._ZN12tensorrt_llm7kernels32fusedQKNormRopeKernelNTokenHeadsIN3c108BFloat16ENS2_4HalfELi64ELb1ELi4EEEvPviiifPKvS7_S7_PKlii,"",@"SHT_CUDA_INFO"
	.sectionflags	@""
	.align	4


	//----- nvinfo : EIATTR_CUDA_API_VERSION
	.align		4
        /*0000*/ 	.byte	0x04, 0x37
        /*0002*/ 	.short	(.L_2151 - .L_2150)
.L_2150:
        /*0004*/ 	.word	0x00000082


	//----- nvinfo : EIATTR_KPARAM_INFO
	.align		4
.L_2151:
        /*0008*/ 	.byte	0x04, 0x17
        /*000a*/ 	.short	(.L_2153 - .L_2152)
.L_2152:
        /*000c*/ 	.word	0x00000000
        /*0010*/ 	.short	0x000a
        /*0012*/ 	.short	0x003c
        /*0014*/ 	.byte	0x00, 0xf0, 0x11, 0x00


	//----- nvinfo : EIATTR_KPARAM_INFO
	.align		4
.L_2153:
        /*0018*/ 	.byte	0x04, 0x17
        /*001a*/ 	.short	(.L_2155 - .L_2154)
.L_2154:
        /*001c*/ 	.word	0x00000000
        /*0020*/ 	.short	0x0009
        /*0022*/ 	.short	0x0038
        /*0024*/ 	.byte	0x00, 0xf0, 0x11, 0x00


	//----- nvinfo : EIATTR_KPARAM_INFO
	.align		4
.L_2155:
        /*0028*/ 	.byte	0x04, 0x17
        /*002a*/ 	.short	(.L_2157 - .L_2156)
.L_2156:
        /*002c*/ 	.word	0x00000000
        /*0030*/ 	.short	0x0008
        /*0032*/ 	.short	0x0030
        /*0034*/ 	.byte	0x00, 0xf5, 0x21, 0x00


	//----- nvinfo : EIATTR_KPARAM_INFO
	.align		4
.L_2157:
        /*0038*/ 	.byte	0x04, 0x17
        /*003a*/ 	.short	(.L_2159 - .L_2158)
.L_2158:
        /*003c*/ 	.word	0x00000000
        /*0040*/ 	.short	0x0007
        /*0042*/ 	.short	0x0028
        /*0044*/ 	.byte	0x00, 0xf5, 0x21, 0x00


	//----- nvinfo : EIATTR_KPARAM_INFO
	.align		4
.L_2159:
        /*0048*/ 	.byte	0x04, 0x17
        /*004a*/ 	.short	(.L_2161 - .L_2160)
.L_2160:
        /*004c*/ 	.word	0x00000000
        /*0050*/ 	.short	0x0006
        /*0052*/ 	.short	0x0020
        /*0054*/ 	.byte	0x00, 0xf5, 0x21, 0x00


	//----- nvinfo : EIATTR_KPARAM_INFO
	.align		4
.L_2161:
        /*0058*/ 	.byte	0x04, 0x17
        /*005a*/ 	.short	(.L_2163 - .L_2162)
.L_2162:
        /*005c*/ 	.word	0x00000000
        /*0060*/ 	.short	0x0005
        /*0062*/ 	.short	0x0018
        /*0064*/ 	.byte	0x00, 0xf5, 0x21, 0x00


	//----- nvinfo : EIATTR_KPARAM_INFO
	.align		4
.L_2163:
        /*0068*/ 	.byte	0x04, 0x17
        /*006a*/ 	.short	(.L_2165 - .L_2164)
.L_2164:
        /*006c*/ 	.word	0x00000000
        /*0070*/ 	.short	0x0004
        /*0072*/ 	.short	0x0014
        /*0074*/ 	.byte	0x00, 0xf0, 0x11, 0x00


	//----- nvinfo : EIATTR_KPARAM_INFO
	.align		4
.L_2165:
        /*0078*/ 	.byte	0x04, 0x17
        /*007a*/ 	.short	(.L_2167 - .L_2166)
.L_2166:
        /*007c*/ 	.word	0x00000000
        /*0080*/ 	.short	0x0003
        /*0082*/ 	.short	0x0010
        /*0084*/ 	.byte	0x00, 0xf0, 0x11, 0x00


	//----- nvinfo : EIATTR_KPARAM_INFO
	.align		4
.L_2167:
        /*0088*/ 	.byte	0x04, 0x17
        /*008a*/ 	.short	(.L_2169 - .L_2168)
.L_2168:
        /*008c*/ 	.word	0x00000000
        /*0090*/ 	.short	0x0002
        /*0092*/ 	.short	0x000c
        /*0094*/ 	.byte	0x00, 0xf0, 0x11, 0x00


	//----- nvinfo : EIATTR_KPARAM_INFO
	.align		4
.L_2169:
        /*0098*/ 	.byte	0x04, 0x17
        /*009a*/ 	.short	(.L_2171 - .L_2170)
.L_2170:
        /*009c*/ 	.word	0x00000000
        /*00a0*/ 	.short	0x0001
        /*00a2*/ 	.short	0x0008
        /*00a4*/ 	.byte	0x00, 0xf0, 0x11, 0x00


	//----- nvinfo : EIATTR_KPARAM_INFO
	.align		4
.L_2171:
        /*00a8*/ 	.byte	0x04, 0x17
        /*00aa*/ 	.short	(.L_2173 - .L_2172)
.L_2172:
        /*00ac*/ 	.word	0x00000000
        /*00b0*/ 	.short	0x0000
        /*00b2*/ 	.short	0x0000
        /*00b4*/ 	.byte	0x00, 0xf5, 0x21, 0x00


	//----- nvinfo : EIATTR_SPARSE_MMA_MASK
	.align		4
.L_2173:
        /*00b8*/ 	.byte	0x03, 0x50
        /*00ba*/ 	.short	0x0000


	//----- nvinfo : EIATTR_MAXREG_COUNT
	.align		4
        /*00bc*/ 	.byte	0x03, 0x1b
        /*00be*/ 	.short	0x00ff


	//----- nvinfo : EIATTR_MERCURY_ISA_VERSION
	.align		4
        /*00c0*/ 	.byte	0x03, 0x5f
        /*00c2*/ 	.short	0x0101


	//----- nvinfo : EIATTR_COOP_GROUP_MASK_REGIDS
	.align		4
        /*00c4*/ 	.byte	0x04, 0x29
        /*00c6*/ 	.short	(.L_2175 - .L_2174)


	//   ....[0]....
.L_2174:
        /*00c8*/ 	.word	0xffffffff


	//   ....[1]....
        /*00cc*/ 	.word	0xffffffff


	//   ....[2]....
        /*00d0*/ 	.word	0xffffffff


	//   ....[3]....
        /*00d4*/ 	.word	0xffffffff


	//   ....[4]....
        /*00d8*/ 	.word	0xffffffff


	//   ....[5]....
        /*00dc*/ 	.word	0xffffffff


	//   ....[6]....
        /*00e0*/ 	.word	0xffffffff


	//   ....[7]....
        /*00e4*/ 	.word	0xffffffff


	//   ....[8]....
        /*00e8*/ 	.word	0xffffffff


	//   ....[9]....
        /*00ec*/ 	.word	0xffffffff


	//   ....[10]....
        /*00f0*/ 	.word	0xffffffff


	//   ....[11]....
        /*00f4*/ 	.word	0xffffffff


	//   ....[12]....
        /*00f8*/ 	.word	0xffffffff


	//   ....[13]....
        /*00fc*/ 	.word	0xffffffff


	//   ....[14]....
        /*0100*/ 	.word	0xffffffff


	//   ....[15]....
        /*0104*/ 	.word	0x0500001c


	//   ....[16]....
        /*0108*/ 	.word	0x0500001c


	//   ....[17]....
        /*010c*/ 	.word	0x0500001c


	//   ....[18]....
        /*0110*/ 	.word	0x0500001c


	//   ....[19]....
        /*0114*/ 	.word	0x0500001c


	//   ....[20]....
        /*0118*/ 	.word	0x0500001c


	//   ....[21]....
        /*011c*/ 	.word	0x0500001c


	//   ....[22]....
        /*0120*/ 	.word	0x0500001c


	//   ....[23]....
        /*0124*/ 	.word	0x0500001c


	//   ....[24]....
        /*0128*/ 	.word	0x0500001c


	//   ....[25]....
        /*012c*/ 	.word	0x0500001c


	//   ....[26]....
        /*0130*/ 	.word	0x0500001c


	//   ....[27]....
        /*0134*/ 	.word	0x0500001c


	//   ....[28]....
        /*0138*/ 	.word	0x0500001c


	//   ....[29]....
        /*013c*/ 	.word	0x0500001c


	//----- nvinfo : EIATTR_COOP_GROUP_INSTR_OFFSETS
	.align		4
.L_2175:
        /*0140*/ 	.byte	0x04, 0x28
        /*0142*/ 	.short	(.L_2177 - .L_2176)


	//   ....[0]....
.L_2176:
        /*0144*/ 	.word	0x000012a0


	//   ....[1]....
        /*0148*/ 	.word	0x000012c0


	//   ....[2]....
        /*014c*/ 	.word	0x000012e0


	//   ....[3]....
        /*0150*/ 	.word	0x00001300


	//   ....[4]....
        /*0154*/ 	.word	0x00001320


	//   ....[5]....
        /*0158*/ 	.word	0x000015e0


	//   ....[6]....
        /*015c*/ 	.word	0x00001600


	//   ....[7]....
        /*0160*/ 	.word	0x00001620


	//   ....[8]....
        /*0164*/ 	.word	0x00001640


	//   ....[9]....
        /*0168*/ 	.word	0x00001660


	//   ....[10]....
        /*016c*/ 	.word	0x000019b0


	//   ....[11]....
        /*0170*/ 	.word	0x000019d0


	//   ....[12]....
        /*0174*/ 	.word	0x000019f0


	//   ....[13]....
        /*0178*/ 	.word	0x00001a10


	//   ....[14]....
        /*017c*/ 	.word	0x00001a30


	//   ....[15]....
        /*0180*/ 	.word	0x00001c70


	//   ....[16]....
        /*0184*/ 	.word	0x00001cf0


	//   ....[17]....
        /*0188*/ 	.word	0x00001d50


	//   ....[18]....
        /*018c*/ 	.word	0x00001db0


	//   ....[19]....
        /*0190*/ 	.word	0x00001e10


	//   ....[20]....
        /*0194*/ 	.word	0x00001e90


	//   ....[21]....
        /*0198*/ 	.word	0x00001f10


	//   ....[22]....
        /*019c*/ 	.word	0x00001f60


	//   ....[23]....
        /*01a0*/ 	.word	0x00001fb0


	//   ....[24]....
        /*01a4*/ 	.word	0x00002000


	//   ....[25]....
        /*01a8*/ 	.word	0x00002080


	//   ....[26]....
        /*01ac*/ 	.word	0x00002100


	//   ....[27]....
        /*01b0*/ 	.word	0x00002160


	//   ....[28]....
        /*01b4*/ 	.word	0x000021c0


	//   ....[29]....
        /*01b8*/ 	.word	0x00002220


	//----- nvinfo : EIATTR_VRC_CTA_INIT_COUNT
	.align		4
.L_2177:
        /*01bc*/ 	.byte	0x02, 0x4a
	.zero		1
	.zero		1


	//----- nvinfo : EIATTR_EXIT_INSTR_OFFSETS
	.align		4
        /*01c0*/ 	.byte	0x04, 0x1c
        /*01c2*/ 	.short	(.L_2179 - .L_2178)


	//   ....[0]....
.L_2178:
        /*01c4*/ 	.word	0x000002b0


	//   ....[1]....
        /*01c8*/ 	.word	0x00000f70


	//   ....[2]....
        /*01cc*/ 	.word	0x00001870


	//   ....[3]....
        /*01d0*/ 	.word	0x00001c10


	//----- nvinfo : EIATTR_CRS_STACK_SIZE
	.align		4
.L_2179:
        /*01d4*/ 	.byte	0x04, 0x1e
        /*01d6*/ 	.short	(.L_2181 - .L_2180)
.L_2180:
        /*01d8*/ 	.word	0x00000000


	//----- nvinfo : EIATTR_CBANK_PARAM_SIZE
	.align		4
.L_2181:
        /*01dc*/ 	.byte	0x03, 0x19
        /*01de*/ 	.short	0x0040


	//----- nvinfo : EIATTR_PARAM_CBANK
	.align		4
        /*01e0*/ 	.byte	0x04, 0x0a
        /*01e2*/ 	.short	(.L_2183 - .L_2182)
	.align		4
.L_2182:
        /*01e4*/ 	.word	index@(.nv.constant0._ZN12tensorrt_llm7kernels32fusedQKNormRopeKernelNTokenHeadsIN3c108BFloat16ENS2_4HalfELi64ELb1ELi4EEEvPviiifPKvS7_S7_PKlii)
        /*01e8*/ 	.short	0x0380
        /*01ea*/ 	.short	0x0040


	//----- nvinfo : EIATTR_SW_WAR
	.align		4
.L_2183:
        /*01ec*/ 	.byte	0x04, 0x36
        /*01ee*/ 	.short	(.L_2185 - .L_2184)
.L_2184:
        /*01f0*/ 	.word	0x00000008
.L_2185:


//--------------------- .nv.info._ZN12tensorrt_llm7kernels32fusedQKNormRopeKernelNTokenHeadsIN3c108BFloat16ENS2_4HalfELi256ELb0ELi2EEEvPviiifPKvS7_S7_PKlii --------------------------
	.section	.nv.info._ZN12tensorrt_llm7kernels32fusedQKNormRopeKernelNTokenHeadsIN3c108BFloat16ENS2_4HalfELi256ELb0ELi2EEEvPviiifPKvS7_S7_PKlii,"",@"SHT_CUDA_INFO"
	.sectionflags	@""
	.align	4


	//----- nvinfo : EIATTR_CUDA_API_VERSION
	.align		4
        /*0000*/ 	.byte	0x04, 0x37
        /*0002*/ 	.short	(.L_2187 - .L_2186)
.L_2186:
        /*0004*/ 	.word	0x00000082


	//----- nvinfo : EIATTR_KPARAM_INFO
	.align		4
.L_2187:
        /*0008*/ 	.byte	0x04, 0x17
        /*000a*/ 	.short	(.L_2189 - .L_2188)
.L_2188:
        /*000c*/ 	.word	0x00000000
        /*0010*/ 	.short	0x000a
        /*0012*/ 	.short	0x003c
        /*0014*/ 	.byte	0x00, 0xf0, 0x11, 0x00


	//----- nvinfo : EIATTR_KPARAM_INFO
	.align		4
.L_2189:
        /*0018*/ 	.byte	0x04, 0x17
        /*001a*/ 	.short	(.L_2191 - .L_2190)
.L_2190:
        /*001c*/ 	.word	0x00000000
        /*0020*/ 	.short	0x0009
        /*0022*/ 	.short	0x0038
        /*0024*/ 	.byte	0x00, 0xf0, 0x11, 0x00


	//----- nvinfo : EIATTR_KPARAM_INFO
	.align		4
.L_2191:
        /*0028*/ 	.byte	0x04, 0x17
        /*002a*/ 	.short	(.L_2193 - .L_2192)
.L_2192:
        /*002c*/ 	.word	0x00000000
        /*0030*/ 	.short	0x0008
        /*0032*/ 	.short	0x0030
        /*0034*/ 	.byte	0x00, 0xf5, 0x21, 0x00


	//----- nvinfo : EIATTR_KPARAM_INFO
	.align		4
.L_2193:
        /*0038*/ 	.byte	0x04, 0x17
        /*003a*/ 	.short	(.L_2195 - .L_2194)
.L_2194:
        /*003c*/ 	.word	0x00000000
        /*0040*/ 	.short	0x0007
        /*0042*/ 	.short	0x0028
        /*0044*/ 	.byte	0x00, 0xf5, 0x21, 0x00


	//----- nvinfo : EIATTR_KPARAM_INFO
	.align		4
.L_2195:
        /*0048*/ 	.byte	0x04, 0x17
        /*004a*/ 	.short	(.L_2197 - .L_2196)
.L_2196:
        /*004c*/ 	.word	0x00000000
        /*0050*/ 	.short	0x0006
        /*0052*/ 	.short	0x0020
        /*0054*/ 	.byte	0x00, 0xf5, 0x21, 0x00


	//----- nvinfo : EIATTR_KPARAM_INFO
	.align		4
.L_2197:
        /*0058*/ 	.byte	0x04, 0x17
        /*005a*/ 	.short	(.L_2199 - .L_2198)
.L_2198:
        /*005c*/ 	.word	0x00000000
        /*0060*/ 	.short	0x0005
        /*0062*/ 	.short	0x0018
        /*0064*/ 	.byte	0x00, 0xf5, 0x21, 0x00


	//----- nvinfo : EIATTR_KPARAM_INFO
	.align		4
.L_2199:
        /*0068*/ 	.byte	0x04, 0x17
        /*006a*/ 	.short	(.L_2201 - .L_2200)
.L_2200:
        /*006c*/ 	.word	0x00000000
        /*0070*/ 	.short	0x0004
        /*0072*/ 	.short	0x0014
        /*0074*/ 	.byte	0x00, 0xf0, 0x11, 0x00


	//----- nvinfo : EIATTR_KPARAM_INFO
	.align		4
.L_2201:
        /*0078*/ 	.byte	0x04, 0x17
        /*007a*/ 	.short	(.L_2203 - .L_2202)
.L_2202:
        /*007c*/ 	.word	0x00000000
        /*0080*/ 	.short	0x0003
        /*0082*/ 	.short	0x0010
        /*0084*/ 	.byte	0x00, 0xf0, 0x11, 0x00


	//----- nvinfo : EIATTR_KPARAM_INFO
	.align		4
.L_2203:
        /*0088*/ 	.byte	0x04, 0x17
        /*008a*/ 	.short	(.L_2205 - .L_2204)
.L_2204:
        /*008c*/ 	.word	0x00000000
        /*0090*/ 	.short	0x0002
        /*0092*/ 	.short	0x000c
        /*0094*/ 	.byte	0x00, 0xf0, 0x11, 0x00


	//----- nvinfo : EIATTR_KPARAM_INFO
	.align		4
.L_2205:
        /*0098*/ 	.byte	0x04, 0x17
        /*009a*/ 	.short	(.L_2207 - .L_2206)
.L_2206:
        /*009c*/ 	.word	0x00000000
        /*00a0*/ 	.short	0x0001
        /*00a2*/ 	.short	0x0008
        /*00a4*/ 	.byte	0x00, 0xf0, 0x11, 0x00


	//----- nvinfo : EIATTR_KPARAM_INFO
	.align		4
.L_2207:
        /*00a8*/ 	.byte	0x04, 0x17
        /*00aa*/ 	.short	(.L_2209 - .L_2208)
.L_2208:
        /*00ac*/ 	.word	0x00000000
        /*00b0*/ 	.short	0x0000
        /*00b2*/ 	.short	0x0000
        /*00b4*/ 	.byte	0x00, 0xf5, 0x21, 0x00


	//----- nvinfo : EIATTR_SPARSE_MMA_MASK
	.align		4
.L_2209:
        /*00b8*/ 	.byte	0x03, 0x50
        /*00ba*/ 	.short	0x0000


	//----- nvinfo : EIATTR_MAXREG_COUNT
	.align		4
        /*00bc*/ 	.byte	0x03, 0x1b
        /*00be*/ 	.short	0x00ff


	//----- nvinfo : EIATTR_MERCURY_ISA_VERSION
	.align		4
        /*00c0*/ 	.byte	0x03, 0x5f
        /*00c2*/ 	.short	0x0101


	//----- nvinfo : EIATTR_COOP_GROUP_MASK_REGIDS
	.align		4
        /*00c4*/ 	.byte	0x04, 0x29
        /*00c6*/ 	.short	(.L_2211 - .L_2210)


	//   ....[0]....
.L_2210:
        /*00c8*/ 	.word	0xffffffff


	//   ....[1]....
        /*00cc*/ 	.word	0xffffffff


	//   ....[2]....
        /*00d0*/ 	.word	0xffffffff


	//   ....[3]....
        /*00d4*/ 	.word	0xffffffff


	//   ....[4]....
        /*00d8*/ 	.word	0xffffffff


	//   ....[5]....
        /*00dc*/ 	.word	0xffffffff


	//   ....[6]....
        /*00e0*/ 	.word	0xffffffff


	//   ....[7]....
        /*00e4*/ 	.word	0xffffffff


	//   ....[8]....
        /*00e8*/ 	.word	0xffffffff


	//   ....[9]....
        /*00ec*/ 	.word	0xffffffff


	//   ....[10]....
        /*00f0*/ 	.word	0xffffffff


	//   ....[11]....
        /*00f4*/ 	.word	0xffffffff


	//   ....[12]....
        /*00f8*/ 	.word	0xffffffff


	//   ....[13]....
        /*00fc*/ 	.word	0xffffffff


	//   ....[14]....
        /*0100*/ 	.word	0xffffffff


	//   ....[15]....
        /*0104*/ 	.word	0x0500002b


	//   ....[16]....
        /*0108*/ 	.word	0x0500002b


	//   ....[17]....
        /*010c*/ 	.word	0x0500002b


	//   ....[18]....
        /*0110*/ 	.word	0x0500002b


	//   ....[19]....
        /*0114*/ 	.word	0x0500002b


	//   ....[20]....
        /*0118*/ 	.word	0x0500002b


	//   ....[21]....
        /*011c*/ 	.word	0x0500002b


	//   ....[22]....
        /*0120*/ 	.word	0x0500002b


	//   ....[23]....
        /*0124*/ 	.word	0x0500002b


	//   ....[24]....
        /*0128*/ 	.word	0x0500002b


	//   ....[25]....
        /*012c*/ 	.word	0x0500002b


	//   ....[26]....
        /*0130*/ 	.word	0x0500002b


	//   ....[27]....
        /*0134*/ 	.word	0x0500002b


	//   ....[28]....
        /*0138*/ 	.word	0x0500002b


	//   ....[29]....
        /*013c*/ 	.word	0x0500002b


	//----- nvinfo : EIATTR_COOP_GROUP_INSTR_OFFSETS
	.align		4
.L_2211:
        /*0140*/ 	.byte	0x04, 0x28
        /*0142*/ 	.short	(.L_2213 - .L_2212)


	//   ....[0]....
.L_2212:
        /*0144*/ 	.word	0x00001420


	//   ....[1]....
        /*0148*/ 	.word	0x00001440


	//   ....[2]....
        /*014c*/ 	.word	0x00001460


	//   ....[3]....
        /*0150*/ 	.word	0x00001480


	//   ....[4]....
        /*0154*/ 	.word	0x000014a0


	//   ....[5]....
        /*0158*/ 	.word	0x00001a60


	//   ....[6]....
        /*015c*/ 	.word	0x00001ab0


	//   ....[7]....
        /*0160*/ 	.word	0x00001cc0


	//   ....[8]....
        /*0164*/ 	.word	0x00001cf0


	//   ....[9]....
        /*0168*/ 	.word	0x00001d20


	//   ....[10]....
        /*016c*/ 	.word	0x000020b0


	//   ....[11]....
        /*0170*/ 	.word	0x00002260


	//   ....[12]....
        /*0174*/ 	.word	0x000022f0


	//   ....[13]....
        /*0178*/ 	.word	0x00002380


	//   ....[14]....
        /*017c*/ 	.word	0x00002590


	//   ....[15]....
        /*0180*/ 	.word	0x000026f0


	//   ....[16]....
        /*0184*/ 	.word	0x00002770


	//   ....[17]....
        /*0188*/ 	.word	0x000027d0


	//   ....[18]....
        /*018c*/ 	.word	0x00002830


	//   ....[19]....
        /*0190*/ 	.word	0x00002890


	//   ....[20]....
        /*0194*/ 	.word	0x00002af0


	//   ....[21]....
        /*0198*/ 	.word	0x00002b90


	//   ....[22]....
        /*019c*/ 	.word	0x00002d90


	//   ....[23]....
        /*01a0*/ 	.word	0x00002fa0


	//   ....[24]....
        /*01a4*/ 	.word	0x00003130


	//   ....[25]....
        /*01a8*/ 	.word	0x00003380


	//   ....[26]....
        /*01ac*/ 	.word	0x00003570


	//   ....[27]....
        /*01b0*/ 	.word	0x00003750


	//   ....[28]....
        /*01b4*/ 	.word	0x00003810


	//   ....[29]....
        /*01b8*/ 	.word	0x00003870


	//----- nvinfo : EIATTR_VRC_CTA_INIT_COUNT
	.align		4
.L_2213:
        /*01bc*/ 	.byte	0x02, 0x4a
	.zero		1
	.zero		1


	//----- nvinfo : EIATTR_EXIT_INSTR_OFFSETS
	.align		4
        /*01c0*/ 	.byte	0x04, 0x1c
        /*01c2*/ 	.short	(.L_2215 - .L_2214)


	//   ....[0]....
.L_2214:
        /*01c4*/ 	.word	0x000002a0


	//   ....[1]....
        /*01c8*/ 	.word	0x00000ee0


	//   ....[2]....
        /*01cc*/ 	.word	0x00002690


	//----- nvinfo : EIATTR_CRS_STACK_SIZE
	.align		4
.L_2215:
        /*01d0*/ 	.byte	0x04, 0x1e
        /*01d2*/ 	.short	(.L_2217 - .L_2216)
.L_2216:
        /*01d4*/ 	.word	0x00000000


	//----- nvinfo : EIATTR_CBANK_PARAM_SIZE
	.align		4
.L_2217:
        /*01d8*/ 	.byte	0x03, 0x19
        /*01da*/ 	.short	0x0040


	//----- nvinfo : EIATTR_PARAM_CBANK
	.align		4
        /*01dc*/ 	.byte	0x04, 0x0a
        /*01de*/ 	.short	(.L_2219 - .L_2218)
	.align		4
.L_2218:
        /*01e0*/ 	.word	index@(.nv.constant0._ZN12tensorrt_llm7kernels32fusedQKNormRopeKernelNTokenHeadsIN3c108BFloat16ENS2_4HalfELi256ELb0ELi2EEEvPviiifPKvS7_S7_PKlii)
        /*01e4*/ 	.short	0x0380
        /*01e6*/ 	.short	0x0040


	//----- nvinfo : EIATTR_SW_WAR
	.align		4
.L_2219:
        /*01e8*/ 	.byte	0x04, 0x36
        /*01ea*/ 	.short	(.L_2221 - .L_2220)
.L_2220:
        /*01ec*/ 	.word	0x00000008
.L_2221:


//--------------------- .nv.info._ZN12tensorrt_llm7kernels32fusedQKNormRopeKernelNTokenHeadsIN3c108BFloat16ENS2_4HalfELi256ELb1ELi2EEEvPviiifPKvS7_S7_PKlii --------------------------
	.section	.nv.info._ZN12tensorrt_llm7kernels32fusedQKNormRopeKernelNTokenHeadsIN3c108BFloat16ENS2_4HalfELi256ELb1ELi2EEEvPviiifPKvS7_S7_PKlii,"",@"SHT_CUDA_INFO"
	.sectionflags	@""
	.align	4


	//----- nvinfo : EIATTR_CUDA_API_VERSION
	.align		4
        /*0000*/ 	.byte	0x04, 0x37
        /*0002*/ 	.short	(.L_2223 - .L_2222)
.L_2222:
        /*0004*/ 	.word	0x00000082


	//----- nvinfo : EIATTR_KPARAM_INFO
	.align		4
.L_2223:
        /*0008*/ 	.byte	0x04, 0x17
        /*000a*/ 	.short	(.L_2225 - .L_2224)
.L_2224:
        /*000c*/ 	.word	0x00000000
        /*0010*/ 	.short	0x000a
        /*0012*/ 	.short	0x003c
        /*0014*/ 	.byte	0x00, 0xf0, 0x11, 0x00


	//----- nvinfo : EIATTR_KPARAM_INFO
	.align		4
.L_2225:
        /*0018*/ 	.byte	0x04, 0x17
        /*001a*/ 	.short	(.L_2227 - .L_2226)
.L_2226:
        /*001c*/ 	.word	0x00000000
        /*0020*/ 	.short	0x0009
        /*0022*/ 	.short	0x0038
        /*0024*/ 	.byte	0x00, 0xf0, 0x11, 0x00


	//----- nvinfo : EIATTR_KPARAM_INFO
	.align		4
.L_2227:
        /*0028*/ 	.byte	0x04, 0x17
        /*002a*/ 	.short	(.L_2229 - .L_2228)
.L_2228:
        /*002c*/ 	.word	0x00000000
        /*0030*/ 	.short	0x0008
        /*0032*/ 	.short	0x0030
        /*0034*/ 	.byte	0x00, 0xf5, 0x21, 0x00


	//----- nvinfo : EIATTR_KPARAM_INFO
	.align		4
.L_2229:
        /*0038*/ 	.byte	0x04, 0x17
        /*003a*/ 	.short	(.L_2231 - .L_2230)
.L_2230:
        /*003c*/ 	.word	0x00000000
        /*0040*/ 	.short	0x0007
        /*0042*/ 	.short	0x0028
        /*0044*/ 	.byte	0x00, 0xf5, 0x21, 0x00


	//----- nvinfo : EIATTR_KPARAM_INFO
	.align		4
.L_2231:
        /*0048*/ 	.byte	0x04, 0x17
        /*004a*/ 	.short	(.L_2233 - .L_2232)
.L_2232:
        /*004c*/ 	.word	0x00000000
        /*0050*/ 	.short	0x0006
        /*0052*/ 	.short	0x0020
        /*0054*/ 	.byte	0x00, 0xf5, 0x21, 0x00


	//----- nvinfo : EIATTR_KPARAM_INFO
	.align		4
.L_2233:
        /*0058*/ 	.byte	0x04, 0x17
        /*005a*/ 	.short	(.L_2235 - .L_2234)
.L_2234:
        /*005c*/ 	.word	0x00000000
        /*0060*/ 	.short	0x0005
        /*0062*/ 	.short	0x0018
        /*0064*/ 	.byte	0x00, 0xf5, 0x21, 0x00


	//----- nvinfo : EIATTR_KPARAM_INFO
	.align		4
.L_2235:
        /*0068*/ 	.byte	0x04, 0x17
        /*006a*/ 	.short	(.L_2237 - .L_2236)
.L_2236:
        /*006c*/ 	.word	0x00000000
        /*0070*/ 	.short	0x0004
        /*0072*/ 	.short	0x0014
        /*0074*/ 	.byte	0x00, 0xf0, 0x11, 0x00


	//----- nvinfo : EIATTR_KPARAM_INFO
	.align		4
.L_2237:
        /*0078*/ 	.byte	0x04, 0x17
        /*007a*/ 	.short	(.L_2239 - .L_2238)
.L_2238:
        /*007c*/ 	.word	0x00000000
        /*0080*/ 	.short	0x0003
        /*0082*/ 	.short	0x0010
        /*0084*/ 	.byte	0x00, 0xf0, 0x11, 0x00


	//----- nvinfo : EIATTR_KPARAM_INFO
	.align		4
.L_2239:
        /*0088*/ 	.byte	0x04, 0x17
        /*008a*/ 	.short	(.L_2241 - .L_2240)
.L_2240:
        /*008c*/ 	.word	0x00000000
        /*0090*/ 	.short	0x0002
        /*0092*/ 	.short	0x000c
        /*0094*/ 	.byte	0x00, 0xf0, 0x11, 0x00


	//----- nvinfo : EIATTR_KPARAM_INFO
	.align		4
.L_2241:
        /*0098*/ 	.byte	0x04, 0x17
        /*009a*/ 	.short	(.L_2243 - .L_2242)
.L_2242:
        /*009c*/ 	.word	0x00000000
        /*00a0*/ 	.short	0x0001
        /*00a2*/ 	.short	0x0008
        /*00a4*/ 	.byte	0x00, 0xf0, 0x11, 0x00


	//----- nvinfo : EIATTR_KPARAM_INFO
	.align		4
.L_2243:
        /*00a8*/ 	.byte	0x04, 0x17
        /*00aa*/ 	.short	(.L_2245 - .L_2244)
.L_2244:
        /*00ac*/ 	.word	0x00000000
        /*00b0*/ 	.short	0x0000
        /*00b2*/ 	.short	0x0000
        /*00b4*/ 	.byte	0x00, 0xf5, 0x21, 0x00


	//----- nvinfo : EIATTR_SPARSE_MMA_MASK
	.align		4
.L_2245:
        /*00b8*/ 	.byte	0x03, 0x50
        /*00ba*/ 	.short	0x0000


	//----- nvinfo : EIATTR_MAXREG_COUNT
	.align		4
        /*00bc*/ 	.byte	0x03, 0x1b
        /*00be*/ 	.short	0x00ff


	//----- nvinfo : EIATTR_MERCURY_ISA_VERSION
	.align		4
        /*00c0*/ 	.byte	0x03, 0x5f
        /*00c2*/ 	.short	0x0101


	//----- nvinfo : EIATTR_COOP_GROUP_MASK_REGIDS
	.align		4
        /*00c4*/ 	.byte	0x04, 0x29
        /*00c6*/ 	.short	(.L_2247 - .L_2246)


	//   ....[0]....
.L_2246:
        /*00c8*/ 	.word	0xffffffff


	//   ....[1]....
        /*00cc*/ 	.word	0xffffffff


	//   ....[2]....
        /*00d0*/ 	.word	0xffffffff


	//   ....[3]....
        /*00d4*/ 	.word	0xffffffff


	//   ....[4]....
        /*00d8*/ 	.word	0xffffffff


	//   ....[5]....
        /*00dc*/ 	.word	0x05000027


	//   ....[6]....
        /*00e0*/ 	.word	0x05000027


	//   ....[7]....
        /*00e4*/ 	.word	0x05000027


	//   ....[8]....
        /*00e8*/ 	.word	0x05000027


	//   ....[9]....
        /*00ec*/ 	.word	0x05000027


	//----- nvinfo : EIATTR_COOP_GROUP_INSTR_OFFSETS
	.align		4
.L_2247:
        /*00f0*/ 	.byte	0x04, 0x28
        /*00f2*/ 	.short	(.L_2249 - .L_2248)


	//   ....[0]....
.L_2248:
        /*00f4*/ 	.word	0x00001430


	//   ....[1]....
        /*00f8*/ 	.word	0x00001450


	//   ....[2]....
        /*00fc*/ 	.word	0x00001470


	//   ....[3]....
        /*0100*/ 	.word	0x00001490


	//   ....[4]....
        /*0104*/ 	.word	0x000014b0


	//   ....[5]....
        /*0108*/ 	.word	0x00001a40


	//   ....[6]....
        /*010c*/ 	.word	0x00001ae0


	//   ....[7]....
        /*0110*/ 	.word	0x00001b50


	//   ....[8]....
        /*0114*/ 	.word	0x00001bc0


	//   ....[9]....
        /*0118*/ 	.word	0x00001c30


	//----- nvinfo : EIATTR_VRC_CTA_INIT_COUNT
	.align		4
.L_2249:
        /*011c*/ 	.byte	0x02, 0x4a
	.zero		1
	.zero		1


	//----- nvinfo : EIATTR_EXIT_INSTR_OFFSETS
	.align		4
        /*0120*/ 	.byte	0x04, 0x1c
        /*0122*/ 	.short	(.L_2251 - .L_2250)


	//   ....[0]....
.L_2250:
        /*0124*/ 	.word	0x00000290


	//   ....[1]....
        /*0128*/ 	.word	0x00000f20


	//   ....[2]....
        /*012c*/ 	.word	0x000019e0


	//----- nvinfo : EIATTR_CRS_STACK_SIZE
	.align		4
.L_2251:
        /*0130*/ 	.byte	0x04, 0x1e
        /*0132*/ 	.short	(.L_2253 - .L_2252)
.L_2252:
        /*0134*/ 	.word	0x00000000


	//----- nvinfo : EIATTR_CBANK_PARAM_SIZE
	.align		4
.L_2253:
        /*0138*/ 	.byte	0x03, 0x19
        /*013a*/ 	.short	0x0040


	//----- nvinfo : EIATTR_PARAM_CBANK
	.align		4
        /*013c*/ 	.byte	0x04, 0x0a
        /*013e*/ 	.short	(.L_2255 - .L_2254)
	.align		4
.L_2254:
        /*0140*/ 	.word	index@(.nv.constant0._ZN12tensorrt_llm7kernels32fusedQKNormRopeKernelNTokenHeadsIN3c108BFloat16ENS2_4HalfELi256ELb1ELi2EEEvPviiifPKvS7_S7_PKlii)
        /*0144*/ 	.short	0x0380
        /*0146*/ 	.short	0x0040


	//----- nvinfo : EIATTR_SW_WAR
	.align		4
.L_2255:
        /*0148*/ 	.byte	0x04, 0x36
        /*014a*/ 	.short	(.L_2257 - .L_2256)
.L_2256:
        /*014c*/ 	.word	0x00000008
.L_2257:


//--------------------- .nv.info._ZN12tensorrt_llm7kernels32fusedQKNormRopeKernelNTokenHeadsIN3c108BFloat16ENS2_4HalfELi128ELb0ELi2EEEvPviiifPKvS7_S7_PKlii --------------------------
	.section	.nv.info._ZN12tensorrt_llm7kernels32fusedQKNormRopeKernelNTokenHeadsIN3c108BFloat16ENS2_4HalfELi128ELb0ELi2EEEvPviiifPKvS7_S7_PKlii,"",@"SHT_CUDA_INFO"
	.sectionflags	@""
	.align	4


	//----- nvinfo : EIATTR_CUDA_API_VERSION
	.align		4
        /*0000*/ 	.byte	0x04, 0x37
        /*0002*/ 	.short	(.L_2259 - .L_2258)
.L_2258:
        /*0004*/ 	.word	0x00000082


	//----- nvinfo : EIATTR_KPARAM_INFO
	.align		4
.L_2259:
        /*0008*/ 	.byte	0x04, 0x17
        /*000a*/ 	.short	(.L_2261 - .L_2260)
.L_2260:
        /*000c*/ 	.word	0x00000000
        /*0010*/ 	.short	0x000a
        /*0012*/ 	.short	0x003c
        /*0014*/ 	.byte	0x00, 0xf0, 0x11, 0x00


	//----- nvinfo : EIATTR_KPARAM_INFO
	.align		4
.L_2261:
        /*0018*/ 	.byte	0x04, 0x17
        /*001a*/ 	.short	(.L_2263 - .L_2262)
.L_2262:
        /*001c*/ 	.word	0x00000000
        /*0020*/ 	.short	0x0009
        /*0022*/ 	.short	0x0038
        /*0024*/ 	.byte	0x00, 0xf0, 0x11, 0x00


	//----- nvinfo : EIATTR_KPARAM_INFO
	.align		4
.L_2263:
        /*0028*/ 	.byte	0x04, 0x17
        /*002a*/ 	.short	(.L_2265 - .L_2264)
.L_2264:
        /*002c*/ 	.word	0x00000000
        /*0030*/ 	.short	0x0008
        /*0032*/ 	.short	0x0030
        /*0034*/ 	.byte	0x00, 0xf5, 0x21, 0x00


	//----- nvinfo : EIATTR_KPARAM_INFO
	.align		4
.L_2265:
        /*0038*/ 	.byte	0x04, 0x17
        /*003a*/ 	.short	(.L_2267 - .L_2266)
.L_2266:
        /*003c*/ 	.word	0x00000000
        /*0040*/ 	.short	0x0007
        /*0042*/ 	.short	0x0028
        /*0044*/ 	.byte	0x00, 0xf5, 0x21, 0x00


	//----- nvinfo : EIATTR_KPARAM_INFO
	.align		4
.L_2267:
        /*0048*/ 	.byte	0x04, 0x17
        /*004a*/ 	.short	(.L_2269 - .L_2268)
.L_2268:
        /*004c*/ 	.word	0x00000000
        /*0050*/ 	.short	0x0006
        /*0052*/ 	.short	0x0020
        /*0054*/ 	.byte	0x00, 0xf5, 0x21, 0x00


	//----- nvinfo : EIATTR_KPARAM_INFO
	.align		4
.L_2269:
        /*0058*/ 	.byte	0x04, 0x17
        /*005a*/ 	.short	(.L_2271 - .L_2270)
.L_2270:
        /*005c*/ 	.word	0x00000000
        /*0060*/ 	.short	0x0005
        /*0062*/ 	.short	0x0018
        /*0064*/ 	.byte	0x00, 0xf5, 0x21, 0x00


	//----- nvinfo : EIATTR_KPARAM_INFO
	.align		4
.L_2271:
        /*0068*/ 	.byte	0x04, 0x17
        /*006a*/ 	.short	(.L_2273 - .L_2272)
.L_2272:
        /*006c*/ 	.word	0x00000000
        /*0070*/ 	.short	0x0004
        /*0072*/ 	.short	0x0014
        /*0074*/ 	.byte	0x00, 0xf0, 0x11, 0x00


	//----- nvinfo : EIATTR_KPARAM_INFO
	.align		4
.L_2273:
        /*0078*/ 	.byte	0x04, 0x17
        /*007a*/ 	.short	(.L_2275 - .L_2274)
.L_2274:
        /*007c*/ 	.word	0x00000000
        /*0080*/ 	.short	0x0003
        /*0082*/ 	.short	0x0010
        /*0084*/ 	.byte	0x00, 0xf0, 0x11, 0x00


	//----- nvinfo : EIATTR_KPARAM_INFO
	.align		4
.L_2275:
        /*0088*/ 	.byte	0x04, 0x17
        /*008a*/ 	.short	(.L_2277 - .L_2276)
.L_2276:
        /*008c*/ 	.word	0x00000000
        /*0090*/ 	.short	0x0002
        /*0092*/ 	.short	0x000c
        /*0094*/ 	.byte	0x00, 0xf0, 0x11, 0x00


	//----- nvinfo : EIATTR_KPARAM_INFO
	.align		4
.L_2277:
        /*0098*/ 	.byte	0x04, 0x17
        /*009a*/ 	.short	(.L_2279 - .L_2278)
.L_2278:
        /*009c*/ 	.word	0x00000000
        /*00a0*/ 	.short	0x0001
        /*00a2*/ 	.short	0x0008
        /*00a4*/ 	.byte	0x00, 0xf0, 0x11, 0x00


	//----- nvinfo : EIATTR_KPARAM_INFO
	.align		4
.L_2279:
        /*00a8*/ 	.byte	0x04, 0x17
        /*00aa*/ 	.short	(.L_2281 - .L_2280)
.L_2280:
        /*00ac*/ 	.word	0x00000000
        /*00b0*/ 	.short	0x0000
        /*00b2*/ 	.short	0x0000
        /*00b4*/ 	.byte	0x00, 0xf5, 0x21, 0x00


	//----- nvinfo : EIATTR_SPARSE_MMA_MASK
	.align		4
.L_2281:
        /*00b8*/ 	.byte	0x03, 0x50
        /*00ba*/ 	.short	0x0000


	//----- nvinfo : EIATTR_MAXREG_COUNT
	.align		4
        /*00bc*/ 	.byte	0x03, 0x1b
        /*00be*/ 	.short	0x00ff


	//----- nvinfo : EIATTR_MERCURY_ISA_VERSION
	.align		4
        /*00c0*/ 	.byte	0x03, 0x5f
        /*00c2*/ 	.short	0x0101


	//----- nvinfo : EIATTR_COOP_GROUP_MASK_REGIDS
	.align		4
        /*00c4*/ 	.byte	0x04, 0x29
        /*00c6*/ 	.short	(.L_2283 - .L_2282)


	//   ....[0]....
.L_2282:
        /*00c8*/ 	.word	0xffffffff


	//   ....[1]....
        /*00cc*/ 	.word	0xffffffff


	//   ....[2]....
        /*00d0*/ 	.word	0xffffffff


	//   ....[3]....
        /*00d4*/ 	.word	0xffffffff


	//   ....[4]....
        /*00d8*/ 	.word	0xffffffff


	//   ....[5]....
        /*00dc*/ 	.word	0xffffffff


	//   ....[6]....
        /*00e0*/ 	.word	0xffffffff


	//   ....[7]....
        /*00e4*/ 	.word	0xffffffff


	//   ....[8]....
        /*00e8*/ 	.word	0xffffffff


	//   ....[9]....
        /*00ec*/ 	.word	0xffffffff


	//   ....[10]....
        /*00f0*/ 	.word	0xffffffff


	//   ....[11]....
        /*00f4*/ 	.word	0x0500001b


	//   ....[12]....
        /*00f8*/ 	.word	0x0500001b


	//   ....[13]....
        /*00fc*/ 	.word	0x0500001b


	//   ....[14]....
        /*0100*/ 	.word	0x0500001b


	//   ....[15]....
        /*0104*/ 	.word	0x0500001b


	//   ....[16]....
        /*0108*/ 	.word	0x0500001b


	//   ....[17]....
        /*010c*/ 	.word	0x0500001b


	//   ....[18]....
        /*0110*/ 	.word	0x0500001b


	//   ....[19]....
        /*0114*/ 	.word	0x0500001b


	//   ....[20]....
        /*0118*/ 	.word	0x0500001b


	//   ....[21]....
        /*011c*/ 	.word	0x0500001b


	//----- nvinfo : EIATTR_COOP_GROUP_INSTR_OFFSETS
	.align		4
.L_2283:
        /*0120*/ 	.byte	0x04, 0x28
        /*0122*/ 	.short	(.L_2285 - .L_2284)


	//   ....[0]....
.L_2284:
        /*0124*/ 	.word	0x000012b0


	//   ....[1]....
        /*0128*/ 	.word	0x000012d0


	//   ....[2]....
        /*012c*/ 	.word	0x000012f0


	//   ....[3]....
        /*0130*/ 	.word	0x00001310


	//   ....[4]....
        /*0134*/ 	.word	0x00001330


	//   ....[5]....
        /*0138*/ 	.word	0x000017a0


	//   ....[6]....
        /*013c*/ 	.word	0x00001890


	//   ....[7]....
        /*0140*/ 	.word	0x000019f0


	//   ....[8]....
        /*0144*/ 	.word	0x00001aa0


	//   ....[9]....
        /*0148*/ 	.word	0x00001ad0


	//   ....[10]....
        /*014c*/ 	.word	0x00001ce0


	//   ....[11]....
        /*0150*/ 	.word	0x00001e20


	//   ....[12]....
        /*0154*/ 	.word	0x00001ea0


	//   ....[13]....
        /*0158*/ 	.word	0x00001f00


	//   ....[14]....
        /*015c*/ 	.word	0x00001f60


	//   ....[15]....
        /*0160*/ 	.word	0x00001fc0


	//   ....[16]....
        /*0164*/ 	.word	0x00002250


	//   ....[17]....
        /*0168*/ 	.word	0x000022f0


	//   ....[18]....
        /*016c*/ 	.word	0x000024e0


	//   ....[19]....
        /*0170*/ 	.word	0x000026d0


	//   ....[20]....
        /*0174*/ 	.word	0x00002780


	//   ....[21]....
        /*0178*/ 	.word	0x000027f0


	//----- nvinfo : EIATTR_VRC_CTA_INIT_COUNT
	.align		4
.L_2285:
        /*017c*/ 	.byte	0x02, 0x4a
	.zero		1
	.zero		1


	//----- nvinfo : EIATTR_EXIT_INSTR_OFFSETS
	.align		4
        /*0180*/ 	.byte	0x04, 0x1c
        /*0182*/ 	.short	(.L_2287 - .L_2286)


	//   ....[0]....
.L_2286:
        /*0184*/ 	.word	0x00000290


	//   ....[1]....
        /*0188*/ 	.word	0x00000f10


	//   ....[2]....
        /*018c*/ 	.word	0x00001dc0


	//----- nvinfo : EIATTR_CRS_STACK_SIZE
	.align		4
.L_2287:
        /*0190*/ 	.byte	0x04, 0x1e
        /*0192*/ 	.short	(.L_2289 - .L_2288)
.L_2288:
        /*0194*/ 	.word	0x00000000


	//----- nvinfo : EIATTR_CBANK_PARAM_SIZE
	.align		4
.L_2289:
        /*0198*/ 	.byte	0x03, 0x19
        /*019a*/ 	.short	0x0040


	//----- nvinfo : EIATTR_PARAM_CBANK
	.align		4
        /*019c*/ 	.byte	0x04, 0x0a
        /*019e*/ 	.short	(.L_2291 - .L_2290)
	.align		4
.L_2290:
        /*01a0*/ 	.word	index@(.nv.constant0._ZN12tensorrt_llm7kernels32fusedQKNormRopeKernelNTokenHeadsIN3c108BFloat16ENS2_4HalfELi128ELb0ELi2EEEvPviiifPKvS7_S7_PKlii)
        /*01a4*/ 	.short	0x0380
        /*01a6*/ 	.short	0x0040


	//----- nvinfo : EIATTR_SW_WAR
	.align		4
.L_2291:
        /*01a8*/ 	.byte	0x04, 0x36
        /*01aa*/ 	.short	(.L_2293 - .L_2292)
.L_2292:
        /*01ac*/ 	.word	0x00000008
.L_2293:


//--------------------- .nv.info._ZN12tensorrt_llm7kernels32fusedQKNormRopeKernelNTokenHeadsIN3c108BFloat16ENS2_4HalfELi128ELb1ELi2EEEvPviiifPKvS7_S7_PKlii --------------------------
	.section	.nv.info._ZN12tensorrt_llm7kernels32fusedQKNormRopeKernelNTokenHeadsIN3c108BFloat16ENS2_4HalfELi128ELb1ELi2EEEvPviiifPKvS7_S7_PKlii,"",@"SHT_CUDA_INFO"
	.sectionflags	@""
	.align	4


	//----- nvinfo : EIATTR_CUDA_API_VERSION
	.align		4
        /*0000*/ 	.byte	0x04, 0x37
        /*0002*/ 	.short	(.L_2295 - .L_2294)
.L_2294:
        /*0004*/ 	.word	0x00000082


	//----- nvinfo : EIATTR_KPARAM_INFO
	.align		4
.L_2295:
        /*0008*/ 	.byte	0x04, 0x17
        /*000a*/ 	.short	(.L_2297 - .L_2296)
.L_2296:
        /*000c*/ 	.word	0x00000000
        /*0010*/ 	.short	0x000a
        /*0012*/ 	.short	0x003c
        /*0014*/ 	.byte	0x00, 0xf0, 0x11, 0x00


	//----- nvinfo : EIATTR_KPARAM_INFO
	.align		4
.L_2297:
        /*0018*/ 	.byte	0x04, 0x17
        /*001a*/ 	.short	(.L_2299 - .L_2298)
.L_2298:
        /*001c*/ 	.word	0x00000000
        /*0020*/ 	.short	0x0009
        /*0022*/ 	.short	0x0038
        /*0024*/ 	.byte	0x00, 0xf0, 0x11, 0x00


	//----- nvinfo : EIATTR_KPARAM_INFO
	.align		4
.L_2299:
        /*0028*/ 	.byte	0x04, 0x17
        /*002a*/ 	.short	(.L_2301 - .L_2300)
.L_2300:
        /*002c*/ 	.word	0x00000000
        /*0030*/ 	.short	0x0008
        /*0032*/ 	.short	0x0030
        /*0034*/ 	.byte	0x00, 0xf5, 0x21, 0x00


	//----- nvinfo : EIATTR_KPARAM_INFO
	.align		4
.L_2301:
        /*0038*/ 	.byte	0x04, 0x17
        /*003a*/ 	.short	(.L_2303 - .L_2302)
.L_2302:
        /*003c*/ 	.word	0x00000000
        /*0040*/ 	.short	0x0007
        /*0042*/ 	.short	0x0028
        /*0044*/ 	.byte	0x00, 0xf5, 0x21, 0x00


	//----- nvinfo : EIATTR_KPARAM_INFO
	.align		4
.L_2303:
        /*0048*/ 	.byte	0x04, 0x17
        /*004a*/ 	.short	(.L_2305 - .L_2304)
.L_2304:
        /*004c*/ 	.word	0x00000000
        /*0050*/ 	.short	0x0006
        /*0052*/ 	.short	0x0020
        /*0054*/ 	.byte	0x00, 0xf5, 0x21, 0x00


	//----- nvinfo : EIATTR_KPARAM_INFO
	.align		4
.L_2305:
        /*0058*/ 	.byte	0x04, 0x17
        /*005a*/ 	.short	(.L_2307 - .L_2306)
.L_2306:
        /*005c*/ 	.word	0x00000000
        /*0060*/ 	.short	0x0005
        /*0062*/ 	.short	0x0018
        /*0064*/ 	.byte	0x00, 0xf5, 0x21, 0x00


	//----- nvinfo : EIATTR_KPARAM_INFO
	.align		4
.L_2307:
        /*0068*/ 	.byte	0x04, 0x17
        /*006a*/ 	.short	(.L_2309 - .L_2308)
.L_2308:
        /*006c*/ 	.word	0x00000000
        /*0070*/ 	.short	0x0004
        /*0072*/ 	.short	0x0014
        /*0074*/ 	.byte	0x00, 0xf0, 0x11, 0x00


	//----- nvinfo : EIATTR_KPARAM_INFO
	.align		4
.L_2309:
        /*0078*/ 	.byte	0x04, 0x17
        /*007a*/ 	.short	(.L_2311 - .L_2310)
.L_2310:
        /*007c*/ 	.word	0x00000000
        /*0080*/ 	.short	0x0003
        /*0082*/ 	.short	0x0010
        /*0084*/ 	.byte	0x00, 0xf0, 0x11, 0x00


	//----- nvinfo : EIATTR_KPARAM_INFO
	.align		4
.L_2311:
        /*0088*/ 	.byte	0x04, 0x17
        /*008a*/ 	.short	(.L_2313 - .L_2312)
.L_2312:
        /*008c*/ 	.word	0x00000000
        /*0090*/ 	.short	0x0002
        /*0092*/ 	.short	0x000c
        /*0094*/ 	.byte	0x00, 0xf0, 0x11, 0x00


	//----- nvinfo : EIATTR_KPARAM_INFO
	.align		4
.L_2313:
        /*0098*/ 	.byte	0x04, 0x17
        /*009a*/ 	.short	(.L_2315 - .L_2314)
.L_2314:
        /*009c*/ 	.word	0x00000000
        /*00a0*/ 	.short	0x0001
        /*00a2*/ 	.short	0x0008
        /*00a4*/ 	.byte	0x00, 0xf0, 0x11, 0x00


	//----- nvinfo : EIATTR_KPARAM_INFO
	.align		4
.L_2315:
        /*00a8*/ 	.byte	0x04, 0x17
        /*00aa*/ 	.short	(.L_2317 - .L_2316)
.L_2316:
        /*00ac*/ 	.word	0x00000000
        /*00b0*/ 	.short	0x0000
        /*00b2*/ 	.short	0x0000
        /*00b4*/ 	.byte	0x00, 0xf5, 0x21, 0x00


	//----- nvinfo : EIATTR_SPARSE_MMA_MASK
	.align		4
.L_2317:
        /*00b8*/ 	.byte	0x03, 0x50
        /*00ba*/ 	.short	0x0000


	//----- nvinfo : EIATTR_MAXREG_COUNT
	.align		4
        /*00bc*/ 	.byte	0x03, 0x1b
        /*00be*/ 	.short	0x00ff


	//----- nvinfo : EIATTR_MERCURY_ISA_VERSION
	.align		4
        /*00c0*/ 	.byte	0x03, 0x5f
        /*00c2*/ 	.short	0x0101


	//----- nvinfo : EIATTR_COOP_GROUP_MASK_REGIDS
	.align		4
        /*00c4*/ 	.byte	0x04, 0x29
        /*00c6*/ 	.short	(.L_2319 - .L_2318)


	//   ....[0]....
.L_2318:
        /*00c8*/ 	.word	0xffffffff


	//   ....[1]....
        /*00cc*/ 	.word	0xffffffff


	//   ....[2]....
        /*00d0*/ 	.word	0xffffffff


	//   ....[3]....
        /*00d4*/ 	.word	0xffffffff


	//   ....[4]....
        /*00d8*/ 	.word	0xffffffff


	//   ....[5]....
        /*00dc*/ 	.word	0x05000017


	//   ....[6]....
        /*00e0*/ 	.word	0x05000017


	//   ....[7]....
        /*00e4*/ 	.word	0x05000017


	//   ....[8]....
        /*00e8*/ 	.word	0x05000017


	//   ....[9]....
        /*00ec*/ 	.word	0x05000017


	//----- nvinfo : EIATTR_COOP_GROUP_INSTR_OFFSETS
	.align		4
.L_2319:
        /*00f0*/ 	.byte	0x04, 0x28
        /*00f2*/ 	.short	(.L_2321 - .L_2320)


	//   ....[0]....
.L_2320:
        /*00f4*/ 	.word	0x000012b0


	//   ....[1]....
        /*00f8*/ 	.word	0x000012d0


	//   ....[2]....
        /*00fc*/ 	.word	0x000012f0


	//   ....[3]....
        /*0100*/ 	.word	0x00001310


	//   ....[4]....
        /*0104*/ 	.word	0x00001330


	//   ....[5]....
        /*0108*/ 	.word	0x000016e0


	//   ....[6]....
        /*010c*/ 	.word	0x00001770


	//   ....[7]....
        /*0110*/ 	.word	0x000017f0


	//   ....[8]....
        /*0114*/ 	.word	0x00001870


	//   ....[9]....
        /*0118*/ 	.word	0x000018f0


	//----- nvinfo : EIATTR_VRC_CTA_INIT_COUNT
	.align		4
.L_2321:
        /*011c*/ 	.byte	0x02, 0x4a
	.zero		1
	.zero		1


	//----- nvinfo : EIATTR_EXIT_INSTR_OFFSETS
	.align		4
        /*0120*/ 	.byte	0x04, 0x1c
        /*0122*/ 	.short	(.L_2323 - .L_2322)


	//   ....[0]....
.L_2322:
        /*0124*/ 	.word	0x00000290


	//   ....[1]....
        /*0128*/ 	.word	0x00000f10


	//   ....[2]....
        /*012c*/ 	.word	0x00001680


	//----- nvinfo : EIATTR_CRS_STACK_SIZE
	.align		4
.L_2323:
        /*0130*/ 	.byte	0x04, 0x1e
        /*0132*/ 	.short	(.L_2325 - .L_2324)
.L_2324:
        /*0134*/ 	.word	0x00000000


	//----- nvinfo : EIATTR_CBANK_PARAM_SIZE
	.align		4
.L_2325:
        /*0138*/ 	.byte	0x03, 0x19
        /*013a*/ 	.short	0x0040


	//----- nvinfo : EIATTR_PARAM_CBANK
	.align		4
        /*013c*/ 	.byte	0x04, 0x0a
        /*013e*/ 	.short	(.L_2327 - .L_2326)
	.align		4
.L_2326:
        /*0140*/ 	.word	index@(.nv.constant0._ZN12tensorrt_llm7kernels32fusedQKNormRopeKernelNTokenHeadsIN3c108BFloat16ENS2_4HalfELi128ELb1ELi2EEEvPviiifPKvS7_S7_PKlii)
        /*0144*/ 	.short	0x0380
        /*0146*/ 	.short	0x0040


	//----- nvinfo : EIATTR_SW_WAR
	.align		4
.L_2327:
        /*0148*/ 	.byte	0x04, 0x36
        /*014a*/ 	.short	(.L_2329 - .L_2328)
.L_2328:
        /*014c*/ 	.word	0x00000008
.L_2329:


//--------------------- .nv.info._ZN12tensorrt_llm7kernels32fusedQKNormRopeKernelNTokenHeadsIN3c108BFloat16ENS2_4HalfELi64ELb0ELi2EEEvPviiifPKvS7_S7_PKlii --------------------------
	.section	.nv.info._ZN12tensorrt_llm7kernels32fusedQKNormRopeKernelNTokenHeadsIN3c108BFloat16ENS2_4HalfELi64ELb0ELi2EEEvPviiifPKvS7_S7_PKlii,"",@"SHT_CUDA_INFO"
	.sectionflags	@""
	.align	4


	//----- nvinfo : EIATTR_CUDA_API_VERSION
	.align		4
        /*0000*/ 	.byte	0x04, 0x37
        /*0002*/ 	.short	(.L_2331 - .L_2330)
.L_2330:
        /*0004*/ 	.word	0x00000082


	//----- nvinfo : EIATTR_KPARAM_INFO
	.align		4
.L_2331:
        /*0008*/ 	.byte	0x04, 0x17
        /*000a*/ 	.short	(.L_2333 - .L_2332)
.L_2332:
        /*000c*/ 	.word	0x00000000
        /*0010*/ 	.short	0x000a
        /*0012*/ 	.short	0x003c
        /*0014*/ 	.byte	0x00, 0xf0, 0x11, 0x00


	//----- nvinfo : EIATTR_KPARAM_INFO
	.align		4
.L_2333:
        /*0018*/ 	.byte	0x04, 0x17
        /*001a*/ 	.short	(.L_2335 - .L_2334)
.L_2334:
        /*001c*/ 	.word	0x00000000
        /*0020*/ 	.short	0x0009
        /*0022*/ 	.short	0x0038
        /*0024*/ 	.byte	0x00, 0xf0, 0x11, 0x00


	//----- nvinfo : EIATTR_KPARAM_INFO
	.align		4
.L_2335:
        /*0028*/ 	.byte	0x04, 0x17
        /*002a*/ 	.short	(.L_2337 - .L_2336)
.L_2336:
        /*002c*/ 	.word	0x00000000
        /*0030*/ 	.short	0x0008
        /*0032*/ 	.short	0x0030
        /*0034*/ 	.byte	0x00, 0xf5, 0x21, 0x00


	//----- nvinfo : EIATTR_KPARAM_INFO
	.align		4
.L_2337:
        /*0038*/ 	.byte	0x04, 0x17
        /*003a*/ 	.short	(.L_2339 - .L_2338)
.L_2338:
        /*003c*/ 	.word	0x00000000
        /*0040*/ 	.short	0x0007
        /*0042*/ 	.short	0x0028
        /*0044*/ 	.byte	0x00, 0xf5, 0x21, 0x00


	//----- nvinfo : EIATTR_KPARAM_INFO
	.align		4
.L_2339:
        /*0048*/ 	.byte	0x04, 0x17
        /*004a*/ 	.short	(.L_2341 - .L_2340)
.L_2340:
        /*004c*/ 	.word	0x00000000
        /*0050*/ 	.short	0x0006
        /*0052*/ 	.short	0x0020
        /*0054*/ 	.byte	0x00, 0xf5, 0x21, 0x00


	//----- nvinfo : EIATTR_KPARAM_INFO
	.align		4
.L_2341:
        /*0058*/ 	.byte	0x04, 0x17
        /*005a*/ 	.short	(.L_2343 - .L_2342)
.L_2342:
        /*005c*/ 	.word	0x00000000
        /*0060*/ 	.short	0x0005
        /*0062*/ 	.short	0x0018
        /*0064*/ 	.byte	0x00, 0xf5, 0x21, 0x00


	//----- nvinfo : EIATTR_KPARAM_INFO
	.align		4
.L_2343:
        /*0068*/ 	.byte	0x04, 0x17
        /*006a*/ 	.short	(.L_2345 - .L_2344)
.L_2344:
        /*006c*/ 	.word	0x00000000
        /*0070*/ 	.short	0x0004
        /*0072*/ 	.short	0x0014
        /*0074*/ 	.byte	0x00, 0xf0, 0x11, 0x00


	//----- nvinfo : EIATTR_KPARAM_INFO
	.align		4
.L_2345:
        /*0078*/ 	.byte	0x04, 0x17
        /*007a*/ 	.short	(.L_2347 - .L_2346)
.L_2346:
        /*007c*/ 	.word	0x00000000
        /*0080*/ 	.short	0x0003
        /*0082*/ 	.short	0x0010
        /*0084*/ 	.byte	0x00, 0xf0, 0x11, 0x00


	//----- nvinfo : EIATTR_KPARAM_INFO
	.align		4
.L_2347:
        /*0088*/ 	.byte	0x04, 0x17
        /*008a*/ 	.short	(.L_2349 - .L_2348)
.L_2348:
        /*008c*/ 	.word	0x00000000
        /*0090*/ 	.short	0x0002
        /*0092*/ 	.short	0x000c
        /*0094*/ 	.byte	0x00, 0xf0, 0x11, 0x00


	//----- nvinfo : EIATTR_KPARAM_INFO
	.align		4
.L_2349:
        /*0098*/ 	.byte	0x04, 0x17
        /*009a*/ 	.short	(.L_2351 - .L_2350)
.L_2350:
        /*009c*/ 	.word	0x00000000
        /*00a0*/ 	.short	0x0001
        /*00a2*/ 	.short	0x0008
        /*00a4*/ 	.byte	0x00, 0xf0, 0x11, 0x00


	//----- nvinfo : EIATTR_KPARAM_INFO
	.align		4
.L_2351:
        /*00a8*/ 	.byte	0x04, 0x17
        /*00aa*/ 	.short	(.L_2353 - .L_2352)
.L_2352:
        /*00ac*/ 	.word	0x00000000
        /*00b0*/ 	.short	0x0000
        /*00b2*/ 	.short	0x0000
        /*00b4*/ 	.byte	0x00, 0xf5, 0x21, 0x00


	//----- nvinfo : EIATTR_SPARSE_MMA_MASK
	.align		4
.L_2353:
        /*00b8*/ 	.byte	0x03, 0x50
        /*00ba*/ 	.short	0x0000


	//----- nvinfo : EIATTR_MAXREG_COUNT
	.align		4
        /*00bc*/ 	.byte	0x03, 0x1b
        /*00be*/ 	.short	0x00ff


	//----- nvinfo : EIATTR_MERCURY_ISA_VERSION
	.align		4
        /*00c0*/ 	.byte	0x03, 0x5f
        /*00c2*/ 	.short	0x0101


	//----- nvinfo : EIATTR_COOP_GROUP_MASK_REGIDS
	.align		4
        /*00c4*/ 	.byte	0x04, 0x29
        /*00c6*/ 	.short	(.L_2355 - .L_2354)


	//   ....[0]....
.L_2354:
        /*00c8*/ 	.word	0xffffffff


	//   ....[1]....
        /*00cc*/ 	.word	0xffffffff


	//   ....[2]....
        /*00d0*/ 	.word	0xffffffff


	//   ....[3]....
        /*00d4*/ 	.word	0xffffffff


	//   ....[4]....
        /*00d8*/ 	.word	0xffffffff


	//   ....[5]....
        /*00dc*/ 	.word	0xffffffff


	//   ....[6]....
        /*00e0*/ 	.word	0xffffffff


	//   ....[7]....
        /*00e4*/ 	.word	0xffffffff


	//   ....[8]....
        /*00e8*/ 	.word	0xffffffff


	//   ....[9]....
        /*00ec*/ 	.word	0x05000009


	//   ....[10]....
        /*00f0*/ 	.word	0x05000009


	//   ....[11]....
        /*00f4*/ 	.word	0x05000009


	//   ....[12]....
        /*00f8*/ 	.word	0x05000009


	//   ....[13]....
        /*00fc*/ 	.word	0x05000009


	//   ....[14]....
        /*0100*/ 	.word	0x05000009


	//   ....[15]....
        /*0104*/ 	.word	0x05000009


	//   ....[16]....
        /*0108*/ 	.word	0x05000009


	//   ....[17]....
        /*010c*/ 	.word	0x05000009


	//----- nvinfo : EIATTR_COOP_GROUP_INSTR_OFFSETS
	.align		4
.L_2355:
        /*0110*/ 	.byte	0x04, 0x28
        /*0112*/ 	.short	(.L_2357 - .L_2356)


	//   ....[0]....
.L_2356:
        /*0114*/ 	.word	0x00001310


	//   ....[1]....
        /*0118*/ 	.word	0x00001330


	//   ....[2]....
        /*011c*/ 	.word	0x00001350


	//   ....[3]....
        /*0120*/ 	.word	0x00001370


	//   ....[4]....
        /*0124*/ 	.word	0x00001390


	//   ....[5]....
        /*0128*/ 	.word	0x00001560


	//   ....[6]....
        /*012c*/ 	.word	0x00001580


	//   ....[7]....
        /*0130*/ 	.word	0x000016d0


	//   ....[8]....
        /*0134*/ 	.word	0x00001800


	//   ....[9]....
        /*0138*/ 	.word	0x00001930


	//   ....[10]....
        /*013c*/ 	.word	0x000019c0


	//   ....[11]....
        /*0140*/ 	.word	0x00001a20


	//   ....[12]....
        /*0144*/ 	.word	0x00001a80


	//   ....[13]....
        /*0148*/ 	.word	0x00001ae0


	//   ....[14]....
        /*014c*/ 	.word	0x00001cf0


	//   ....[15]....
        /*0150*/ 	.word	0x00001d80


	//   ....[16]....
        /*0154*/ 	.word	0x00001e20


	//   ....[17]....
        /*0158*/ 	.word	0x00001e80


	//----- nvinfo : EIATTR_VRC_CTA_INIT_COUNT
	.align		4
.L_2357:
        /*015c*/ 	.byte	0x02, 0x4a
	.zero		1
	.zero		1


	//----- nvinfo : EIATTR_EXIT_INSTR_OFFSETS
	.align		4
        /*0160*/ 	.byte	0x04, 0x1c
        /*0162*/ 	.short	(.L_2359 - .L_2358)


	//   ....[0]....
.L_2358:
        /*0164*/ 	.word	0x00000280


	//   ....[1]....
        /*0168*/ 	.word	0x00000ee0


	//   ....[2]....
        /*016c*/ 	.word	0x000018d0


	//----- nvinfo : EIATTR_CRS_STACK_SIZE
	.align		4
.L_2359:
        /*0170*/ 	.byte	0x04, 0x1e
        /*0172*/ 	.short	(.L_2361 - .L_2360)
.L_2360:
        /*0174*/ 	.word	0x00000000


	//----- nvinfo : EIATTR_CBANK_PARAM_SIZE
	.align		4
.L_2361:
        /*0178*/ 	.byte	0x03, 0x19
        /*017a*/ 	.short	0x0040


	//----- nvinfo : EIATTR_PARAM_CBANK
	.align		4
        /*017c*/ 	.byte	0x04, 0x0a
        /*017e*/ 	.short	(.L_2363 - .L_2362)
	.align		4
.L_2362:
        /*0180*/ 	.word	index@(.nv.constant0._ZN12tensorrt_llm7kernels32fusedQKNormRopeKernelNTokenHeadsIN3c108BFloat16ENS2_4HalfELi64ELb0ELi2EEEvPviiifPKvS7_S7_PKlii)
        /*0184*/ 	.short	0x0380
        /*0186*/ 	.short	0x0040


	//----- nvinfo : EIATTR_SW_WAR
	.align		4
.L_2363:
        /*0188*/ 	.byte	0x04, 0x36
        /*018a*/ 	.short	(.L_2365 - .L_2364)
.L_2364:
        /*018c*/ 	.word	0x00000008
.L_2365:


//--------------------- .nv.info._ZN12tensorrt_llm7kernels32fusedQKNormRopeKernelNTokenHeadsIN3c108BFloat16ENS2_4HalfELi64ELb1ELi2EEEvPviiifPKvS7_S7_PKlii --------------------------
	.section	.nv.info._ZN12tensorrt_llm7kernels32fusedQKNormRopeKernelNTokenHeadsIN3c108BFloat16ENS2_4HalfELi64ELb1ELi2EEEvPviiifPKvS7_S7_PKlii,"",@"SHT_CUDA_INFO"
	.sectionflags	@""
	.align	4


	//----- nvinfo : EIATTR_CUDA_API_VERSION
	.align		4
        /*0000*/ 	.byte	0x04, 0x37
        /*0002*/ 	.short	(.L_2367 - .L_2366)
.L_2366:
        /*0004*/ 	.word	0x00000082


	//----- nvinfo : EIATTR_KPARAM_INFO
	.align		4
.L_2367:
        /*0008*/ 	.byte	0x04, 0x17
        /*000a*/ 	.short	(.L_2369 - .L_2368)
.L_2368:
        /*000c*/ 	.word	0x00000000
        /*0010*/ 	.short	0x000a
        /*0012*/ 	.short	0x003c
        /*0014*/ 	.byte	0x00, 0xf0, 0x11, 0x00


	//----- nvinfo : EIATTR_KPARAM_INFO
	.align		4
.L_2369:
        /*0018*/ 	.byte	0x04, 0x17
        /*001a*/ 	.short	(.L_2371 - .L_2370)
.L_2370:
        /*001c*/ 	.word	0x00000000
        /*0020*/ 	.short	0x0009
        /*0022*/ 	.short	0x0038
        /*0024*/ 	.byte	0x00, 0xf0, 0x11, 0x00


	//----- nvinfo : EIATTR_KPARAM_INFO
	.align		4
.L_2371:
        /*0028*/ 	.byte	0x04, 0x17
        /*002a*/ 	.short	(.L_2373 - .L_2372)
.L_2372:
        /*002c*/ 	.word	0x00000000
        /*0030*/ 	.short	0x0008
        /*0032*/ 	.short	0x0030
        /*0034*/ 	.byte	0x00, 0xf5, 0x21, 0x00


	//----- nvinfo : EIATTR_KPARAM_INFO
	.align		4
.L_2373:
        /*0038*/ 	.byte	0x04, 0x17
        /*003a*/ 	.short	(.L_2375 - .L_2374)
.L_2374:
        /*003c*/ 	.word	0x00000000
        /*0040*/ 	.short	0x0007
        /*0042*/ 	.short	0x0028
        /*0044*/ 	.byte	0x00, 0xf5, 0x21, 0x00


	//----- nvinfo : EIATTR_KPARAM_INFO
	.align		4
.L_2375:
        /*0048*/ 	.byte	0x04, 0x17
        /*004a*/ 	.short	(.L_2377 - .L_2376)
.L_2376:
        /*004c*/ 	.word	0x00000000
        /*0050*/ 	.short	0x0006
        /*0052*/ 	.short	0x0020
        /*0054*/ 	.byte	0x00, 0xf5, 0x21, 0x00


	//----- nvinfo : EIATTR_KPARAM_INFO
	.align		4
.L_2377:
        /*0058*/ 	.byte	0x04, 0x17
        /*005a*/ 	.short	(.L_2379 - .L_2378)
.L_2378:
        /*005c*/ 	.word	0x00000000
        /*0060*/ 	.short	0x0005
        /*0062*/ 	.short	0x0018
        /*0064*/ 	.byte	0x00, 0xf5, 0x21, 0x00


	//----- nvinfo : EIATTR_KPARAM_INFO
	.align		4
.L_2379:
        /*0068*/ 	.byte	0x04, 0x17
        /*006a*/ 	.short	(.L_2381 - .L_2380)
.L_2380:
        /*006c*/ 	.word	0x00000000
        /*0070*/ 	.short	0x0004
        /*0072*/ 	.short	0x0014
        /*0074*/ 	.byte	0x00, 0xf0, 0x11, 0x00


	//----- nvinfo : EIATTR_KPARAM_INFO
	.align		4
.L_2381:
        /*0078*/ 	.byte	0x04, 0x17
        /*007a*/ 	.short	(.L_2383 - .L_2382)
.L_2382:
        /*007c*/ 	.word	0x00000000
        /*0080*/ 	.short	0x0003
        /*0082*/ 	.short	0x0010
        /*0084*/ 	.byte	0x00, 0xf0, 0x11, 0x00


	//----- nvinfo : EIATTR_KPARAM_INFO
	.align		4
.L_2383:
        /*0088*/ 	.byte	0x04, 0x17
        /*008a*/ 	.short	(.L_2385 - .L_2384)
.L_2384:
        /*008c*/ 	.word	0x00000000
        /*0090*/ 	.short	0x0002
        /*0092*/ 	.short	0x000c
        /*0094*/ 	.byte	0x00, 0xf0, 0x11, 0x00


	//----- nvinfo : EIATTR_KPARAM_INFO
	.align		4
.L_2385:
        /*0098*/ 	.byte	0x04, 0x17
        /*009a*/ 	.short	(.L_2387 - .L_2386)
.L_2386:
        /*009c*/ 	.word	0x00000000
        /*00a0*/ 	.short	0x0001
        /*00a2*/ 	.short	0x0008
        /*00a4*/ 	.byte	0x00, 0xf0, 0x11, 0x00


	//----- nvinfo : EIATTR_KPARAM_INFO
	.align		4
.L_2387:
        /*00a8*/ 	.byte	0x04, 0x17
        /*00aa*/ 	.short	(.L_2389 - .L_2388)
.L_2388:
        /*00ac*/ 	.word	0x00000000
        /*00b0*/ 	.short	0x0000
        /*00b2*/ 	.short	0x0000
        /*00b4*/ 	.byte	0x00, 0xf5, 0x21, 0x00


	//----- nvinfo : EIATTR_SPARSE_MMA_MASK
	.align		4
.L_2389:
        /*00b8*/ 	.byte	0x03, 0x50
        /*00ba*/ 	.short	0x0000


	//----- nvinfo : EIATTR_MAXREG_COUNT
	.align		4
        /*00bc*/ 	.byte	0x03, 0x1b
        /*00be*/ 	.short	0x00ff


	//----- nvinfo : EIATTR_MERCURY_ISA_VERSION
	.align		4
        /*00c0*/ 	.byte	0x03, 0x5f
        /*00c2*/ 	.short	0x0101


	//----- nvinfo : EIATTR_COOP_GROUP_MASK_REGIDS
	.align		4
        /*00c4*/ 	.byte	0x04, 0x29
        /*00c6*/ 	.short	(.L_2391 - .L_2390)


	//   ....[0]....
.L_2390:
        /*00c8*/ 	.word	0xffffffff


	//   ....[1]....
        /*00cc*/ 	.word	0xffffffff


	//   ....[2]....
        /*00d0*/ 	.word	0xffffffff


	//   ....[3]....
        /*00d4*/ 	.word	0xffffffff


	//   ....[4]....
        /*00d8*/ 	.word	0xffffffff


	//   ....[5]....
        /*00dc*/ 	.word	0xffffffff


	//   ....[6]....
        /*00e0*/ 	.word	0xffffffff


	//   ....[7]....
        /*00e4*/ 	.word	0xffffffff


	//   ....[8]....
        /*00e8*/ 	.word	0xffffffff


	//   ....[9]....
        /*00ec*/ 	.word	0xffffffff


	//   ....[10]....
        /*00f0*/ 	.word	0xffffffff


	//   ....[11]....
        /*00f4*/ 	.word	0xffffffff


	//   ....[12]....
        /*00f8*/ 	.word	0xffffffff


	//   ....[13]....
        /*00fc*/ 	.word	0xffffffff


	//   ....[14]....
        /*0100*/ 	.word	0xffffffff


	//   ....[15]....
        /*0104*/ 	.word	0x0500001c


	//   ....[16]....
        /*0108*/ 	.word	0x0500001c


	//   ....[17]....
        /*010c*/ 	.word	0x0500001c


	//   ....[18]....
        /*0110*/ 	.word	0x0500001c


	//   ....[19]....
        /*0114*/ 	.word	0x0500001c


	//   ....[20]....
        /*0118*/ 	.word	0x0500001c


	//   ....[21]....
        /*011c*/ 	.word	0x0500001c


	//   ....[22]....
        /*0120*/ 	.word	0x0500001c


	//   ....[23]....
        /*0124*/ 	.word	0x0500001c


	//   ....[24]....
        /*0128*/ 	.word	0x0500001c


	//   ....[25]....
        /*012c*/ 	.word	0x0500001c


	//   ....[26]....
        /*0130*/ 	.word	0x0500001c


	//   ....[27]....
        /*0134*/ 	.word	0x0500001c


	//   ....[28]....
        /*0138*/ 	.word	0x0500001c


	//   ....[29]....
        /*013c*/ 	.word	0x0500001c


	//----- nvinfo : EIATTR_COOP_GROUP_INSTR_OFFSETS
	.align		4
.L_2391:
        /*0140*/ 	.byte	0x04, 0x28
        /*0142*/ 	.short	(.L_2393 - .L_2392)


	//   ....[0]....
.L_2392:
        /*0144*/ 	.word	0x00001290


	//   ....[1]....
        /*0148*/ 	.word	0x000012b0


	//   ....[2]....
        /*014c*/ 	.word	0x000012d0


	//   ....[3]....
        /*0150*/ 	.word	0x000012f0


	//   ....[4]....
        /*0154*/ 	.word	0x00001310


	//   ....[5]....
        /*0158*/ 	.word	0x000015d0


	//   ....[6]....
        /*015c*/ 	.word	0x000015f0


	//   ....[7]....
        /*0160*/ 	.word	0x00001610


	//   ....[8]....
        /*0164*/ 	.word	0x00001630


	//   ....[9]....
        /*0168*/ 	.word	0x00001650


	//   ....[10]....
        /*016c*/ 	.word	0x000019a0


	//   ....[11]....
        /*0170*/ 	.word	0x000019c0


	//   ....[12]....
        /*0174*/ 	.word	0x000019e0


	//   ....[13]....
        /*0178*/ 	.word	0x00001a00


	//   ....[14]....
        /*017c*/ 	.word	0x00001a20


	//   ....[15]....
        /*0180*/ 	.word	0x00001c60


	//   ....[16]....
        /*0184*/ 	.word	0x00001ce0


	//   ....[17]....
        /*0188*/ 	.word	0x00001d40


	//   ....[18]....
        /*018c*/ 	.word	0x00001da0


	//   ....[19]....
        /*0190*/ 	.word	0x00001e00


	//   ....[20]....
        /*0194*/ 	.word	0x00001e80


	//   ....[21]....
        /*0198*/ 	.word	0x00001f00


	//   ....[22]....
        /*019c*/ 	.word	0x00001f50


	//   ....[23]....
        /*01a0*/ 	.word	0x00001fa0


	//   ....[24]....
        /*01a4*/ 	.word	0x00001ff0


	//   ....[25]....
        /*01a8*/ 	.word	0x00002070


	//   ....[26]....
        /*01ac*/ 	.word	0x000020f0


	//   ....[27]....
        /*01b0*/ 	.word	0x00002150


	//   ....[28]....
        /*01b4*/ 	.word	0x000021b0


	//   ....[29]....
        /*01b8*/ 	.word	0x00002210


	//----- nvinfo : EIATTR_VRC_CTA_INIT_COUNT
	.align		4
.L_2393:
        /*01bc*/ 	.byte	0x02, 0x4a
	.zero		1
	.zero		1


	//----- nvinfo : EIATTR_EXIT_INSTR_OFFSETS
	.align		4
        /*01c0*/ 	.byte	0x04, 0x1c
        /*01c2*/ 	.short	(.L_2395 - .L_2394)


	//   ....[0]....
.L_2394:
        /*01c4*/ 	.word	0x000002a0


	//   ....[1]....
        /*01c8*/ 	.word	0x00000f60


	//   ....[2]....
        /*01cc*/ 	.word	0x00001860


	//   ....[3]....
        /*01d0*/ 	.word	0x00001c00


	//----- nvinfo : EIATTR_CRS_STACK_SIZE
	.align		4
.L_2395:
        /*01d4*/ 	.byte	0x04, 0x1e
        /*01d6*/ 	.short	(.L_2397 - .L_2396)
.L_2396:
        /*01d8*/ 	.word	0x00000000


	//----- nvinfo : EIATTR_CBANK_PARAM_SIZE
	.align		4
.L_2397:
        /*01dc*/ 	.byte	0x03, 0x19
        /*01de*/ 	.short	0x0040


	//----- nvinfo : EIATTR_PARAM_CBANK
	.align		4
        /*01e0*/ 	.byte	0x04, 0x0a
        /*01e2*/ 	.short	(.L_2399 - .L_2398)
	.align		4
.L_2398:
        /*01e4*/ 	.word	index@(.nv.constant0._ZN12tensorrt_llm7kernels32fusedQKNormRopeKernelNTokenHeadsIN3c108BFloat16ENS2_4HalfELi64ELb1ELi2EEEvPviiifPKvS7_S7_PKlii)
        /*01e8*/ 	.short	0x0380
        /*01ea*/ 	.short	0x0040


	//----- nvinfo : EIATTR_SW_WAR
	.align		4
.L_2399:
        /*01ec*/ 	.byte	0x04, 0x36
        /*01ee*/ 	.short	(.L_2401 - .L_2400)
.L_2400:
        /*01f0*/ 	.word	0x00000008
.L_2401:


//--------------------- .nv.info._ZN12tensorrt_llm7kernels21fusedQKNormRopeKernelIN3c108BFloat16ENS2_4HalfELi256ELb0EEEvPviiifPKvS7_S7_PKlii --------------------------
	.section	.nv.info._ZN12tensorrt_llm7kernels21fusedQKNormRopeKernelIN3c108BFloat16ENS2_4HalfELi256ELb0EEEvPviiifPKvS7_S7_PKlii,"",@"SHT_CUDA_INFO"
	.sectionflags	@""
	.align	4


	//----- nvinfo : EIATTR_CUDA_API_VERSION
	.align		4
        /*0000*/ 	.byte	0x04, 0x37
        /*0002*/ 	.short	(.L_2403 - .L_2402)
.L_2402:
        /*0004*/ 	.word	0x00000082


	//----- nvinfo : EIATTR_KPARAM_INFO
	.align		4
.L_2403:
        /*0008*/ 	.byte	0x04, 0x17
        /*000a*/ 	.short	(.L_2405 - .L_2404)
.L_2404:
        /*000c*/ 	.word	0x00000000
        /*0010*/ 	.short	0x000a
        /*0012*/ 	.short	0x003c
        /*0014*/ 	.byte	0x00, 0xf0, 0x11, 0x00


	//----- nvinfo : EIATTR_KPARAM_INFO
	.align		4
.L_2405:
        /*0018*/ 	.byte	0x04, 0x17
        /*001a*/ 	.short	(.L_2407 - .L_2406)
.L_2406:
        /*001c*/ 	.word	0x00000000
        /*0020*/ 	.short	0x0009
        /*0022*/ 	.short	0x0038
        /*0024*/ 	.byte	0x00, 0xf0, 0x11, 0x00


	//----- nvinfo : EIATTR_KPARAM_INFO
	.align		4
.L_2407:
        /*0028*/ 	.byte	0x04, 0x17
        /*002a*/ 	.short	(.L_2409 - .L_2408)
.L_2408:
        /*002c*/ 	.word	0x00000000
        /*0030*/ 	.short	0x0008
        /*0032*/ 	.short	0x0030
        /*0034*/ 	.byte	0x00, 0xf5, 0x21, 0x00


	//----- nvinfo : EIATTR_KPARAM_INFO
	.align		4
.L_2409:
        /*0038*/ 	.byte	0x04, 0x17
        /*003a*/ 	.short	(.L_2411 - .L_2410)
.L_2410:
        /*003c*/ 	.word	0x00000000
        /*0040*/ 	.short	0x0007
        /*0042*/ 	.short	0x0028
        /*0044*/ 	.byte	0x00, 0xf5, 0x21, 0x00


	//----- nvinfo : EIATTR_KPARAM_INFO
	.align		4
.L_2411:
        /*0048*/ 	.byte	0x04, 0x17
        /*004a*/ 	.short	(.L_2413 - .L_2412)
.L_2412:
        /*004c*/ 	.word	0x00000000
        /*0050*/ 	.short	0x0006
        /*0052*/ 	.short	0x0020
        /*0054*/ 	.byte	0x00, 0xf5, 0x21, 0x00


	//----- nvinfo : EIATTR_KPARAM_INFO
	.align		4
.L_2413:
        /*0058*/ 	.byte	0x04, 0x17
        /*005a*/ 	.short	(.L_2415 - .L_2414)
.L_2414:
        /*005c*/ 	.word	0x00000000
        /*0060*/ 	.short	0x0005
        /*0062*/ 	.short	0x0018
        /*0064*/ 	.byte	0x00, 0xf5, 0x21, 0x00


	//----- nvinfo : EIATTR_KPARAM_INFO
	.align		4
.L_2415:
        /*0068*/ 	.byte	0x04, 0x17
        /*006a*/ 	.short	(.L_2417 - .L_2416)
.L_2416:
        /*006c*/ 	.word	0x00000000
        /*0070*/ 	.short	0x0004
        /*0072*/ 	.short	0x0014
        /*0074*/ 	.byte	0x00, 0xf0, 0x11, 0x00


	//----- nvinfo : EIATTR_KPARAM_INFO
	.align		4
.L_2417:
        /*0078*/ 	.byte	0x04, 0x17
        /*007a*/ 	.short	(.L_2419 - .L_2418)
.L_2418:
        /*007c*/ 	.word	0x00000000
        /*0080*/ 	.short	0x0003
        /*0082*/ 	.short	0x0010
        /*0084*/ 	.byte	0x00, 0xf0, 0x11, 0x00


	//----- nvinfo : EIATTR_KPARAM_INFO
	.align		4
.L_2419:
        /*0088*/ 	.byte	0x04, 0x17
        /*008a*/ 	.short	(.L_2421 - .L_2420)
.L_2420:
        /*008c*/ 	.word	0x00000000
        /*0090*/ 	.short	0x0002
        /*0092*/ 	.short	0x000c
        /*0094*/ 	.byte	0x00, 0xf0, 0x11, 0x00


	//----- nvinfo : EIATTR_KPARAM_INFO
	.align		4
.L_2421:
        /*0098*/ 	.byte	0x04, 0x17
        /*009a*/ 	.short	(.L_2423 - .L_2422)
.L_2422:
        /*009c*/ 	.word	0x00000000
        /*00a0*/ 	.short	0x0001
        /*00a2*/ 	.short	0x0008
        /*00a4*/ 	.byte	0x00, 0xf0, 0x11, 0x00


	//----- nvinfo : EIATTR_KPARAM_INFO
	.align		4
.L_2423:
        /*00a8*/ 	.byte	0x04, 0x17
        /*00aa*/ 	.short	(.L_2425 - .L_2424)
.L_2424:
        /*00ac*/ 	.word	0x00000000
        /*00b0*/ 	.short	0x0000
        /*00b2*/ 	.short	0x0000
        /*00b4*/ 	.byte	0x00, 0xf5, 0x21, 0x00


	//----- nvinfo : EIATTR_SPARSE_MMA_MASK
	.align		4
.L_2425:
        /*00b8*/ 	.byte	0x03, 0x50
        /*00ba*/ 	.short	0x0000


	//----- nvinfo : EIATTR_MAXREG_COUNT
	.align		4
        /*00bc*/ 	.byte	0x03, 0x1b
        /*00be*/ 	.short	0x00ff


	//----- nvinfo : EIATTR_MERCURY_ISA_VERSION
	.align		4
        /*00c0*/ 	.byte	0x03, 0x5f
        /*00c2*/ 	.short	0x0101


	//----- nvinfo : EIATTR_COOP_GROUP_MASK_REGIDS
	.align		4
        /*00c4*/ 	.byte	0x04, 0x29
        /*00c6*/ 	.short	(.L_2427 - .L_2426)


	//   ....[0]....
.L_2426:
        /*00c8*/ 	.word	0xffffffff


	//   ....[1]....
        /*00cc*/ 	.word	0xffffffff


	//   ....[2]....
        /*00d0*/ 	.word	0xffffffff


	//   ....[3]....
        /*00d4*/ 	.word	0xffffffff


	//   ....[4]....
        /*00d8*/ 	.word	0xffffffff


	//   ....[5]....
        /*00dc*/ 	.word	0xffffffff


	//   ....[6]....
        /*00e0*/ 	.word	0xffffffff


	//   ....[7]....
        /*00e4*/ 	.word	0xffffffff


	//   ....[8]....
        /*00e8*/ 	.word	0xffffffff


	//   ....[9]....
        /*00ec*/ 	.word	0xffffffff


	//   ....[10]....
        /*00f0*/ 	.word	0xffffffff


	//   ....[11]....
        /*00f4*/ 	.word	0xffffffff


	//   ....[12]....
        /*00f8*/ 	.word	0xffffffff


	//   ....[13]....
        /*00fc*/ 	.word	0xffffffff


	//   ....[14]....
        /*0100*/ 	.word	0xffffffff


	//   ....[15]....
        /*0104*/ 	.word	0x05000018


	//   ....[16]....
        /*0108*/ 	.word	0x05000018


	//   ....[17]....
        /*010c*/ 	.word	0x05000018


	//   ....[18]....
        /*0110*/ 	.word	0x05000018


	//   ....[19]....
        /*0114*/ 	.word	0x05000018


	//   ....[20]....
        /*0118*/ 	.word	0x05000018


	//   ....[21]....
        /*011c*/ 	.word	0x05000018


	//   ....[22]....
        /*0120*/ 	.word	0x05000018


	//   ....[23]....
        /*0124*/ 	.word	0x05000018


	//   ....[24]....
        /*0128*/ 	.word	0x05000018


	//----- nvinfo : EIATTR_COOP_GROUP_INSTR_OFFSETS
	.align		4
.L_2427:
        /*012c*/ 	.byte	0x04, 0x28
        /*012e*/ 	.short	(.L_2429 - .L_2428)


	//   ....[0]....
.L_2428:
        /*0130*/ 	.word	0x00000670


	//   ....[1]....
        /*0134*/ 	.word	0x000006b0


	//   ....[2]....
        /*0138*/ 	.word	0x000006f0


	//   ....[3]....
        /*013c*/ 	.word	0x00000720


	//   ....[4]....
        /*0140*/ 	.word	0x00000740


	//   ....[5]....
        /*0144*/ 	.word	0x00000a30


	//   ....[6]....
        /*0148*/ 	.word	0x00000e30


	//   ....[7]....
        /*014c*/ 	.word	0x00001040


	//   ....[8]....
        /*0150*/ 	.word	0x00001110


	//   ....[9]....
        /*0154*/ 	.word	0x00001230


	//   ....[10]....
        /*0158*/ 	.word	0x00001500


	//   ....[11]....
        /*015c*/ 	.word	0x00001520


	//   ....[12]....
        /*0160*/ 	.word	0x00001560


	//   ....[13]....
        /*0164*/ 	.word	0x00001590


	//   ....[14]....
        /*0168*/ 	.word	0x000017f0


	//   ....[15]....
        /*016c*/ 	.word	0x00001910


	//   ....[16]....
        /*0170*/ 	.word	0x00001af0


	//   ....[17]....
        /*0174*/ 	.word	0x00001cd0


	//   ....[18]....
        /*0178*/ 	.word	0x00001ec0


	//   ....[19]....
        /*017c*/ 	.word	0x000020a0


	//   ....[20]....
        /*0180*/ 	.word	0x00002280


	//   ....[21]....
        /*0184*/ 	.word	0x00002470


	//   ....[22]....
        /*0188*/ 	.word	0x00002650


	//   ....[23]....
        /*018c*/ 	.word	0x000026d0


	//   ....[24]....
        /*0190*/ 	.word	0x00002790


	//----- nvinfo : EIATTR_VRC_CTA_INIT_COUNT
	.align		4
.L_2429:
        /*0194*/ 	.byte	0x02, 0x4a
	.zero		1
	.zero		1


	//----- nvinfo : EIATTR_EXIT_INSTR_OFFSETS
	.align		4
        /*0198*/ 	.byte	0x04, 0x1c
        /*019a*/ 	.short	(.L_2431 - .L_2430)


	//   ....[0]....
.L_2430:
        /*019c*/ 	.word	0x00000250


	//   ....[1]....
        /*01a0*/ 	.word	0x00001860


	//----- nvinfo : EIATTR_CRS_STACK_SIZE
	.align		4
.L_2431:
        /*01a4*/ 	.byte	0x04, 0x1e
        /*01a6*/ 	.short	(.L_2433 - .L_2432)
.L_2432:
        /*01a8*/ 	.word	0x00000000


	//----- nvinfo : EIATTR_CBANK_PARAM_SIZE
	.align		4
.L_2433:
        /*01ac*/ 	.byte	0x03, 0x19
        /*01ae*/ 	.short	0x0040


	//----- nvinfo : EIATTR_PARAM_CBANK
	.align		4
        /*01b0*/ 	.byte	0x04, 0x0a
        /*01b2*/ 	.short	(.L_2435 - .L_2434)
	.align		4
.L_2434:
        /*01b4*/ 	.word	index@(.nv.constant0._ZN12tensorrt_llm7kernels21fusedQKNormRopeKernelIN3c108BFloat16ENS2_4HalfELi256ELb0EEEvPviiifPKvS7_S7_PKlii)
        /*01b8*/ 	.short	0x0380
        /*01ba*/ 	.short	0x0040


	//----- nvinfo : EIATTR_SW_WAR
	.align		4
.L_2435:
        /*01bc*/ 	.byte	0x04, 0x36
        /*01be*/ 	.short	(.L_2437 - .L_2436)
.L_2436:
        /*01c0*/ 	.word	0x00000008
.L_2437:


//--------------------- .nv.info._ZN12tensorrt_llm7kernels21fusedQKNormRopeKernelIN3c108BFloat16ENS2_4HalfELi256ELb1EEEvPviiifPKvS7_S7_PKlii --------------------------
	.section	.nv.info._ZN12tensorrt_llm7kernels21fusedQKNormRopeKernelIN3c108BFloat16ENS2_4HalfELi256ELb1EEEvPviiifPKvS7_S7_PKlii,"",@"SHT_CUDA_INFO"
	.sectionflags	@""
	.align	4


	//----- nvinfo : EIATTR_CUDA_API_VERSION
	.align		4
        /*0000*/ 	.byte	0x04, 0x37
        /*0002*/ 	.short	(.L_2439 - .L_2438)
.L_2438:
        /*0004*/ 	.word	0x00000082


	//----- nvinfo : EIATTR_KPARAM_INFO
	.align		4
.L_2439:
        /*0008*/ 	.byte	0x04, 0x17
        /*000a*/ 	.short	(.L_2441 - .L_2440)
.L_2440:
        /*000c*/ 	.word	0x00000000
        /*0010*/ 	.short	0x000a
        /*0012*/ 	.short	0x003c
        /*0014*/ 	.byte	0x00, 0xf0, 0x11, 0x00


	//----- nvinfo : EIATTR_KPARAM_INFO
	.align		4
.L_2441:
        /*0018*/ 	.byte	0x04, 0x17
        /*001a*/ 	.short	(.L_2443 - .L_2442)
.L_2442:
        /*001c*/ 	.word	0x00000000
        /*0020*/ 	.short	0x0009
        /*0022*/ 	.short	0x0038
        /*0024*/ 	.byte	0x00, 0xf0, 0x11, 0x00


	//----- nvinfo : EIATTR_KPARAM_INFO
	.align		4
.L_2443:
        /*0028*/ 	.byte	0x04, 0x17
        /*002a*/ 	.short	(.L_2445 - .L_2444)
.L_2444:
        /*002c*/ 	.word	0x00000000
        /*0030*/ 	.short	0x0008
        /*0032*/ 	.short	0x0030
        /*0034*/ 	.byte	0x00, 0xf5, 0x21, 0x00


	//----- nvinfo : EIATTR_KPARAM_INFO
	.align		4
.L_2445:
        /*0038*/ 	.byte	0x04, 0x17
        /*003a*/ 	.short	(.L_2447 - .L_2446)
.L_2446:
        /*003c*/ 	.word	0x00000000
        /*0040*/ 	.short	0x0007
        /*0042*/ 	.short	0x0028
        /*0044*/ 	.byte	0x00, 0xf5, 0x21, 0x00


	//----- nvinfo : EIATTR_KPARAM_INFO
	.align		4
.L_2447:
        /*0048*/ 	.byte	0x04, 0x17
        /*004a*/ 	.short	(.L_2449 - .L_2448)
.L_2448:
        /*004c*/ 	.word	0x00000000
        /*0050*/ 	.short	0x0006
        /*0052*/ 	.short	0x0020
        /*0054*/ 	.byte	0x00, 0xf5, 0x21, 0x00


	//----- nvinfo : EIATTR_KPARAM_INFO
	.align		4
.L_2449:
        /*0058*/ 	.byte	0x04, 0x17
        /*005a*/ 	.short	(.L_2451 - .L_2450)
.L_2450:
        /*005c*/ 	.word	0x00000000
        /*0060*/ 	.short	0x0005
        /*0062*/ 	.short	0x0018
        /*0064*/ 	.byte	0x00, 0xf5, 0x21, 0x00


	//----- nvinfo : EIATTR_KPARAM_INFO
	.align		4
.L_2451:
        /*0068*/ 	.byte	0x04, 0x17
        /*006a*/ 	.short	(.L_2453 - .L_2452)
.L_2452:
        /*006c*/ 	.word	0x00000000
        /*0070*/ 	.short	0x0004
        /*0072*/ 	.short	0x0014
        /*0074*/ 	.byte	0x00, 0xf0, 0x11, 0x00


	//----- nvinfo : EIATTR_KPARAM_INFO
	.align		4
.L_2453:
        /*0078*/ 	.byte	0x04, 0x17
        /*007a*/ 	.short	(.L_2455 - .L_2454)
.L_2454:
        /*007c*/ 	.word	0x00000000
        /*0080*/ 	.short	0x0003
        /*0082*/ 	.short	0x0010
        /*0084*/ 	.byte	0x00, 0xf0, 0x11, 0x00


	//----- nvinfo : EIATTR_KPARAM_INFO
	.align		4
.L_2455:
        /*0088*/ 	.byte	0x04, 0x17
        /*008a*/ 	.short	(.L_2457 - .L_2456)
.L_2456:
        /*008c*/ 	.word	0x00000000
        /*0090*/ 	.short	0x0002
        /*0092*/ 	.short	0x000c
        /*0094*/ 	.byte	0x00, 0xf0, 0x11, 0x00


	//----- nvinfo : EIATTR_KPARAM_INFO
	.align		4
.L_2457:
        /*0098*/ 	.byte	0x04, 0x17
        /*009a*/ 	.short	(.L_2459 - .L_2458)
.L_2458:
        /*009c*/ 	.word	0x00000000
        /*00a0*/ 	.short	0x0001
        /*00a2*/ 	.short	0x0008
        /*00a4*/ 	.byte	0x00, 0xf0, 0x11, 0x00


	//----- nvinfo : EIATTR_KPARAM_INFO
	.align		4
.L_2459:
        /*00a8*/ 	.byte	0x04, 0x17
        /*00aa*/ 	.short	(.L_2461 - .L_2460)
.L_2460:
        /*00ac*/ 	.word	0x00000000
        /*00b0*/ 	.short	0x0000
        /*00b2*/ 	.short	0x0000
        /*00b4*/ 	.byte	0x00, 0xf5, 0x21, 0x00


	//----- nvinfo : EIATTR_SPARSE_MMA_MASK
	.align		4
.L_2461:
        /*00b8*/ 	.byte	0x03, 0x50
        /*00ba*/ 	.short	0x0000


	//----- nvinfo : EIATTR_MAXREG_COUNT
	.align		4
        /*00bc*/ 	.byte	0x03, 0x1b
        /*00be*/ 	.short	0x00ff


	//----- nvinfo : EIATTR_MERCURY_ISA_VERSION
	.align		4
        /*00c0*/ 	.byte	0x03, 0x5f
        /*00c2*/ 	.short	0x0101


	//----- nvinfo : EIATTR_COOP_GROUP_MASK_REGIDS
	.align		4
        /*00c4*/ 	.byte	0x04, 0x29
        /*00c6*/ 	.short	(.L_2463 - .L_2462)


	//   ....[0]....
.L_2462:
        /*00c8*/ 	.word	0xffffffff


	//   ....[1]....
        /*00cc*/ 	.word	0xffffffff


	//   ....[2]....
        /*00d0*/ 	.word	0xffffffff


	//   ....[3]....
        /*00d4*/ 	.word	0xffffffff


	//   ....[4]....
        /*00d8*/ 	.word	0xffffffff


	//----- nvinfo : EIATTR_COOP_GROUP_INSTR_OFFSETS
	.align		4
.L_2463:
        /*00dc*/ 	.byte	0x04, 0x28
        /*00de*/ 	.short	(.L_2465 - .L_2464)


	//   ....[0]....
.L_2464:
        /*00e0*/ 	.word	0x00000670


	//   ....[1]....
        /*00e4*/ 	.word	0x00000690


	//   ....[2]....
        /*00e8*/ 	.word	0x000006d0


	//   ....[3]....
        /*00ec*/ 	.word	0x00000710


	//   ....[4]....
        /*00f0*/ 	.word	0x00000730


	//----- nvinfo : EIATTR_VRC_CTA_INIT_COUNT
	.align		4
.L_2465:
        /*00f4*/ 	.byte	0x02, 0x4a
	.zero		1
	.zero		1


	//----- nvinfo : EIATTR_EXIT_INSTR_OFFSETS
	.align		4
        /*00f8*/ 	.byte	0x04, 0x1c
        /*00fa*/ 	.short	(.L_2467 - .L_2466)


	//   ....[0]....
.L_2466:
        /*00fc*/ 	.word	0x00000250


	//   ....[1]....
        /*0100*/ 	.word	0x00000c90


	//----- nvinfo : EIATTR_CRS_STACK_SIZE
	.align		4
.L_2467:
        /*0104*/ 	.byte	0x04, 0x1e
        /*0106*/ 	.short	(.L_2469 - .L_2468)
.L_2468:
        /*0108*/ 	.word	0x00000000


	//----- nvinfo : EIATTR_CBANK_PARAM_SIZE
	.align		4
.L_2469:
        /*010c*/ 	.byte	0x03, 0x19
        /*010e*/ 	.short	0x0040


	//----- nvinfo : EIATTR_PARAM_CBANK
	.align		4
        /*0110*/ 	.byte	0x04, 0x0a
        /*0112*/ 	.short	(.L_2471 - .L_2470)
	.align		4
.L_2470:
        /*0114*/ 	.word	index@(.nv.constant0._ZN12tensorrt_llm7kernels21fusedQKNormRopeKernelIN3c108BFloat16ENS2_4HalfELi256ELb1EEEvPviiifPKvS7_S7_PKlii)
        /*0118*/ 	.short	0x0380
        /*011a*/ 	.short	0x0040


	//----- nvinfo : EIATTR_SW_WAR
	.align		4
.L_2471:
        /*011c*/ 	.byte	0x04, 0x36
        /*011e*/ 	.short	(.L_2473 - .L_2472)
.L_2472:
        /*0120*/ 	.word	0x00000008
.L_2473:


//--------------------- .nv.info._ZN12tensorrt_llm7kernels21fusedQKNormRopeKernelIN3c108BFloat16ENS2_4HalfELi128ELb0EEEvPviiifPKvS7_S7_PKlii --------------------------
	.section	.nv.info._ZN12tensorrt_llm7kernels21fusedQKNormRopeKernelIN3c108BFloat16ENS2_4HalfELi128ELb0EEEvPviiifPKvS7_S7_PKlii,"",@"SHT_CUDA_INFO"
	.sectionflags	@""
	.align	4


	//----- nvinfo : EIATTR_CUDA_API_VERSION
	.align		4
        /*0000*/ 	.byte	0x04, 0x37
        /*0002*/ 	.short	(.L_2475 - .L_2474)
.L_2474:
        /*0004*/ 	.word	0x00000082


	//----- nvinfo : EIATTR_KPARAM_INFO
	.align		4
.L_2475:
        /*0008*/ 	.byte	0x04, 0x17
        /*000a*/ 	.short	(.L_2477 - .L_2476)
.L_2476:
        /*000c*/ 	.word	0x00000000
        /*0010*/ 	.short	0x000a
        /*0012*/ 	.short	0x003c
        /*0014*/ 	.byte	0x00, 0xf0, 0x11, 0x00


	//----- nvinfo : EIATTR_KPARAM_INFO
	.align		4
.L_2477:
        /*0018*/ 	.byte	0x04, 0x17
        /*001a*/ 	.short	(.L_2479 - .L_2478)
.L_2478:
        /*001c*/ 	.word	0x00000000
        /*0020*/ 	.short	0x0009
        /*0022*/ 	.short	0x0038
        /*0024*/ 	.byte	0x00, 0xf0, 0x11, 0x00


	//----- nvinfo : EIATTR_KPARAM_INFO
	.align		4
.L_2479:
        /*0028*/ 	.byte	0x04, 0x17
        /*002a*/ 	.short	(.L_2481 - .L_2480)
.L_2480:
        /*002c*/ 	.word	0x00000000
        /*0030*/ 	.short	0x0008
        /*0032*/ 	.short	0x0030
        /*0034*/ 	.byte	0x00, 0xf5, 0x21, 0x00


	//----- nvinfo : EIATTR_KPARAM_INFO
	.align		4
.L_2481:
        /*0038*/ 	.byte	0x04, 0x17
        /*003a*/ 	.short	(.L_2483 - .L_2482)
.L_2482:
        /*003c*/ 	.word	0x00000000
        /*0040*/ 	.short	0x0007
        /*0042*/ 	.short	0x0028
        /*0044*/ 	.byte	0x00, 0xf5, 0x21, 0x00


	//----- nvinfo : EIATTR_KPARAM_INFO
	.align		4
.L_2483:
        /*0048*/ 	.byte	0x04, 0x17
        /*004a*/ 	.short	(.L_2485 - .L_2484)
.L_2484:
        /*004c*/ 	.word	0x00000000
        /*0050*/ 	.short	0x0006
        /*0052*/ 	.short	0x0020
        /*0054*/ 	.byte	0x00, 0xf5, 0x21, 0x00


	//----- nvinfo : EIATTR_KPARAM_INFO
	.align		4
.L_2485:
        /*0058*/ 	.byte	0x04, 0x17
        /*005a*/ 	.short	(.L_2487 - .L_2486)
.L_2486:
        /*005c*/ 	.word	0x00000000
        /*0060*/ 	.short	0x0005
        /*0062*/ 	.short	0x0018
        /*0064*/ 	.byte	0x00, 0xf5, 0x21, 0x00


	//----- nvinfo : EIATTR_KPARAM_INFO
	.align		4
.L_2487:
        /*0068*/ 	.byte	0x04, 0x17
        /*006a*/ 	.short	(.L_2489 - .L_2488)
.L_2488:
        /*006c*/ 	.word	0x00000000
        /*0070*/ 	.short	0x0004
        /*0072*/ 	.short	0x0014
        /*0074*/ 	.byte	0x00, 0xf0, 0x11, 0x00


	//----- nvinfo : EIATTR_KPARAM_INFO
	.align		4
.L_2489:
        /*0078*/ 	.byte	0x04, 0x17
        /*007a*/ 	.short	(.L_2491 - .L_2490)
.L_2490:
        /*007c*/ 	.word	0x00000000
        /*0080*/ 	.short	0x0003
        /*0082*/ 	.short	0x0010
        /*0084*/ 	.byte	0x00, 0xf0, 0x11, 0x00


	//----- nvinfo : EIATTR_KPARAM_INFO
	.align		4
.L_2491:
        /*0088*/ 	.byte	0x04, 0x17
        /*008a*/ 	.short	(.L_2493 - .L_2492)
.L_2492:
        /*008c*/ 	.word	0x00000000
        /*0090*/ 	.short	0x0002
        /*0092*/ 	.short	0x000c
        /*0094*/ 	.byte	0x00, 0xf0, 0x11, 0x00


	//----- nvinfo : EIATTR_KPARAM_INFO
	.align		4
.L_2493:
        /*0098*/ 	.byte	0x04, 0x17
        /*009a*/ 	.short	(.L_2495 - .L_2494)
.L_2494:
        /*009c*/ 	.word	0x00000000
        /*00a0*/ 	.short	0x0001
        /*00a2*/ 	.short	0x0008
        /*00a4*/ 	.byte	0x00, 0xf0, 0x11, 0x00


	//----- nvinfo : EIATTR_KPARAM_INFO
	.align		4
.L_2495:
        /*00a8*/ 	.byte	0x04, 0x17
        /*00aa*/ 	.short	(.L_2497 - .L_2496)
.L_2496:
        /*00ac*/ 	.word	0x00000000
        /*00b0*/ 	.short	0x0000
        /*00b2*/ 	.short	0x0000
        /*00b4*/ 	.byte	0x00, 0xf5, 0x21, 0x00


	//----- nvinfo : EIATTR_SPARSE_MMA_MASK
	.align		4
.L_2497:
        /*00b8*/ 	.byte	0x03, 0x50
        /*00ba*/ 	.short	0x0000


	//----- nvinfo : EIATTR_MAXREG_COUNT
	.align		4
        /*00bc*/ 	.byte	0x03, 0x1b
        /*00be*/ 	.short	0x00ff


	//----- nvinfo : EIATTR_MERCURY_ISA_VERSION
	.align		4
        /*00c0*/ 	.byte	0x03, 0x5f
        /*00c2*/ 	.short	0x0101


	//----- nvinfo : EIATTR_COOP_GROUP_MASK_REGIDS
	.align		4
        /*00c4*/ 	.byte	0x04, 0x29
        /*00c6*/ 	.short	(.L_2499 - .L_2498)


	//   ....[0]....
.L_2498:
        /*00c8*/ 	.word	0xffffffff


	//   ....[1]....
        /*00cc*/ 	.word	0xffffffff


	//   ....[2]....
        /*00d0*/ 	.word	0xffffffff


	//   ....[3]....
        /*00d4*/ 	.word	0xffffffff


	//   ....[4]....
        /*00d8*/ 	.word	0xffffffff


	//   ....[5]....
        /*00dc*/ 	.word	0xffffffff


	//   ....[6]....
        /*00e0*/ 	.word	0xffffffff


	//   ....[7]....
        /*00e4*/ 	.word	0xffffffff


	//   ....[8]....
        /*00e8*/ 	.word	0xffffffff


	//   ....[9]....
        /*00ec*/ 	.word	0xffffffff


	//   ....[10]....
        /*00f0*/ 	.word	0xffffffff


	//   ....[11]....
        /*00f4*/ 	.word	0x05000011


	//   ....[12]....
        /*00f8*/ 	.word	0x05000011


	//   ....[13]....
        /*00fc*/ 	.word	0x05000011


	//   ....[14]....
        /*0100*/ 	.word	0x05000011


	//   ....[15]....
        /*0104*/ 	.word	0x05000011


	//   ....[16]....
        /*0108*/ 	.word	0x05000011


	//----- nvinfo : EIATTR_COOP_GROUP_INSTR_OFFSETS
	.align		4
.L_2499:
        /*010c*/ 	.byte	0x04, 0x28
        /*010e*/ 	.short	(.L_2501 - .L_2500)


	//   ....[0]....
.L_2500:
        /*0110*/ 	.word	0x00000550


	//   ....[1]....
        /*0114*/ 	.word	0x00000570


	//   ....[2]....
        /*0118*/ 	.word	0x00000590


	//   ....[3]....
        /*011c*/ 	.word	0x000005b0


	//   ....[4]....
        /*0120*/ 	.word	0x000005d0


	//   ....[5]....
        /*0124*/ 	.word	0x00000810


	//   ....[6]....
        /*0128*/ 	.word	0x00000c80


	//   ....[7]....
        /*012c*/ 	.word	0x00000c90


	//   ....[8]....
        /*0130*/ 	.word	0x00000ca0


	//   ....[9]....
        /*0134*/ 	.word	0x00000cc0


	//   ....[10]....
        /*0138*/ 	.word	0x00000f50


	//   ....[11]....
        /*013c*/ 	.word	0x00001260


	//   ....[12]....
        /*0140*/ 	.word	0x000012b0


	//   ....[13]....
        /*0144*/ 	.word	0x00001490


	//   ....[14]....
        /*0148*/ 	.word	0x000015a0


	//   ....[15]....
        /*014c*/ 	.word	0x000015f0


	//   ....[16]....
        /*0150*/ 	.word	0x000016d0


	//----- nvinfo : EIATTR_VRC_CTA_INIT_COUNT
	.align		4
.L_2501:
        /*0154*/ 	.byte	0x02, 0x4a
	.zero		1
	.zero		1


	//----- nvinfo : EIATTR_EXIT_INSTR_OFFSETS
	.align		4
        /*0158*/ 	.byte	0x04, 0x1c
        /*015a*/ 	.short	(.L_2503 - .L_2502)


	//   ....[0]....
.L_2502:
        /*015c*/ 	.word	0x00000250


	//   ....[1]....
        /*0160*/ 	.word	0x00000fa0


	//----- nvinfo : EIATTR_CRS_STACK_SIZE
	.align		4
.L_2503:
        /*0164*/ 	.byte	0x04, 0x1e
        /*0166*/ 	.short	(.L_2505 - .L_2504)
.L_2504:
        /*0168*/ 	.word	0x00000000


	//----- nvinfo : EIATTR_CBANK_PARAM_SIZE
	.align		4
.L_2505:
        /*016c*/ 	.byte	0x03, 0x19
        /*016e*/ 	.short	0x0040


	//----- nvinfo : EIATTR_PARAM_CBANK
	.align		4
        /*0170*/ 	.byte	0x04, 0x0a
        /*0172*/ 	.short	(.L_2507 - .L_2506)
	.align		4
.L_2506:
        /*0174*/ 	.word	index@(.nv.constant0._ZN12tensorrt_llm7kernels21fusedQKNormRopeKernelIN3c108BFloat16ENS2_4HalfELi128ELb0EEEvPviiifPKvS7_S7_PKlii)
        /*0178*/ 	.short	0x0380
        /*017a*/ 	.short	0x0040


	//----- nvinfo : EIATTR_SW_WAR
	.align		4
.L_2507:
        /*017c*/ 	.byte	0x04, 0x36
        /*017e*/ 	.short	(.L_2509 - .L_2508)
.L_2508:
        /*0180*/ 	.word	0x00000008
.L_2509:


//--------------------- .nv.info._ZN12tensorrt_llm7kernels21fusedQKNormRopeKernelIN3c108BFloat16ENS2_4HalfELi128ELb1EEEvPviiifPKvS7_S7_PKlii --------------------------
	.section	.nv.info._ZN12tensorrt_llm7kernels21fusedQKNormRopeKernelIN3c108BFloat16ENS2_4HalfELi128ELb1EEEvPviiifPKvS7_S7_PKlii,"",@"SHT_CUDA_INFO"
	.sectionflags	@""
	.align	4


	//----- nvinfo : EIATTR_CUDA_API_VERSION
	.align		4
        /*0000*/ 	.byte	0x04, 0x37
        /*0002*/ 	.short	(.L_2511 - .L_2510)
.L_2510:
        /*0004*/ 	.word	0x00000082


	//----- nvinfo : EIATTR_KPARAM_INFO
	.align		4
.L_2511:
        /*0008*/ 	.byte	0x04, 0x17
        /*000a*/ 	.short	(.L_2513 - .L_2512)
.L_2512:
        /*000c*/ 	.word	0x00000000
        /*0010*/ 	.short	0x000a
        /*0012*/ 	.short	0x003c
        /*0014*/ 	.byte	0x00, 0xf0, 0x11, 0x00


	//----- nvinfo : EIATTR_KPARAM_INFO
	.align		4
.L_2513:
        /*0018*/ 	.byte	0x04, 0x17
        /*001a*/ 	.short	(.L_2515 - .L_2514)
.L_2514:
        /*001c*/ 	.word	0x00000000
        /*0020*/ 	.short	0x0009
        /*0022*/ 	.short	0x0038
        /*0024*/ 	.byte	0x00, 0xf0, 0x11, 0x00


	//----- nvinfo : EIATTR_KPARAM_INFO
	.align		4
.L_2515:
        /*0028*/ 	.byte	0x04, 0x17
        /*002a*/ 	.short	(.L_2517 - .L_2516)
.L_2516:
        /*002c*/ 	.word	0x00000000
        /*0030*/ 	.short	0x0008
        /*0032*/ 	.short	0x0030
        /*0034*/ 	.byte	0x00, 0xf5, 0x21, 0x00


	//----- nvinfo : EIATTR_KPARAM_INFO
	.align		4
.L_2517:
        /*0038*/ 	.byte	0x04, 0x17
        /*003a*/ 	.short	(.L_2519 - .L_2518)
.L_2518:
        /*003c*/ 	.word	0x00000000
        /*0040*/ 	.short	0x0007
        /*0042*/ 	.short	0x0028
        /*0044*/ 	.byte	0x00, 0xf5, 0x21, 0x00


	//----- nvinfo : EIATTR_KPARAM_INFO
	.align		4
.L_2519:
        /*0048*/ 	.byte	0x04, 0x17
        /*004a*/ 	.short	(.L_2521 - .L_2520)
.L_2520:
        /*004c*/ 	.word	0x00000000
        /*0050*/ 	.short	0x0006
        /*0052*/ 	.short	0x0020
        /*0054*/ 	.byte	0x00, 0xf5, 0x21, 0x00


	//----- nvinfo : EIATTR_KPARAM_INFO
	.align		4
.L_2521:
        /*0058*/ 	.byte	0x04, 0x17
        /*005a*/ 	.short	(.L_2523 - .L_2522)
.L_2522:
        /*005c*/ 	.word	0x00000000
        /*0060*/ 	.short	0x0005
        /*0062*/ 	.short	0x0018
        /*0064*/ 	.byte	0x00, 0xf5, 0x21, 0x00


	//----- nvinfo : EIATTR_KPARAM_INFO
	.align		4
.L_2523:
        /*0068*/ 	.byte	0x04, 0x17
        /*006a*/ 	.short	(.L_2525 - .L_2524)
.L_2524:
        /*006c*/ 	.word	0x00000000
        /*0070*/ 	.short	0x0004
        /*0072*/ 	.short	0x0014
        /*0074*/ 	.byte	0x00, 0xf0, 0x11, 0x00


	//----- nvinfo : EIATTR_KPARAM_INFO
	.align		4
.L_2525:
        /*0078*/ 	.byte	0x04, 0x17
        /*007a*/ 	.short	(.L_2527 - .L_2526)
.L_2526:
        /*007c*/ 	.word	0x00000000
        /*0080*/ 	.short	0x0003
        /*0082*/ 	.short	0x0010
        /*0084*/ 	.byte	0x00, 0xf0, 0x11, 0x00


	//----- nvinfo : EIATTR_KPARAM_INFO
	.align		4
.L_2527:
        /*0088*/ 	.byte	0x04, 0x17
        /*008a*/ 	.short	(.L_2529 - .L_2528)
.L_2528:
        /*008c*/ 	.word	0x00000000
        /*0090*/ 	.short	0x0002
        /*0092*/ 	.short	0x000c
        /*0094*/ 	.byte	0x00, 0xf0, 0x11, 0x00


	//----- nvinfo : EIATTR_KPARAM_INFO
	.align		4
.L_2529:
        /*0098*/ 	.byte	0x04, 0x17
        /*009a*/ 	.short	(.L_2531 - .L_2530)
.L_2530:
        /*009c*/ 	.word	0x00000000
        /*00a0*/ 	.short	0x0001
        /*00a2*/ 	.short	0x0008
        /*00a4*/ 	.byte	0x00, 0xf0, 0x11, 0x00


	//----- nvinfo : EIATTR_KPARAM_INFO
	.align		4
.L_2531:
        /*00a8*/ 	.byte	0x04, 0x17
        /*00aa*/ 	.short	(.L_2533 - .L_2532)
.L_2532:
        /*00ac*/ 	.word	0x00000000
        /*00b0*/ 	.short	0x0000
        /*00b2*/ 	.short	0x0000
        /*00b4*/ 	.byte	0x00, 0xf5, 0x21, 0x00


	//----- nvinfo : EIATTR_SPARSE_MMA_MASK
	.align		4
.L_2533:
        /*00b8*/ 	.byte	0x03, 0x50
        /*00ba*/ 	.short	0x0000


	//----- nvinfo : EIATTR_MAXREG_COUNT
	.align		4
        /*00bc*/ 	.byte	0x03, 0x1b
        /*00be*/ 	.short	0x00ff


	//----- nvinfo : EIATTR_MERCURY_ISA_VERSION
	.align		4
        /*00c0*/ 	.byte	0x03, 0x5f
        /*00c2*/ 	.short	0x0101


	//----- nvinfo : EIATTR_COOP_GROUP_MASK_REGIDS
	.align		4
        /*00c4*/ 	.byte	0x04, 0x29
        /*00c6*/ 	.short	(.L_2535 - .L_2534)


	//   ....[0]....
.L_2534:
        /*00c8*/ 	.word	0xffffffff


	//   ....[1]....
        /*00cc*/ 	.word	0xffffffff


	//   ....[2]....
        /*00d0*/ 	.word	0xffffffff


	//   ....[3]....
        /*00d4*/ 	.word	0xffffffff


	//   ....[4]....
        /*00d8*/ 	.word	0xffffffff


	//----- nvinfo : EIATTR_COOP_GROUP_INSTR_OFFSETS
	.align		4
.L_2535:
        /*00dc*/ 	.byte	0x04, 0x28
        /*00de*/ 	.short	(.L_2537 - .L_2536)


	//   ....[0]....
.L_2536:
        /*00e0*/ 	.word	0x000004f0


	//   ....[1]....
        /*00e4*/ 	.word	0x00000510


	//   ....[2]....
        /*00e8*/ 	.word	0x00000530


	//   ....[3]....
        /*00ec*/ 	.word	0x00000550


	//   ....[4]....
        /*00f0*/ 	.word	0x00000580


	//----- nvinfo : EIATTR_VRC_CTA_INIT_COUNT
	.align		4
.L_2537:
        /*00f4*/ 	.byte	0x02, 0x4a
	.zero		1
	.zero		1


	//----- nvinfo : EIATTR_EXIT_INSTR_OFFSETS
	.align		4
        /*00f8*/ 	.byte	0x04, 0x1c
        /*00fa*/ 	.short	(.L_2539 - .L_2538)


	//   ....[0]....
.L_2538:
        /*00fc*/ 	.word	0x00000250


	//   ....[1]....
        /*0100*/ 	.word	0x00000950


	//----- nvinfo : EIATTR_CRS_STACK_SIZE
	.align		4
.L_2539:
        /*0104*/ 	.byte	0x04, 0x1e
        /*0106*/ 	.short	(.L_2541 - .L_2540)
.L_2540:
        /*0108*/ 	.word	0x00000000


	//----- nvinfo : EIATTR_CBANK_PARAM_SIZE
	.align		4
.L_2541:
        /*010c*/ 	.byte	0x03, 0x19
        /*010e*/ 	.short	0x0040


	//----- nvinfo : EIATTR_PARAM_CBANK
	.align		4
        /*0110*/ 	.byte	0x04, 0x0a
        /*0112*/ 	.short	(.L_2543 - .L_2542)
	.align		4
.L_2542:
        /*0114*/ 	.word	index@(.nv.constant0._ZN12tensorrt_llm7kernels21fusedQKNormRopeKernelIN3c108BFloat16ENS2_4HalfELi128ELb1EEEvPviiifPKvS7_S7_PKlii)
        /*0118*/ 	.short	0x0380
        /*011a*/ 	.short	0x0040


	//----- nvinfo : EIATTR_SW_WAR
	.align		4
.L_2543:
        /*011c*/ 	.byte	0x04, 0x36
        /*011e*/ 	.short	(.L_2545 - .L_2544)
.L_2544:
        /*0120*/ 	.word	0x00000008
.L_2545:


//--------------------- .nv.info._ZN12tensorrt_llm7kernels21fusedQKNormRopeKernelIN3c108BFloat16ENS2_4HalfELi64ELb0EEEvPviiifPKvS7_S7_PKlii --------------------------
	.section	.nv.info._ZN12tensorrt_llm7kernels21fusedQKNormRopeKernelIN3c108BFloat16ENS2_4HalfELi64ELb0EEEvPviiifPKvS7_S7_PKlii,"",@"SHT_CUDA_INFO"
	.sectionflags	@""
	.align	4


	//----- nvinfo : EIATTR_CUDA_API_VERSION
	.align		4
        /*0000*/ 	.byte	0x04, 0x37
        /*0002*/ 	.short	(.L_2547 - .L_2546)
.L_2546:
        /*0004*/ 	.word	0x00000082


	//----- nvinfo : EIATTR_KPARAM_INFO
	.align		4
.L_2547:
        /*0008*/ 	.byte	0x04, 0x17
        /*000a*/ 	.short	(.L_2549 - .L_2548)
.L_2548:
        /*000c*/ 	.word	0x00000000
        /*0010*/ 	.short	0x000a
        /*0012*/ 	.short	0x003c
        /*0014*/ 	.byte	0x00, 0xf0, 0x11, 0x00


	//----- nvinfo : EIATTR_KPARAM_INFO
	.align		4
.L_2549:
        /*0018*/ 	.byte	0x04, 0x17
        /*001a*/ 	.short	(.L_2551 - .L_2550)
.L_2550:
        /*001c*/ 	.word	0x00000000
        /*0020*/ 	.short	0x0009
        /*0022*/ 	.short	0x0038
        /*0024*/ 	.byte	0x00, 0xf0, 0x11, 0x00


	//----- nvinfo : EIATTR_KPARAM_INFO
	.align		4
.L_2551:
        /*0028*/ 	.byte	0x04, 0x17
        /*002a*/ 	.short	(.L_2553 - .L_2552)
.L_2552:
        /*002c*/ 	.word	0x00000000
        /*0030*/ 	.short	0x0008
        /*0032*/ 	.short	0x0030
        /*0034*/ 	.byte	0x00, 0xf5, 0x21, 0x00


	//----- nvinfo : EIATTR_KPARAM_INFO
	.align		4
.L_2553:
        /*0038*/ 	.byte	0x04, 0x17
        /*003a*/ 	.short	(.L_2555 - .L_2554)
.L_2554:
        /*003c*/ 	.word	0x00000000
        /*0040*/ 	.short	0x0007
        /*0042*/ 	.short	0x0028
        /*0044*/ 	.byte	0x00, 0xf5, 0x21, 0x00


	//----- nvinfo : EIATTR_KPARAM_INFO
	.align		4
.L_2555:
        /*0048*/ 	.byte	0x04, 0x17
        /*004a*/ 	.short	(.L_2557 - .L_2556)
.L_2556:
        /*004c*/ 	.word	0x00000000
        /*0050*/ 	.short	0x0006
        /*0052*/ 	.short	0x0020
        /*0054*/ 	.byte	0x00, 0xf5, 0x21, 0x00


	//----- nvinfo : EIATTR_KPARAM_INFO
	.align		4
.L_2557:
        /*0058*/ 	.byte	0x04, 0x17
        /*005a*/ 	.short	(.L_2559 - .L_2558)
.L_2558:
        /*005c*/ 	.word	0x00000000
        /*0060*/ 	.short	0x0005
        /*0062*/ 	.short	0x0018
        /*0064*/ 	.byte	0x00, 0xf5, 0x21, 0x00


	//----- nvinfo : EIATTR_KPARAM_INFO
	.align		4
.L_2559:
        /*0068*/ 	.byte	0x04, 0x17
        /*006a*/ 	.short	(.L_2561 - .L_2560)
.L_2560:
        /*006c*/ 	.word	0x00000000
        /*0070*/ 	.short	0x0004
        /*0072*/ 	.short	0x0014
        /*0074*/ 	.byte	0x00, 0xf0, 0x11, 0x00


	//----- nvinfo : EIATTR_KPARAM_INFO
	.align		4
.L_2561:
        /*0078*/ 	.byte	0x04, 0x17
        /*007a*/ 	.short	(.L_2563 - .L_2562)
.L_2562:
        /*007c*/ 	.word	0x00000000
        /*0080*/ 	.short	0x0003
        /*0082*/ 	.short	0x0010
        /*0084*/ 	.byte	0x00, 0xf0, 0x11, 0x00


	//----- nvinfo : EIATTR_KPARAM_INFO
	.align		4
.L_2563:
        /*0088*/ 	.byte	0x04, 0x17
        /*008a*/ 	.short	(.L_2565 - .L_2564)
.L_2564:
        /*008c*/ 	.word	0x00000000
        /*0090*/ 	.short	0x0002
        /*0092*/ 	.short	0x000c
        /*0094*/ 	.byte	0x00, 0xf0, 0x11, 0x00


	//----- nvinfo : EIATTR_KPARAM_INFO
	.align		4
.L_2565:
        /*0098*/ 	.byte	0x04, 0x17
        /*009a*/ 	.short	(.L_2567 - .L_2566)
.L_2566:
        /*009c*/ 	.word	0x00000000
        /*00a0*/ 	.short	0x0001
        /*00a2*/ 	.short	0x0008
        /*00a4*/ 	.byte	0x00, 0xf0, 0x11, 0x00


	//----- nvinfo : EIATTR_KPARAM_INFO
	.align		4
.L_2567:
        /*00a8*/ 	.byte	0x04, 0x17
        /*00aa*/ 	.short	(.L_2569 - .L_2568)
.L_2568:
        /*00ac*/ 	.word	0x00000000
        /*00b0*/ 	.short	0x0000
        /*00b2*/ 	.short	0x0000
        /*00b4*/ 	.byte	0x00, 0xf5, 0x21, 0x00


	//----- nvinfo : EIATTR_SPARSE_MMA_MASK
	.align		4
.L_2569:
        /*00b8*/ 	.byte	0x03, 0x50
        /*00ba*/ 	.short	0x0000


	//----- nvinfo : EIATTR_MAXREG_COUNT
	.align		4
        /*00bc*/ 	.byte	0x03, 0x1b
        /*00be*/ 	.short	0x00ff


	//----- nvinfo : EIATTR_MERCURY_ISA_VERSION
	.align		4
        /*00c0*/ 	.byte	0x03, 0x5f
        /*00c2*/ 	.short	0x0101


	//----- nvinfo : EIATTR_COOP_GROUP_MASK_REGIDS
	.align		4
        /*00c4*/ 	.byte	0x04, 0x29
        /*00c6*/ 	.short	(.L_2571 - .L_2570)


	//   ....[0]....
.L_2570:
        /*00c8*/ 	.word	0xffffffff


	//   ....[1]....
        /*00cc*/ 	.word	0xffffffff


	//   ....[2]....
        /*00d0*/ 	.word	0xffffffff


	//   ....[3]....
        /*00d4*/ 	.word	0xffffffff


	//   ....[4]....
        /*00d8*/ 	.word	0xffffffff


	//   ....[5]....
        /*00dc*/ 	.word	0xffffffff


	//   ....[6]....
        /*00e0*/ 	.word	0xffffffff


	//   ....[7]....
        /*00e4*/ 	.word	0xffffffff


	//   ....[8]....
        /*00e8*/ 	.word	0xffffffff


	//   ....[9]....
        /*00ec*/ 	.word	0x05000012


	//   ....[10]....
        /*00f0*/ 	.word	0x05000012


	//   ....[11]....
        /*00f4*/ 	.word	0x05000012


	//   ....[12]....
        /*00f8*/ 	.word	0x05000012


	//----- nvinfo : EIATTR_COOP_GROUP_INSTR_OFFSETS
	.align		4
.L_2571:
        /*00fc*/ 	.byte	0x04, 0x28
        /*00fe*/ 	.short	(.L_2573 - .L_2572)


	//   ....[0]....
.L_2572:
        /*0100*/ 	.word	0x000004b0


	//   ....[1]....
        /*0104*/ 	.word	0x000004d0


	//   ....[2]....
        /*0108*/ 	.word	0x000004f0


	//   ....[3]....
        /*010c*/ 	.word	0x00000510


	//   ....[4]....
        /*0110*/ 	.word	0x00000530


	//   ....[5]....
        /*0114*/ 	.word	0x000006c0


	//   ....[6]....
        /*0118*/ 	.word	0x000008e0


	//   ....[7]....
        /*011c*/ 	.word	0x00000900


	//   ....[8]....
        /*0120*/ 	.word	0x00000b00


	//   ....[9]....
        /*0124*/ 	.word	0x00000db0


	//   ....[10]....
        /*0128*/ 	.word	0x00000de0


	//   ....[11]....
        /*012c*/ 	.word	0x00000e40


	//   ....[12]....
        /*0130*/ 	.word	0x00000f00


	//----- nvinfo : EIATTR_VRC_CTA_INIT_COUNT
	.align		4
.L_2573:
        /*0134*/ 	.byte	0x02, 0x4a
	.zero		1
	.zero		1


	//----- nvinfo : EIATTR_EXIT_INSTR_OFFSETS
	.align		4
        /*0138*/ 	.byte	0x04, 0x1c
        /*013a*/ 	.short	(.L_2575 - .L_2574)


	//   ....[0]....
.L_2574:
        /*013c*/ 	.word	0x00000240


	//   ....[1]....
        /*0140*/ 	.word	0x00000b40


	//----- nvinfo : EIATTR_CRS_STACK_SIZE
	.align		4
.L_2575:
        /*0144*/ 	.byte	0x04, 0x1e
        /*0146*/ 	.short	(.L_2577 - .L_2576)
.L_2576:
        /*0148*/ 	.word	0x00000000


	//----- nvinfo : EIATTR_CBANK_PARAM_SIZE
	.align		4
.L_2577:
        /*014c*/ 	.byte	0x03, 0x19
        /*014e*/ 	.short	0x0040


	//----- nvinfo : EIATTR_PARAM_CBANK
	.align		4
        /*0150*/ 	.byte	0x04, 0x0a
        /*0152*/ 	.short	(.L_2579 - .L_2578)
	.align		4
.L_2578:
        /*0154*/ 	.word	index@(.nv.constant0._ZN12tensorrt_llm7kernels21fusedQKNormRopeKernelIN3c108BFloat16ENS2_4HalfELi64ELb0EEEvPviiifPKvS7_S7_PKlii)
        /*0158*/ 	.short	0x0380
        /*015a*/ 	.short	0x0040


	//----- nvinfo : EIATTR_SW_WAR
	.align		4
.L_2579:
        /*015c*/ 	.byte	0x04, 0x36
        /*015e*/ 	.short	(.L_2581 - .L_2580)
.L_2580:
        /*0160*/ 	.word	0x00000008
.L_2581:


//--------------------- .nv.info._ZN12tensorrt_llm7kernels21fusedQKNormRopeKernelIN3c108BFloat16ENS2_4HalfELi64ELb1EEEvPviiifPKvS7_S7_PKlii --------------------------
	.section	.nv.info._ZN12tensorrt_llm7kernels21fusedQKNormRopeKernelIN3c108BFloat16ENS2_4HalfELi64ELb1EEEvPviiifPKvS7_S7_PKlii,"",@"SHT_CUDA_INFO"
	.sectionflags	@""
	.align	4


	//----- nvinfo : EIATTR_CUDA_API_VERSION
	.align		4
        /*0000*/ 	.byte	0x04, 0x37
        /*0002*/ 	.short	(.L_2583 - .L_2582)
.L_2582:
        /*0004*/ 	.word	0x00000082


	//----- nvinfo : EIATTR_KPARAM_INFO
	.align		4
.L_2583:
        /*0008*/ 	.byte	0x04, 0x17
        /*000a*/ 	.short	(.L_2585 - .L_2584)
.L_2584:
        /*000c*/ 	.word	0x00000000
        /*0010*/ 	.short	0x000a
        /*0012*/ 	.short	0x003c
        /*0014*/ 	.byte	0x00, 0xf0, 0x11, 0x00


	//----- nvinfo : EIATTR_KPARAM_INFO
	.align		4
.L_2585:
        /*0018*/ 	.byte	0x04, 0x17
        /*001a*/ 	.short	(.L_2587 - .L_2586)
.L_2586:
        /*001c*/ 	.word	0x00000000
        /*0020*/ 	.short	0x0009
        /*0022*/ 	.short	0x0038
        /*0024*/ 	.byte	0x00, 0xf0, 0x11, 0x00


	//----- nvinfo : EIATTR_KPARAM_INFO
	.align		4
.L_2587:
        /*0028*/ 	.byte	0x04, 0x17
        /*002a*/ 	.short	(.L_2589 - .L_2588)
.L_2588:
        /*002c*/ 	.word	0x00000000
        /*0030*/ 	.short	0x0008
        /*0032*/ 	.short	0x0030
        /*0034*/ 	.byte	0x00, 0xf5, 0x21, 0x00


	//----- nvinfo : EIATTR_KPARAM_INFO
	.align		4
.L_2589:
        /*0038*/ 	.byte	0x04, 0x17
        /*003a*/ 	.short	(.L_2591 - .L_2590)
.L_2590:
        /*003c*/ 	.word	0x00000000
        /*0040*/ 	.short	0x0007
        /*0042*/ 	.short	0x0028
        /*0044*/ 	.byte	0x00, 0xf5, 0x21, 0x00


	//----- nvinfo : EIATTR_KPARAM_INFO
	.align		4
.L_2591:
        /*0048*/ 	.byte	0x04, 0x17
        /*004a*/ 	.short	(.L_2593 - .L_2592)
.L_2592:
        /*004c*/ 	.word	0x00000000
        /*0050*/ 	.short	0x0006
        /*0052*/ 	.short	0x0020
        /*0054*/ 	.byte	0x00, 0xf5, 0x21, 0x00


	//----- nvinfo : EIATTR_KPARAM_INFO
	.align		4
.L_2593:
        /*0058*/ 	.byte	0x04, 0x17
        /*005a*/ 	.short	(.L_2595 - .L_2594)
.L_2594:
        /*005c*/ 	.word	0x00000000
        /*0060*/ 	.short	0x0005
        /*0062*/ 	.short	0x0018
        /*0064*/ 	.byte	0x00, 0xf5, 0x21, 0x00


	//----- nvinfo : EIATTR_KPARAM_INFO
	.align		4
.L_2595:
        /*0068*/ 	.byte	0x04, 0x17
        /*006a*/ 	.short	(.L_2597 - .L_2596)
.L_2596:
        /*006c*/ 	.word	0x00000000
        /*0070*/ 	.short	0x0004
        /*0072*/ 	.short	0x0014
        /*0074*/ 	.byte	0x00, 0xf0, 0x11, 0x00


	//----- nvinfo : EIATTR_KPARAM_INFO
	.align		4
.L_2597:
        /*0078*/ 	.byte	0x04, 0x17
        /*007a*/ 	.short	(.L_2599 - .L_2598)
.L_2598:
        /*007c*/ 	.word	0x00000000
        /*0080*/ 	.short	0x0003
        /*0082*/ 	.short	0x0010
        /*0084*/ 	.byte	0x00, 0xf0, 0x11, 0x00


	//----- nvinfo : EIATTR_KPARAM_INFO
	.align		4
.L_2599:
        /*0088*/ 	.byte	0x04, 0x17
        /*008a*/ 	.short	(.L_2601 - .L_2600)
.L_2600:
        /*008c*/ 	.word	0x00000000
        /*0090*/ 	.short	0x0002
        /*0092*/ 	.short	0x000c
        /*0094*/ 	.byte	0x00, 0xf0, 0x11, 0x00


	//----- nvinfo : EIATTR_KPARAM_INFO
	.align		4
.L_2601:
        /*0098*/ 	.byte	0x04, 0x17
        /*009a*/ 	.short	(.L_2603 - .L_2602)
.L_2602:
        /*009c*/ 	.word	0x00000000
        /*00a0*/ 	.short	0x0001
        /*00a2*/ 	.short	0x0008
        /*00a4*/ 	.byte	0x00, 0xf0, 0x11, 0x00


	//----- nvinfo : EIATTR_KPARAM_INFO
	.align		4
.L_2603:
        /*00a8*/ 	.byte	0x04, 0x17
        /*00aa*/ 	.short	(.L_2605 - .L_2604)
.L_2604:
        /*00ac*/ 	.word	0x00000000
        /*00b0*/ 	.short	0x0000
        /*00b2*/ 	.short	0x0000
        /*00b4*/ 	.byte	0x00, 0xf5, 0x21, 0x00


	//----- nvinfo : EIATTR_SPARSE_MMA_MASK
	.align		4
.L_2605:
        /*00b8*/ 	.byte	0x03, 0x50
        /*00ba*/ 	.short	0x0000


	//----- nvinfo : EIATTR_MAXREG_COUNT
	.align		4
        /*00bc*/ 	.byte	0x03, 0x1b
        /*00be*/ 	.short	0x00ff


	//----- nvinfo : EIATTR_MERCURY_ISA_VERSION
	.align		4
        /*00c0*/ 	.byte	0x03, 0x5f
        /*00c2*/ 	.short	0x0101


	//----- nvinfo : EIATTR_COOP_GROUP_MASK_REGIDS
	.align		4
        /*00c4*/ 	.byte	0x04, 0x29
        /*00c6*/ 	.short	(.L_2607 - .L_2606)


	//   ....[0]....
.L_2606:
        /*00c8*/ 	.word	0xffffffff


	//   ....[1]....
        /*00cc*/ 	.word	0xffffffff


	//   ....[2]....
        /*00d0*/ 	.word	0xffffffff


	//   ....[3]....
        /*00d4*/ 	.word	0xffffffff


	//   ....[4]....
        /*00d8*/ 	.word	0xffffffff


	//----- nvinfo : EIATTR_COOP_GROUP_INSTR_OFFSETS
	.align		4
.L_2607:
        /*00dc*/ 	.byte	0x04, 0x28
        /*00de*/ 	.short	(.L_2609 - .L_2608)


	//   ....[0]....
.L_2608:
        /*00e0*/ 	.word	0x000005a0


	//   ....[1]....
        /*00e4*/ 	.word	0x000005c0


	//   ....[2]....
        /*00e8*/ 	.word	0x000005e0


	//   ....[3]....
        /*00ec*/ 	.word	0x00000600


	//   ....[4]....
        /*00f0*/ 	.word	0x00000620


	//----- nvinfo : EIATTR_VRC_CTA_INIT_COUNT
	.align		4
.L_2609:
        /*00f4*/ 	.byte	0x02, 0x4a
	.zero		1
	.zero		1


	//----- nvinfo : EIATTR_EXIT_INSTR_OFFSETS
	.align		4
        /*00f8*/ 	.byte	0x04, 0x1c
        /*00fa*/ 	.short	(.L_2611 - .L_2610)


	//   ....[0]....
.L_2610:
        /*00fc*/ 	.word	0x00000260


	//   ....[1]....
        /*0100*/ 	.word	0x00000770


	//----- nvinfo : EIATTR_CBANK_PARAM_SIZE
	.align		4
.L_2611:
        /*0104*/ 	.byte	0x03, 0x19
        /*0106*/ 	.short	0x0040


	//----- nvinfo : EIATTR_PARAM_CBANK
	.align		4
        /*0108*/ 	.byte	0x04, 0x0a
        /*010a*/ 	.short	(.L_2613 - .L_2612)
	.align		4
.L_2612:
        /*010c*/ 	.word	index@(.nv.constant0._ZN12tensorrt_llm7kernels21fusedQKNormRopeKernelIN3c108BFloat16ENS2_4HalfELi64ELb1EEEvPviiifPKvS7_S7_PKlii)
        /*0110*/ 	.short	0x0380
        /*0112*/ 	.short	0x0040


	//----- nvinfo : EIATTR_SW_WAR
	.align		4
.L_2613:
        /*0114*/ 	.byte	0x04, 0x36
        /*0116*/ 	.short	(.L_2615 - .L_2614)
.L_2614:
        /*0118*/ 	.word	0x00000008
.L_2615:


//--------------------- .nv.info._ZN12tensorrt_llm7kernels32fusedQKNormRopeKernelNTokenHeadsIN3c108BFloat16EfLi256ELb0ELi8EEEvPviiifPKvS6_S6_PKlii --------------------------
	.section	.nv.info._ZN12tensorrt_llm7kernels32fusedQKNormRopeKernelNTokenHeadsIN3c108BFloat16EfLi256ELb0ELi8EEEvPviiifPKvS6_S6_PKlii,"",@"SHT_CUDA_INFO"
	.sectionflags	@""
	.align	4


	//----- nvinfo : EIATTR_CUDA_API_VERSION
	.align		4
        /*0000*/ 	.byte	0x04, 0x37
        /*0002*/ 	.short	(.L_2617 - .L_2616)
.L_2616:
        /*0004*/ 	.word	0x00000082


	//----- nvinfo : EIATTR_KPARAM_INFO
	.align		4
.L_2617:
        /*0008*/ 	.byte	0x04, 0x17
        /*000a*/ 	.short	(.L_2619 - .L_2618)
.L_2618:
        /*000c*/ 	.word	0x00000000
        /*0010*/ 	.short	0x000a
        /*0012*/ 	.short	0x003c
        /*0014*/ 	.byte	0x00, 0xf0, 0x11, 0x00


	//----- nvinfo : EIATTR_KPARAM_INFO
	.align		4
.L_2619:
        /*0018*/ 	.byte	0x04, 0x17
        /*001a*/ 	.short	(.L_2621 - .L_2620)
.L_2620:
        /*001c*/ 	.word	0x00000000
        /*0020*/ 	.short	0x0009
        /*0022*/ 	.short	0x0038
        /*0024*/ 	.byte	0x00, 0xf0, 0x11, 0x00


	//----- nvinfo : EIATTR_KPARAM_INFO
	.align		4
.L_2621:
        /*0028*/ 	.byte	0x04, 0x17
        /*002a*/ 	.short	(.L_2623 - .L_2622)
.L_2622:
        /*002c*/ 	.word	0x00000000
        /*0030*/ 	.short	0x0008
        /*0032*/ 	.short	0x0030
        /*0034*/ 	.byte	0x00, 0xf5, 0x21, 0x00


	//----- nvinfo : EIATTR_KPARAM_INFO
	.align		4
.L_2623:
        /*0038*/ 	.byte	0x04, 0x17
        /*003a*/ 	.short	(.L_2625 - .L_2624)
.L_2624:
        /*003c*/ 	.word	0x00000000
        /*0040*/ 	.short	0x0007
        /*0042*/ 	.short	0x0028
        /*0044*/ 	.byte	0x00, 0xf5, 0x21, 0x00


	//----- nvinfo : EIATTR_KPARAM_INFO
	.align		4
.L_2625:
        /*0048*/ 	.byte	0x04, 0x17
        /*004a*/ 	.short	(.L_2627 - .L_2626)
.L_2626:
        /*004c*/ 	.word	0x00000000
        /*0050*/ 	.short	0x0006
        /*0052*/ 	.short	0x0020
        /*0054*/ 	.byte	0x00, 0xf5, 0x21, 0x00


	//----- nvinfo : EIATTR_KPARAM_INFO
	.align		4
.L_2627:
        /*0058*/ 	.byte	0x04, 0x17
        /*005a*/ 	.short	(.L_2629 - .L_2628)
.L_2628:
        /*005c*/ 	.word	0x00000000
        /*0060*/ 	.short	0x0005
        /*0062*/ 	.short	0x0018
        /*0064*/ 	.byte	0x00, 0xf5, 0x21, 0x00


	//----- nvinfo : EIATTR_KPARAM_INFO
	.align		4
.L_2629:
        /*0068*/ 	.byte	0x04, 0x17
        /*006a*/ 	.short	(.L_2631 - .L_2630)
.L_2630:
        /*006c*/ 	.word	0x00000000
        /*0070*/ 	.short	0x0004
        /*0072*/ 	.short	0x0014
        /*0074*/ 	.byte	0x00, 0xf0, 0x11, 0x00


	//----- nvinfo : EIATTR_KPARAM_INFO
	.align		4
.L_2631:
        /*0078*/ 	.byte	0x04, 0x17
        /*007a*/ 	.short	(.L_2633 - .L_2632)
.L_2632:
        /*007c*/ 	.word	0x00000000
        /*0080*/ 	.short	0x0003
        /*0082*/ 	.short	0x0010
        /*0084*/ 	.byte	0x00, 0xf0, 0x11, 0x00


	//----- nvinfo : EIATTR_KPARAM_INFO
	.align		4
.L_2633:
        /*0088*/ 	.byte	0x04, 0x17
        /*008a*/ 	.short	(.L_2635 - .L_2634)
.L_2634:
        /*008c*/ 	.word	0x00000000
        /*0090*/ 	.short	0x0002
        /*0092*/ 	.short	0x000c
        /*0094*/ 	.byte	0x00, 0xf0, 0x11, 0x00


	//----- nvinfo : EIATTR_KPARAM_INFO
	.align		4
.L_2635:
        /*0098*/ 	.byte	0x04, 0x17
        /*009a*/ 	.short	(.L_2637 - .L_2636)
.L_2636:
        /*009c*/ 	.word	0x00000000
        /*00a0*/ 	.short	0x0001
        /*00a2*/ 	.short	0x0008
        /*00a4*/ 	.byte	0x00, 0xf0, 0x11, 0x00


	//----- nvinfo : EIATTR_KPARAM_INFO
	.align		4
.L_2637:
        /*00a8*/ 	.byte	0x04, 0x17
        /*00aa*/ 	.short	(.L_2639 - .L_2638)
.L_2638:
        /*00ac*/ 	.word	0x00000000
        /*00b0*/ 	.short	0x0000
        /*00b2*/ 	.short	0x0000
        /*00b4*/ 	.byte	0x00, 0xf5, 0x21, 0x00


	//----- nvinfo : EIATTR_SPARSE_MMA_MASK
	.align		4
.L_2639:
        /*00b8*/ 	.byte	0x03, 0x50
        /*00ba*/ 	.short	0x0000


	//----- nvinfo : EIATTR_MAXREG_COUNT
	.align		4
        /*00bc*/ 	.byte	0x03, 0x1b
        /*00be*/ 	.short	0x00ff


	//----- nvinfo : EIATTR_MERCURY_ISA_VERSION
	.align		4
        /*00c0*/ 	.byte	0x03, 0x5f
        /*00c2*/ 	.short	0x0101


	//----- nvinfo : EIATTR_COOP_GROUP_MASK_REGIDS
	.align		4
        /*00c4*/ 	.byte	0x04, 0x29
        /*00c6*/ 	.short	(.L_2641 - .L_2640)


	//   ....[0]....
.L_2640:
        /*00c8*/ 	.word	0xffffffff


	//   ....[1]....
        /*00cc*/ 	.word	0xffffffff


	//   ....[2]....
        /*00d0*/ 	.word	0xffffffff


	//   ....[3]....
        /*00d4*/ 	.word	0xffffffff


	//   ....[4]....
        /*00d8*/ 	.word	0xffffffff


	//   ....[5]....
        /*00dc*/ 	.word	0xffffffff


	//   ....[6]....
        /*00e0*/ 	.word	0xffffffff


	//   ....[7]....
        /*00e4*/ 	.word	0xffffffff


	//   ....[8]....
        /*00e8*/ 	.word	0xffffffff


	//   ....[9]....
        /*00ec*/ 	.word	0xffffffff


	//   ....[10]....
        /*00f0*/ 	.word	0xffffffff


	//   ....[11]....
        /*00f4*/ 	.word	0xffffffff


	//   ....[12]....
        /*00f8*/ 	.word	0xffffffff


	//   ....[13]....
        /*00fc*/ 	.word	0xffffffff


	//   ....[14]....
        /*0100*/ 	.word	0xffffffff


	//   ....[15]....
        /*0104*/ 	.word	0x05000028


	//   ....[16]....
        /*0108*/ 	.word	0x05000028


	//   ....[17]....
        /*010c*/ 	.word	0x05000028


	//   ....[18]....
        /*0110*/ 	.word	0x05000028


	//   ....[19]....
        /*0114*/ 	.word	0x05000028


	//   ....[20]....
        /*0118*/ 	.word	0x05000028


	//   ....[21]....
        /*011c*/ 	.word	0x05000028


	//   ....[22]....
        /*0120*/ 	.word	0x05000028


	//   ....[23]....
        /*0124*/ 	.word	0x05000028


	//   ....[24]....
        /*0128*/ 	.word	0x05000028


	//   ....[25]....
        /*012c*/ 	.word	0x05000028


	//   ....[26]....
        /*0130*/ 	.word	0x05000028


	//   ....[27]....
        /*0134*/ 	.word	0x05000028


	//   ....[28]....
        /*0138*/ 	.word	0x05000028


	//   ....[29]....
        /*013c*/ 	.word	0x05000028


	//----- nvinfo : EIATTR_COOP_GROUP_INSTR_OFFSETS
	.align		4
.L_2641:
        /*0140*/ 	.byte	0x04, 0x28
        /*0142*/ 	.short	(.L_2643 - .L_2642)


	//   ....[0]....
.L_2642:
        /*0144*/ 	.word	0x00001430


	//   ....[1]....
        /*0148*/ 	.word	0x00001450


	//   ....[2]....
        /*014c*/ 	.word	0x00001470


	//   ....[3]....
        /*0150*/ 	.word	0x00001490


	//   ....[4]....
        /*0154*/ 	.word	0x000014b0


	//   ....[5]....
        /*0158*/ 	.word	0x00001ac0


	//   ....[6]....
        /*015c*/ 	.word	0x00001b40


	//   ....[7]....
        /*0160*/ 	.word	0x00001bc0


	//   ....[8]....
        /*0164*/ 	.word	0x00001c30


	//   ....[9]....
        /*0168*/ 	.word	0x00001e70


	//   ....[10]....
        /*016c*/ 	.word	0x00001ff0


	//   ....[11]....
        /*0170*/ 	.word	0x00002210


	//   ....[12]....
        /*0174*/ 	.word	0x00002230


	//   ....[13]....
        /*0178*/ 	.word	0x000022d0


	//   ....[14]....
        /*017c*/ 	.word	0x000024a0


	//   ....[15]....
        /*0180*/ 	.word	0x00002600


	//   ....[16]....
        /*0184*/ 	.word	0x00002680


	//   ....[17]....
        /*0188*/ 	.word	0x000026e0


	//   ....[18]....
        /*018c*/ 	.word	0x00002740


	//   ....[19]....
        /*0190*/ 	.word	0x000027a0


	//   ....[20]....
        /*0194*/ 	.word	0x00002a00


	//   ....[21]....
        /*0198*/ 	.word	0x00002aa0


	//   ....[22]....
        /*019c*/ 	.word	0x00002c80


	//   ....[23]....
        /*01a0*/ 	.word	0x00002e60


	//   ....[24]....
        /*01a4*/ 	.word	0x00003050


	//   ....[25]....
        /*01a8*/ 	.word	0x00003240


	//   ....[26]....
        /*01ac*/ 	.word	0x000033e0


	//   ....[27]....
        /*01b0*/ 	.word	0x000035f0


	//   ....[28]....
        /*01b4*/ 	.word	0x00003670


	//   ....[29]....
        /*01b8*/ 	.word	0x000036f0


	//----- nvinfo : EIATTR_VRC_CTA_INIT_COUNT
	.align		4
.L_2643:
        /*01bc*/ 	.byte	0x02, 0x4a
	.zero		1
	.zero		1


	//----- nvinfo : EIATTR_EXIT_INSTR_OFFSETS
	.align		4
        /*01c0*/ 	.byte	0x04, 0x1c
        /*01c2*/ 	.short	(.L_2645 - .L_2644)


	//   ....[0]....
.L_2644:
        /*01c4*/ 	.word	0x000002b0


	//   ....[1]....
        /*01c8*/ 	.word	0x00000ef0


	//   ....[2]....
        /*01cc*/ 	.word	0x000025a0


	//----- nvinfo : EIATTR_CRS_STACK_SIZE
	.align		4
.L_2645:
        /*01d0*/ 	.byte	0x04, 0x1e
        /*01d2*/ 	.short	(.L_2647 - .L_2646)
.L_2646:
        /*01d4*/ 	.word	0x00000000


	//----- nvinfo : EIATTR_CBANK_PARAM_SIZE
	.align		4
.L_2647:
        /*01d8*/ 	.byte	0x03, 0x19
        /*01da*/ 	.short	0x0040


	//----- nvinfo : EIATTR_PARAM_CBANK
	.align		4
        /*01dc*/ 	.byte	0x04, 0x0a
        /*01de*/ 	.short	(.L_2649 - .L_2648)
	.align		4
.L_2648:
        /*01e0*/ 	.word	index@(.nv.constant0._ZN12tensorrt_llm7kernels32fusedQKNormRopeKernelNTokenHeadsIN3c108BFloat16EfLi256ELb0ELi8EEEvPviiifPKvS6_S6_PKlii)
        /*01e4*/ 	.short	0x0380
        /*01e6*/ 	.short	0x0040


	//----- nvinfo : EIATTR_SW_WAR
	.align		4
.L_2649:
        /*01e8*/ 	.byte	0x04, 0x36
        /*01ea*/ 	.short	(.L_2651 - .L_2650)
.L_2650:
        /*01ec*/ 	.word	0x00000008
.L_2651:


//--------------------- .nv.info._ZN12tensorrt_llm7kernels32fusedQKNormRopeKernelNTokenHeadsIN3c108BFloat16EfLi256ELb1ELi8EEEvPviiifPKvS6_S6_PKlii --------------------------
	.section	.nv.info._ZN12tensorrt_llm7kernels32fusedQKNormRopeKernelNTokenHeadsIN3c108BFloat16EfLi256ELb1ELi8EEEvPviiifPKvS6_S6_PKlii,"",@"SHT_CUDA_INFO"
	.sectionflags	@""
	.align	4


	//----- nvinfo : EIATTR_CUDA_API_VERSION
	.align		4
        /*0000*/ 	.byte	0x04, 0x37
        /*0002*/ 	.short	(.L_2653 - .L_2652)
.L_2652:
        /*0004*/ 	.word	0x00000082


	//----- nvinfo : EIATTR_KPARAM_INFO
	.align		4
.L_2653:
        /*0008*/ 	.byte	0x04, 0x17
        /*000a*/ 	.short	(.L_2655 - .L_2654)
.L_2654:
        /*000c*/ 	.word	0x00000000
        /*0010*/ 	.short	0x000a
        /*0012*/ 	.short	0x003c
        /*0014*/ 	.byte	0x00, 0xf0, 0x11, 0x00


	//----- nvinfo : EIATTR_KPARAM_INFO
	.align		4
.L_2655:
        /*0018*/ 	.byte	0x04, 0x17
        /*001a*/ 	.short	(.L_2657 - .L_2656)
.L_2656:
        /*001c*/ 	.word	0x00000000
        /*0020*/ 	.short	0x0009
        /*0022*/ 	.short	0x0038
        /*0024*/ 	.byte	0x00, 0xf0, 0x11, 0x00


	//----- nvinfo : EIATTR_KPARAM_INFO
	.align		4
.L_2657:
        /*0028*/ 	.byte	0x04, 0x17
        /*002a*/ 	.short	(.L_2659 - .L_2658)
.L_2658:
        /*002c*/ 	.word	0x00000000
        /*0030*/ 	.short	0x0008
        /*0032*/ 	.short	0x0030
        /*0034*/ 	.byte	0x00, 0xf5, 0x21, 0x00


	//----- nvinfo : EIATTR_KPARAM_INFO
	.align		4
.L_2659:
        /*0038*/ 	.byte	0x04, 0x17
        /*003a*/ 	.short	(.L_2661 - .L_2660)
.L_2660:
        /*003c*/ 	.word	0x00000000
        /*0040*/ 	.short	0x0007
        /*0042*/ 	.short	0x0028
        /*0044*/ 	.byte	0x00, 0xf5, 0x21, 0x00


	//----- nvinfo : EIATTR_KPARAM_INFO
	.align		4
.L_2661:
        /*0048*/ 	.byte	0x04, 0x17
        /*004a*/ 	.short	(.L_2663 - .L_2662)
.L_2662:
        /*004c*/ 	.word	0x00000000
        /*0050*/ 	.short	0x0006
        /*0052*/ 	.short	0x0020
        /*0054*/ 	.byte	0x00, 0xf5, 0x21, 0x00


	//----- nvinfo : EIATTR_KPARAM_INFO
	.align		4
.L_2663:
        /*0058*/ 	.byte	0x04, 0x17
        /*005a*/ 	.short	(.L_2665 - .L_2664)
.L_2664:
        /*005c*/ 	.word	0x00000000
        /*0060*/ 	.short	0x0005
        /*0062*/ 	.short	0x0018
        /*0064*/ 	.byte	0x00, 0xf5, 0x21, 0x00


	//----- nvinfo : EIATTR_KPARAM_INFO
	.align		4
.L_2665:
        /*0068*/ 	.byte	0x04, 0x17
        /*006a*/ 	.short	(.L_2667 - .L_2666)
.L_2666:
        /*006c*/ 	.word	0x00000000
        /*0070*/ 	.short	0x0004
        /*0072*/ 	.short	0x0014
        /*0074*/ 	.byte	0x00, 0xf0, 0x11, 0x00


	//----- nvinfo : EIATTR_KPARAM_INFO
	.align		4
.L_2667:
        /*0078*/ 	.byte	0x04, 0x17
        /*007a*/ 	.short	(.L_2669 - .L_2668)
.L_2668:
        /*007c*/ 	.word	0x00000000
        /*0080*/ 	.short	0x0003
        /*0082*/ 	.short	0x0010
        /*0084*/ 	.byte	0x00, 0xf0, 0x11, 0x00


	//----- nvinfo : EIATTR_KPARAM_INFO
	.align		4
.L_2669:
        /*0088*/ 	.byte	0x04, 0x17
        /*008a*/ 	.short	(.L_2671 - .L_2670)
.L_2670:
        /*008c*/ 	.word	0x00000000
        /*0090*/ 	.short	0x0002
        /*0092*/ 	.short	0x000c
        /*0094*/ 	.byte	0x00, 0xf0, 0x11, 0x00


	//----- nvinfo : EIATTR_KPARAM_INFO
	.align		4
.L_2671:
        /*0098*/ 	.byte	0x04, 0x17
        /*009a*/ 	.short	(.L_2673 - .L_2672)
.L_2672:
        /*009c*/ 	.word	0x00000000
        /*00a0*/ 	.short	0x0001
        /*00a2*/ 	.short	0x0008
        /*00a4*/ 	.byte	0x00, 0xf0, 0x11, 0x00


	//----- nvinfo : EIATTR_KPARAM_INFO
	.align		4
.L_2673:
        /*00a8*/ 	.byte	0x04, 0x17
        /*00aa*/ 	.short	(.L_2675 - .L_2674)
.L_2674:
        /*00ac*/ 	.word	0x00000000
        /*00b0*/ 	.short	0x0000
        /*00b2*/ 	.short	0x0000
        /*00b4*/ 	.byte	0x00, 0xf5, 0x21, 0x00


	//----- nvinfo : EIATTR_SPARSE_MMA_MASK
	.align		4
.L_2675:
        /*00b8*/ 	.byte	0x03, 0x50
        /*00ba*/ 	.short	0x0000


	//----- nvinfo : EIATTR_MAXREG_COUNT
	.align		4
        /*00bc*/ 	.byte	0x03, 0x1b
        /*00be*/ 	.short	0x00ff


	//----- nvinfo : EIATTR_MERCURY_ISA_VERSION
	.align		4
        /*00c0*/ 	.byte	0x03, 0x5f
        /*00c2*/ 	.short	0x0101


	//----- nvinfo : EIATTR_COOP_GROUP_MASK_REGIDS
	.align		4
        /*00c4*/ 	.byte	0x04, 0x29
        /*00c6*/ 	.short	(.L_2677 - .L_2676)


	//   ....[0]....
.L_2676:
        /*00c8*/ 	.word	0xffffffff


	//   ....[1]....
        /*00cc*/ 	.word	0xffffffff


	//   ....[2]....
        /*00d0*/ 	.word	0xffffffff


	//   ....[3]....
        /*00d4*/ 	.word	0xffffffff


	//   ....[4]....
        /*00d8*/ 	.word	0xffffffff


	//   ....[5]....
        /*00dc*/ 	.word	0x05000027


	//   ....[6]....
        /*00e0*/ 	.word	0x05000027


	//   ....[7]....
        /*00e4*/ 	.word	0x05000027


	//   ....[8]....
        /*00e8*/ 	.word	0x05000027


	//   ....[9]....
        /*00ec*/ 	.word	0x05000027


	//----- nvinfo : EIATTR_COOP_GROUP_INSTR_OFFSETS
	.align		4
.L_2677:
        /*00f0*/ 	.byte	0x04, 0x28
        /*00f2*/ 	.short	(.L_2679 - .L_2678)


	//   ....[0]....
.L_2678:
        /*00f4*/ 	.word	0x00001450


	//   ....[1]....
        /*00f8*/ 	.word	0x00001470


	//   ....[2]....
        /*00fc*/ 	.word	0x00001490


	//   ....[3]....
        /*0100*/ 	.word	0x000014b0


	//   ....[4]....
        /*0104*/ 	.word	0x000014d0


	//   ....[5]....
        /*0108*/ 	.word	0x000019e0


	//   ....[6]....
        /*010c*/ 	.word	0x00001a80


	//   ....[7]....
        /*0110*/ 	.word	0x00001af0


	//   ....[8]....
        /*0114*/ 	.word	0x00001b60


	//   ....[9]....
        /*0118*/ 	.word	0x00001bd0


	//----- nvinfo : EIATTR_VRC_CTA_INIT_COUNT
	.align		4
.L_2679:
        /*011c*/ 	.byte	0x02, 0x4a
	.zero		1
	.zero		1


	//----- nvinfo : EIATTR_EXIT_INSTR_OFFSETS
	.align		4
        /*0120*/ 	.byte	0x04, 0x1c
        /*0122*/ 	.short	(.L_2681 - .L_2680)


	//   ....[0]....
.L_2680:
        /*0124*/ 	.word	0x000002a0


	//   ....[1]....
        /*0128*/ 	.word	0x00000f30


	//   ....[2]....
        /*012c*/ 	.word	0x00001980


	//----- nvinfo : EIATTR_CRS_STACK_SIZE
	.align		4
.L_2681:
        /*0130*/ 	.byte	0x04, 0x1e
        /*0132*/ 	.short	(.L_2683 - .L_2682)
.L_2682:
        /*0134*/ 	.word	0x00000000


	//----- nvinfo : EIATTR_CBANK_PARAM_SIZE
	.align		4
.L_2683:
        /*0138*/ 	.byte	0x03, 0x19
        /*013a*/ 	.short	0x0040


	//----- nvinfo : EIATTR_PARAM_CBANK
	.align		4
        /*013c*/ 	.byte	0x04, 0x0a
        /*013e*/ 	.short	(.L_2685 - .L_2684)
	.align		4
.L_2684:
        /*0140*/ 	.word	index@(.nv.constant0._ZN12tensorrt_llm7kernels32fusedQKNormRopeKernelNTokenHeadsIN3c108BFloat16EfLi256ELb1ELi8EEEvPviiifPKvS6_S6_PKlii)
        /*0144*/ 	.short	0x0380
        /*0146*/ 	.short	0x0040


	//----- nvinfo : EIATTR_SW_WAR
	.align		4
.L_2685:
        /*0148*/ 	.byte	0x04, 0x36
        /*014a*/ 	.short	(.L_2687 - .L_2686)
.L_2686:
        /*014c*/ 	.word	0x00000008
.L_2687:


//--------------------- .nv.info._ZN12tensorrt_llm7kernels32fusedQKNormRopeKernelNTokenHeadsIN3c108BFloat16EfLi128ELb0ELi8EEEvPviiifPKvS6_S6_PKlii --------------------------
	.section	.nv.info._ZN12tensorrt_llm7kernels32fusedQKNormRopeKernelNTokenHeadsIN3c108BFloat16EfLi128ELb0ELi8EEEvPviiifPKvS6_S6_PKlii,"",@"SHT_CUDA_INFO"
	.sectionflags	@""
	.align	4


	//----- nvinfo : EIATTR_CUDA_API_VERSION
	.align		4
        /*0000*/ 	.byte	0x04, 0x37
        /*0002*/ 	.short	(.L_2689 - .L_2688)
.L_2688:
        /*0004*/ 	.word	0x00000082


	//----- nvinfo : EIATTR_KPARAM_INFO
	.align		4
.L_2689:
        /*0008*/ 	.byte	0x04, 0x17
        /*000a*/ 	.short	(.L_2691 - .L_2690)
.L_2690:
        /*000c*/ 	.word	0x00000000
        /*0010*/ 	.short	0x000a
        /*0012*/ 	.short	0x003c
        /*0014*/ 	.byte	0x00, 0xf0, 0x11, 0x00


	//----- nvinfo : EIATTR_KPARAM_INFO
	.align		4
.L_2691:
        /*0018*/ 	.byte	0x04, 0x17
        /*001a*/ 	.short	(.L_2693 - .L_2692)
.L_2692:
        /*001c*/ 	.word	0x00000000
        /*0020*/ 	.short	0x0009
        /*0022*/ 	.short	0x0038
        /*0024*/ 	.byte	0x00, 0xf0, 0x11, 0x00


	//----- nvinfo : EIATTR_KPARAM_INFO
	.align		4
.L_2693:
        /*0028*/ 	.byte	0x04, 0x17
        /*002a*/ 	.short	(.L_2695 - .L_2694)
.L_2694:
        /*002c*/ 	.word	0x00000000
        /*0030*/ 	.short	0x0008
        /*0032*/ 	.short	0x0030
        /*0034*/ 	.byte	0x00, 0xf5, 0x21, 0x00


	//----- nvinfo : EIATTR_KPARAM_INFO
	.align		4
.L_2695:
        /*0038*/ 	.byte	0x04, 0x17
        /*003a*/ 	.short	(.L_2697 - .L_2696)
.L_2696:
        /*003c*/ 	.word	0x00000000
        /*0040*/ 	.short	0x0007
        /*0042*/ 	.short	0x0028
        /*0044*/ 	.byte	0x00, 0xf5, 0x21, 0x00


	//----- nvinfo : EIATTR_KPARAM_INFO
	.align		4
.L_2697:
        /*0048*/ 	.byte	0x04, 0x17
        /*004a*/ 	.short	(.L_2699 - .L_2698)
.L_2698:
        /*004c*/ 	.word	0x00000000
        /*0050*/ 	.short	0x0006
        /*0052*/ 	.short	0x0020
        /*0054*/ 	.byte	0x00, 0xf5, 0x21, 0x00


	//----- nvinfo : EIATTR_KPARAM_INFO
	.align		4
.L_2699:
        /*0058*/ 	.byte	0x04, 0x17
        /*005a*/ 	.short	(.L_2701 - .L_2700)
.L_2700:
        /*005c*/ 	.word	0x00000000
        /*0060*/ 	.short	0x0005
        /*0062*/ 	.short	0x0018
        /*0064*/ 	.byte	0x00, 0xf5, 0x21, 0x00


	//----- nvinfo : EIATTR_KPARAM_INFO
	.align		4
.L_2701:
        /*0068*/ 	.byte	0x04, 0x17
        /*006a*/ 	.short	(.L_2703 - .L_2702)
.L_2702:
        /*006c*/ 	.word	0x00000000
        /*0070*/ 	.short	0x0004
        /*0072*/ 	.short	0x0014
        /*0074*/ 	.byte	0x00, 0xf0, 0x11, 0x00


	//----- nvinfo : EIATTR_KPARAM_INFO
	.align		4
.L_2703:
        /*0078*/ 	.byte	0x04, 0x17
        /*007a*/ 	.short	(.L_2705 - .L_2704)
.L_2704:
        /*007c*/ 	.word	0x00000000
        /*0080*/ 	.short	0x0003
        /*0082*/ 	.short	0x0010
        /*0084*/ 	.byte	0x00, 0xf0, 0x11, 0x00


	//----- nvinfo : EIATTR_KPARAM_INFO
	.align		4
.L_2705:
        /*0088*/ 	.byte	0x04, 0x17
        /*008a*/ 	.short	(.L_2707 - .L_2706)
.L_2706:
        /*008c*/ 	.word	0x00000000
        /*0090*/ 	.short	0x0002
        /*0092*/ 	.short	0x000c
        /*0094*/ 	.byte	0x00, 0xf0, 0x11, 0x00


	//----- nvinfo : EIATTR_KPARAM_INFO
	.align		4
.L_2707:
        /*0098*/ 	.byte	0x04, 0x17
        /*009a*/ 	.short	(.L_2709 - .L_2708)
.L_2708:
        /*009c*/ 	.word	0x00000000
        /*00a0*/ 	.short	0x0001
        /*00a2*/ 	.short	0x0008
        /*00a4*/ 	.byte	0x00, 0xf0, 0x11, 0x00


	//----- nvinfo : EIATTR_KPARAM_INFO
	.align		4
.L_2709:
        /*00a8*/ 	.byte	0x04, 0x17
        /*00aa*/ 	.short	(.L_2711 - .L_2710)
.L_2710:
        /*00ac*/ 	.word	0x00000000
        /*00b0*/ 	.short	0x0000
        /*00b2*/ 	.short	0x0000
        /*00b4*/ 	.byte	0x00, 0xf5, 0x21, 0x00


	//----- nvinfo : EIATTR_SPARSE_MMA_MASK
	.align		4
.L_2711:
        /*00b8*/ 	.byte	0x03, 0x50
        /*00ba*/ 	.short	0x0000


	//----- nvinfo : EIATTR_MAXREG_COUNT
	.align		4
        /*00bc*/ 	.byte	0x03, 0x1b
        /*00be*/ 	.short	0x00ff


	//----- nvinfo : EIATTR_MERCURY_ISA_VERSION
	.align		4
        /*00c0*/ 	.byte	0x03, 0x5f
        /*00c2*/ 	.short	0x0101


	//----- nvinfo : EIATTR_COOP_GROUP_MASK_REGIDS
	.align		4
        /*00c4*/ 	.byte	0x04, 0x29
        /*00c6*/ 	.short	(.L_2713 - .L_2712)


	//   ....[0]....
.L_2712:
        /*00c8*/ 	.word	0xffffffff


	//   ....[1]....
        /*00cc*/ 	.word	0xffffffff


	//   ....[2]....
        /*00d0*/ 	.word	0xffffffff


	//   ....[3]....
        /*00d4*/ 	.word	0xffffffff


	//   ....[4]....
        /*00d8*/ 	.word	0xffffffff


	//   ....[5]....
        /*00dc*/ 	.word	0xffffffff


	//   ....[6]....
        /*00e0*/ 	.word	0xffffffff


	//   ....[7]....
        /*00e4*/ 	.word	0xffffffff


	//   ....[8]....
        /*00e8*/ 	.word	0xffffffff


	//   ....[9]....
        /*00ec*/ 	.word	0xffffffff


	//   ....[10]....
        /*00f0*/ 	.word	0xffffffff


	//   ....[11]....
        /*00f4*/ 	.word	0x0500001b


	//   ....[12]....
        /*00f8*/ 	.word	0x0500001b


	//   ....[13]....
        /*00fc*/ 	.word	0x0500001b


	//   ....[14]....
        /*0100*/ 	.word	0x0500001b


	//   ....[15]....
        /*0104*/ 	.word	0x0500001b


	//   ....[16]....
        /*0108*/ 	.word	0x0500001b


	//   ....[17]....
        /*010c*/ 	.word	0x0500001b


	//   ....[18]....
        /*0110*/ 	.word	0x0500001b


	//   ....[19]....
        /*0114*/ 	.word	0x0500001b


	//   ....[20]....
        /*0118*/ 	.word	0x0500001b


	//   ....[21]....
        /*011c*/ 	.word	0x0500001b


	//----- nvinfo : EIATTR_COOP_GROUP_INSTR_OFFSETS
	.align		4
.L_2713:
        /*0120*/ 	.byte	0x04, 0x28
        /*0122*/ 	.short	(.L_2715 - .L_2714)


	//   ....[0]....
.L_2714:
        /*0124*/ 	.word	0x000012c0


	//   ....[1]....
        /*0128*/ 	.word	0x000012e0


	//   ....[2]....
        /*012c*/ 	.word	0x00001300


	//   ....[3]....
        /*0130*/ 	.word	0x00001320


	//   ....[4]....
        /*0134*/ 	.word	0x00001340


	//   ....[5]....
        /*0138*/ 	.word	0x00001570


	//   ....[6]....
        /*013c*/ 	.word	0x000017f0


	//   ....[7]....
        /*0140*/ 	.word	0x00001960


	//   ....[8]....
        /*0144*/ 	.word	0x00001a60


	//   ....[9]....
        /*0148*/ 	.word	0x00001aa0


	//   ....[10]....
        /*014c*/ 	.word	0x00001c80


	//   ....[11]....
        /*0150*/ 	.word	0x00001dc0


	//   ....[12]....
        /*0154*/ 	.word	0x00001e40


	//   ....[13]....
        /*0158*/ 	.word	0x00001ea0


	//   ....[14]....
        /*015c*/ 	.word	0x00001f00


	//   ....[15]....
        /*0160*/ 	.word	0x00001f60


	//   ....[16]....
        /*0164*/ 	.word	0x000021f0


	//   ....[17]....
        /*0168*/ 	.word	0x00002290


	//   ....[18]....
        /*016c*/ 	.word	0x00002460


	//   ....[19]....
        /*0170*/ 	.word	0x00002640


	//   ....[20]....
        /*0174*/ 	.word	0x000026e0


	//   ....[21]....
        /*0178*/ 	.word	0x00002740


	//----- nvinfo : EIATTR_VRC_CTA_INIT_COUNT
	.align		4
.L_2715:
        /*017c*/ 	.byte	0x02, 0x4a
	.zero		1
	.zero		1


	//----- nvinfo : EIATTR_EXIT_INSTR_OFFSETS
	.align		4
        /*0180*/ 	.byte	0x04, 0x1c
        /*0182*/ 	.short	(.L_2717 - .L_2716)


	//   ....[0]....
.L_2716:
        /*0184*/ 	.word	0x000002a0


	//   ....[1]....
        /*0188*/ 	.word	0x00000f20


	//   ....[2]....
        /*018c*/ 	.word	0x00001d60


	//----- nvinfo : EIATTR_CRS_STACK_SIZE
	.align		4
.L_2717:
        /*0190*/ 	.byte	0x04, 0x1e
        /*0192*/ 	.short	(.L_2719 - .L_2718)
.L_2718:
        /*0194*/ 	.word	0x00000000


	//----- nvinfo : EIATTR_CBANK_PARAM_SIZE
	.align		4
.L_2719:
        /*0198*/ 	.byte	0x03, 0x19
        /*019a*/ 	.short	0x0040


	//----- nvinfo : EIATTR_PARAM_CBANK
	.align		4
        /*019c*/ 	.byte	0x04, 0x0a
        /*019e*/ 	.short	(.L_2721 - .L_2720)
	.align		4
.L_2720:
        /*01a0*/ 	.word	index@(.nv.constant0._ZN12tensorrt_llm7kernels32fusedQKNormRopeKernelNTokenHeadsIN3c108BFloat16EfLi128ELb0ELi8EEEvPviiifPKvS6_S6_PKlii)
        /*01a4*/ 	.short	0x0380
        /*01a6*/ 	.short	0x0040


	//----- nvinfo : EIATTR_SW_WAR
	.align		4
.L_2721:
        /*01a8*/ 	.byte	0x04, 0x36
        /*01aa*/ 	.short	(.L_2723 - .L_2722)
.L_2722:
        /*01ac*/ 	.word	0x00000008
.L_2723:


//--------------------- .nv.info._ZN12tensorrt_llm7kernels32fusedQKNormRopeKernelNTokenHeadsIN3c108BFloat16EfLi128ELb1ELi8EEEvPviiifPKvS6_S6_PKlii --------------------------
	.section	.nv.info._ZN12tensorrt_llm7kernels32fusedQKNormRopeKernelNTokenHeadsIN3c108BFloat16EfLi128ELb1ELi8EEEvPviiifPKvS6_S6_PKlii,"",@"SHT_CUDA_INFO"
	.sectionflags	@""
	.align	4


	//----- nvinfo : EIATTR_CUDA_API_VERSION
	.align		4
        /*0000*/ 	.byte	0x04, 0x37
        /*0002*/ 	.short	(.L_2725 - .L_2724)
.L_2724:
        /*0004*/ 	.word	0x00000082


	//----- nvinfo : EIATTR_KPARAM_INFO
	.align		4
.L_2725:
        /*0008*/ 	.byte	0x04, 0x17
        /*000a*/ 	.short	(.L_2727 - .L_2726)
.L_2726:
        /*000c*/ 	.word	0x00000000
        /*0010*/ 	.short	0x000a
        /*0012*/ 	.short	0x003c
        /*0014*/ 	.byte	0x00, 0xf0, 0x11, 0x00


	//----- nvinfo : EIATTR_KPARAM_INFO
	.align		4
.L_2727:
        /*0018*/ 	.byte	0x04, 0x17
        /*001a*/ 	.short	(.L_2729 - .L_2728)
.L_2728:
        /*001c*/ 	.word	0x00000000
        /*0020*/ 	.short	0x0009
        /*0022*/ 	.short	0x0038
        /*0024*/ 	.byte	0x00, 0xf0, 0x11, 0x00


	//----- nvinfo : EIATTR_KPARAM_INFO
	.align		4
.L_2729:
        /*0028*/ 	.byte	0x04, 0x17
        /*002a*/ 	.short	(.L_2731 - .L_2730)
.L_2730:
        /*002c*/ 	.word	0x00000000
        /*0030*/ 	.short	0x0008
        /*0032*/ 	.short	0x0030
        /*0034*/ 	.byte	0x00, 0xf5, 0x21, 0x00


	//----- nvinfo : EIATTR_KPARAM_INFO
	.align		4
.L_2731:
        /*0038*/ 	.byte	0x04, 0x17
        /*003a*/ 	.short	(.L_2733 - .L_2732)
.L_2732:
        /*003c*/ 	.word	0x00000000
        /*0040*/ 	.short	0x0007
        /*0042*/ 	.short	0x0028
        /*0044*/ 	.byte	0x00, 0xf5, 0x21, 0x00


	//----- nvinfo : EIATTR_KPARAM_INFO
	.align		4
.L_2733:
        /*0048*/ 	.byte	0x04, 0x17
        /*004a*/ 	.short	(.L_2735 - .L_2734)
.L_2734:
        /*004c*/ 	.word	0x00000000
        /*0050*/ 	.short	0x0006
        /*0052*/ 	.short	0x0020
        /*0054*/ 	.byte	0x00, 0xf5, 0x21, 0x00


	//----- nvinfo : EIATTR_KPARAM_INFO
	.align		4
.L_2735:
        /*0058*/ 	.byte	0x04, 0x17
        /*005a*/ 	.short	(.L_2737 - .L_2736)
.L_2736:
        /*005c*/ 	.word	0x00000000
        /*0060*/ 	.short	0x0005
        /*0062*/ 	.short	0x0018
        /*0064*/ 	.byte	0x00, 0xf5, 0x21, 0x00


	//----- nvinfo : EIATTR_KPARAM_INFO
	.align		4
.L_2737:
        /*0068*/ 	.byte	0x04, 0x17
        /*006a*/ 	.short	(.L_2739 - .L_2738)
.L_2738:
        /*006c*/ 	.word	0x00000000
        /*0070*/ 	.short	0x0004
        /*0072*/ 	.short	0x0014
        /*0074*/ 	.byte	0x00, 0xf0, 0x11, 0x00


	//----- nvinfo : EIATTR_KPARAM_INFO
	.align		4
.L_2739:
        /*0078*/ 	.byte	0x04, 0x17
        /*007a*/ 	.short	(.L_2741 - .L_2740)
.L_2740:
        /*007c*/ 	.word	0x00000000
        /*0080*/ 	.short	0x0003
        /*0082*/ 	.short	0x0010
        /*0084*/ 	.byte	0x00, 0xf0, 0x11, 0x00


	//----- nvinfo : EIATTR_KPARAM_INFO
	.align		4
.L_2741:
        /*0088*/ 	.byte	0x04, 0x17
        /*008a*/ 	.short	(.L_2743 - .L_2742)
.L_2742:
        /*008c*/ 	.word	0x00000000
        /*0090*/ 	.short	0x0002
        /*0092*/ 	.short	0x000c
        /*0094*/ 	.byte	0x00, 0xf0, 0x11, 0x00


	//----- nvinfo : EIATTR_KPARAM_INFO
	.align		4
.L_2743:
        /*0098*/ 	.byte	0x04, 0x17
        /*009a*/ 	.short	(.L_2745 - .L_2744)
.L_2744:
        /*009c*/ 	.word	0x00000000
        /*00a0*/ 	.short	0x0001
        /*00a2*/ 	.short	0x0008
        /*00a4*/ 	.byte	0x00, 0xf0, 0x11, 0x00


	//----- nvinfo : EIATTR_KPARAM_INFO
	.align		4
.L_2745:
        /*00a8*/ 	.byte	0x04, 0x17
        /*00aa*/ 	.short	(.L_2747 - .L_2746)
.L_2746:
        /*00ac*/ 	.word	0x00000000
        /*00b0*/ 	.short	0x0000
        /*00b2*/ 	.short	0x0000
        /*00b4*/ 	.byte	0x00, 0xf5, 0x21, 0x00


	//----- nvinfo : EIATTR_SPARSE_MMA_MASK
	.align		4
.L_2747:
        /*00b8*/ 	.byte	0x03, 0x50
        /*00ba*/ 	.short	0x0000


	//----- nvinfo : EIATTR_MAXREG_COUNT
	.align		4
        /*00bc*/ 	.byte	0x03, 0x1b
        /*00be*/ 	.short	0x00ff


	//----- nvinfo : EIATTR_MERCURY_ISA_VERSION
	.align		4
        /*00c0*/ 	.byte	0x03, 0x5f
        /*00c2*/ 	.short	0x0101


	//----- nvinfo : EIATTR_COOP_GROUP_MASK_REGIDS
	.align		4
        /*00c4*/ 	.byte	0x04, 0x29
        /*00c6*/ 	.short	(.L_2749 - .L_2748)


	//   ....[0]....
.L_2748:
        /*00c8*/ 	.word	0xffffffff


	//   ....[1]....
        /*00cc*/ 	.word	0xffffffff


	//   ....[2]....
        /*00d0*/ 	.word	0xffffffff


	//   ....[3]....
        /*00d4*/ 	.word	0xffffffff


	//   ....[4]....
        /*00d8*/ 	.word	0xffffffff


	//   ....[5]....
        /*00dc*/ 	.word	0x05000017


	//   ....[6]....
        /*00e0*/ 	.word	0x05000017


	//   ....[7]....
        /*00e4*/ 	.word	0x05000017


	//   ....[8]....
        /*00e8*/ 	.word	0x05000017


	//   ....[9]....
        /*00ec*/ 	.word	0x05000017


	//----- nvinfo : EIATTR_COOP_GROUP_INSTR_OFFSETS
	.align		4
.L_2749:
        /*00f0*/ 	.byte	0x04, 0x28
        /*00f2*/ 	.short	(.L_2751 - .L_2750)


	//   ....[0]....
.L_2750:
        /*00f4*/ 	.word	0x000012d0


	//   ....[1]....
        /*00f8*/ 	.word	0x000012f0


	//   ....[2]....
        /*00fc*/ 	.word	0x00001310


	//   ....[3]....
        /*0100*/ 	.word	0x00001330


	//   ....[4]....
        /*0104*/ 	.word	0x00001350


	//   ....[5]....
        /*0108*/ 	.word	0x000016c0


	//   ....[6]....
        /*010c*/ 	.word	0x00001750


	//   ....[7]....
        /*0110*/ 	.word	0x000017d0


	//   ....[8]....
        /*0114*/ 	.word	0x00001850


	//   ....[9]....
        /*0118*/ 	.word	0x000018d0


	//----- nvinfo : EIATTR_VRC_CTA_INIT_COUNT
	.align		4
.L_2751:
        /*011c*/ 	.byte	0x02, 0x4a
	.zero		1
	.zero		1


	//----- nvinfo : EIATTR_EXIT_INSTR_OFFSETS
	.align		4
        /*0120*/ 	.byte	0x04, 0x1c
        /*0122*/ 	.short	(.L_2753 - .L_2752)


	//   ....[0]....
.L_2752:
        /*0124*/ 	.word	0x000002a0


	//   ....[1]....
        /*0128*/ 	.word	0x00000f20


	//   ....[2]....
        /*012c*/ 	.word	0x00001660


	//----- nvinfo : EIATTR_CRS_STACK_SIZE
	.align		4
.L_2753:
        /*0130*/ 	.byte	0x04, 0x1e
        /*0132*/ 	.short	(.L_2755 - .L_2754)
.L_2754:
        /*0134*/ 	.word	0x00000000


	//----- nvinfo : EIATTR_CBANK_PARAM_SIZE
	.align		4
.L_2755:
        /*0138*/ 	.byte	0x03, 0x19
        /*013a*/ 	.short	0x0040


	//----- nvinfo : EIATTR_PARAM_CBANK
	.align		4
        /*013c*/ 	.byte	0x04, 0x0a
        /*013e*/ 	.short	(.L_2757 - .L_2756)
	.align		4
.L_2756:
        /*0140*/ 	.word	index@(.nv.constant0._ZN12tensorrt_llm7kernels32fusedQKNormRopeKernelNTokenHeadsIN3c108BFloat16EfLi128ELb1ELi8EEEvPviiifPKvS6_S6_PKlii)
        /*0144*/ 	.short	0x0380
        /*0146*/ 	.short	0x0040


	//----- nvinfo : EIATTR_SW_WAR
	.align		4
.L_2757:
        /*0148*/ 	.byte	0x04, 0x36
        /*014a*/ 	.short	(.L_2759 - .L_2758)
.L_2758:
        /*014c*/ 	.word	0x00000008
.L_2759:


//--------------------- .nv.info._ZN12tensorrt_llm7kernels32fusedQKNormRopeKernelNTokenHeadsIN3c108BFloat16EfLi64ELb0ELi8EEEvPviiifPKvS6_S6_PKlii --------------------------
	.section	.nv.info._ZN12tensorrt_llm7kernels32fusedQKNormRopeKernelNTokenHeadsIN3c108BFloat16EfLi64ELb0ELi8EEEvPviiifPKvS6_S6_PKlii,"",@"SHT_CUDA_INFO"
	.sectionflags	@""
	.align	4


	//----- nvinfo : EIATTR_CUDA_API_VERSION
	.align		4
        /*0000*/ 	.byte	0x04, 0x37
        /*0002*/ 	.short	(.L_2761 - .L_2760)
.L_2760:
        /*0004*/ 	.word	0x00000082


	//----- nvinfo : EIATTR_KPARAM_INFO
	.align		4
.L_2761:
        /*0008*/ 	.byte	0x04, 0x17
        /*000a*/ 	.short	(.L_2763 - .L_2762)
.L_2762:
        /*000c*/ 	.word	0x00000000
        /*0010*/ 	.short	0x000a
        /*0012*/ 	.short	0x003c
        /*0014*/ 	.byte	0x00, 0xf0, 0x11, 0x00


	//----- nvinfo : EIATTR_KPARAM_INFO
	.align		4
.L_2763:
        /*0018*/ 	.byte	0x04, 0x17
        /*001a*/ 	.short	(.L_2765 - .L_2764)
.L_2764:
        /*001c*/ 	.word	0x00000000
        /*0020*/ 	.short	0x0009
        /*0022*/ 	.short	0x0038
        /*0024*/ 	.byte	0x00, 0xf0, 0x11, 0x00


	//----- nvinfo : EIATTR_KPARAM_INFO
	.align		4
.L_2765:
        /*0028*/ 	.byte	0x04, 0x17
        /*002a*/ 	.short	(.L_2767 - .L_2766)
.L_2766:
        /*002c*/ 	.word	0x00000000
        /*0030*/ 	.short	0x0008
        /*0032*/ 	.short	0x0030
        /*0034*/ 	.byte	0x00, 0xf5, 0x21, 0x00


	//----- nvinfo : EIATTR_KPARAM_INFO
	.align		4
.L_2767:
        /*0038*/ 	.byte	0x04, 0x17
        /*003a*/ 	.short	(.L_2769 - .L_2768)
.L_2768:
        /*003c*/ 	.word	0x00000000
        /*0040*/ 	.short	0x0007
        /*0042*/ 	.short	0x0028
        /*0044*/ 	.byte	0x00, 0xf5, 0x21, 0x00


	//----- nvinfo : EIATTR_KPARAM_INFO
	.align		4
.L_2769:
        /*0048*/ 	.byte	0x04, 0x17
        /*004a*/ 	.short	(.L_2771 - .L_2770)
.L_2770:
        /*004c*/ 	.word	0x00000000
        /*0050*/ 	.short	0x0006
        /*0052*/ 	.short	0x0020
        /*0054*/ 	.byte	0x00, 0xf5, 0x21, 0x00


	//----- nvinfo : EIATTR_KPARAM_INFO
	.align		4
.L_2771:
        /*0058*/ 	.byte	0x04, 0x17
        /*005a*/ 	.short	(.L_2773 - .L_2772)
.L_2772:
        /*005c*/ 	.word	0x00000000
        /*0060*/ 	.short	0x0005
        /*0062*/ 	.short	0x0018
        /*0064*/ 	.byte	0x00, 0xf5, 0x21, 0x00


	//----- nvinfo : EIATTR_KPARAM_INFO
	.align		4
.L_2773:
        /*0068*/ 	.byte	0x04, 0x17
        /*006a*/ 	.short	(.L_2775 - .L_2774)
.L_2774:
        /*006c*/ 	.word	0x00000000
        /*0070*/ 	.short	0x0004
        /*0072*/ 	.short	0x0014
        /*0074*/ 	.byte	0x00, 0xf0, 0x11, 0x00


	//----- nvinfo : EIATTR_KPARAM_INFO
	.align		4
.L_2775:
        /*0078*/ 	.byte	0x04, 0x17
        /*007a*/ 	.short	(.L_2777 - .L_2776)
.L_2776:
        /*007c*/ 	.word	0x00000000
        /*0080*/ 	.short	0x0003
        /*0082*/ 	.short	0x0010
        /*0084*/ 	.byte	0x00, 0xf0, 0x11, 0x00


	//----- nvinfo : EIATTR_KPARAM_INFO
	.align		4
.L_2777:
        /*0088*/ 	.byte	0x04, 0x17
        /*008a*/ 	.short	(.L_2779 - .L_2778)
.L_2778:
        /*008c*/ 	.word	0x00000000
        /*0090*/ 	.short	0x0002
        /*0092*/ 	.short	0x000c
        /*0094*/ 	.byte	0x00, 0xf0, 0x11, 0x00


	//----- nvinfo : EIATTR_KPARAM_INFO
	.align		4
.L_2779:
        /*0098*/ 	.byte	0x04, 0x17
        /*009a*/ 	.short	(.L_2781 - .L_2780)
.L_2780:
        /*009c*/ 	.word	0x00000000
        /*00a0*/ 	.short	0x0001
        /*00a2*/ 	.short	0x0008
        /*00a4*/ 	.byte	0x00, 0xf0, 0x11, 0x00


	//----- nvinfo : EIATTR_KPARAM_INFO
	.align		4
.L_2781:
        /*00a8*/ 	.byte	0x04, 0x17
        /*00aa*/ 	.short	(.L_2783 - .L_2782)
.L_2782:
        /*00ac*/ 	.word	0x00000000
        /*00b0*/ 	.short	0x0000
        /*00b2*/ 	.short	0x0000
        /*00b4*/ 	.byte	0x00, 0xf5, 0x21, 0x00


	//----- nvinfo : EIATTR_SPARSE_MMA_MASK
	.align		4
.L_2783:
        /*00b8*/ 	.byte	0x03, 0x50
        /*00ba*/ 	.short	0x0000


	//----- nvinfo : EIATTR_MAXREG_COUNT
	.align		4
        /*00bc*/ 	.byte	0x03, 0x1b
        /*00be*/ 	.short	0x00ff


	//----- nvinfo : EIATTR_MERCURY_ISA_VERSION
	.align		4
        /*00c0*/ 	.byte	0x03, 0x5f
        /*00c2*/ 	.short	0x0101


	//----- nvinfo : EIATTR_COOP_GROUP_MASK_REGIDS
	.align		4
        /*00c4*/ 	.byte	0x04, 0x29
        /*00c6*/ 	.short	(.L_2785 - .L_2784)


	//   ....[0]....
.L_2784:
        /*00c8*/ 	.word	0xffffffff


	//   ....[1]....
        /*00cc*/ 	.word	0xffffffff


	//   ....[2]....
        /*00d0*/ 	.word	0xffffffff


	//   ....[3]....
        /*00d4*/ 	.word	0xffffffff


	//   ....[4]....
        /*00d8*/ 	.word	0xffffffff


	//   ....[5]....
        /*00dc*/ 	.word	0xffffffff


	//   ....[6]....
        /*00e0*/ 	.word	0xffffffff


	//   ....[7]....
        /*00e4*/ 	.word	0xffffffff


	//   ....[8]....
        /*00e8*/ 	.word	0xffffffff


	//   ....[9]....
        /*00ec*/ 	.word	0x05000009


	//   ....[10]....
        /*00f0*/ 	.word	0x05000009


	//   ....[11]....
        /*00f4*/ 	.word	0x05000009


	//   ....[12]....
        /*00f8*/ 	.word	0x05000009


	//   ....[13]....
        /*00fc*/ 	.word	0x05000009


	//   ....[14]....
        /*0100*/ 	.word	0x05000009


	//   ....[15]....
        /*0104*/ 	.word	0x05000009


	//   ....[16]....
        /*0108*/ 	.word	0x05000009


	//   ....[17]....
        /*010c*/ 	.word	0x05000009


	//----- nvinfo : EIATTR_COOP_GROUP_INSTR_OFFSETS
	.align		4
.L_2785:
        /*0110*/ 	.byte	0x04, 0x28
        /*0112*/ 	.short	(.L_2787 - .L_2786)


	//   ....[0]....
.L_2786:
        /*0114*/ 	.word	0x00001320


	//   ....[1]....
        /*0118*/ 	.word	0x00001340


	//   ....[2]....
        /*011c*/ 	.word	0x00001360


	//   ....[3]....
        /*0120*/ 	.word	0x00001380


	//   ....[4]....
        /*0124*/ 	.word	0x000013a0


	//   ....[5]....
        /*0128*/ 	.word	0x00001580


	//   ....[6]....
        /*012c*/ 	.word	0x00001680


	//   ....[7]....
        /*0130*/ 	.word	0x000016d0


	//   ....[8]....
        /*0134*/ 	.word	0x000017d0


	//   ....[9]....
        /*0138*/ 	.word	0x00001900


	//   ....[10]....
        /*013c*/ 	.word	0x00001990


	//   ....[11]....
        /*0140*/ 	.word	0x000019f0


	//   ....[12]....
        /*0144*/ 	.word	0x00001a50


	//   ....[13]....
        /*0148*/ 	.word	0x00001ab0


	//   ....[14]....
        /*014c*/ 	.word	0x00001cc0


	//   ....[15]....
        /*0150*/ 	.word	0x00001d50


	//   ....[16]....
        /*0154*/ 	.word	0x00001dc0


	//   ....[17]....
        /*0158*/ 	.word	0x00001e30


	//----- nvinfo : EIATTR_VRC_CTA_INIT_COUNT
	.align		4
.L_2787:
        /*015c*/ 	.byte	0x02, 0x4a
	.zero		1
	.zero		1


	//----- nvinfo : EIATTR_EXIT_INSTR_OFFSETS
	.align		4
        /*0160*/ 	.byte	0x04, 0x1c
        /*0162*/ 	.short	(.L_2789 - .L_2788)


	//   ....[0]....
.L_2788:
        /*0164*/ 	.word	0x00000290


	//   ....[1]....
        /*0168*/ 	.word	0x00000ef0


	//   ....[2]....
        /*016c*/ 	.word	0x000018a0


	//----- nvinfo : EIATTR_CRS_STACK_SIZE
	.align		4
.L_2789:
        /*0170*/ 	.byte	0x04, 0x1e
        /*0172*/ 	.short	(.L_2791 - .L_2790)
.L_2790:
        /*0174*/ 	.word	0x00000000


	//----- nvinfo : EIATTR_CBANK_PARAM_SIZE
	.align		4
.L_2791:
        /*0178*/ 	.byte	0x03, 0x19
        /*017a*/ 	.short	0x0040


	//----- nvinfo : EIATTR_PARAM_CBANK
	.align		4
        /*017c*/ 	.byte	0x04, 0x0a
        /*017e*/ 	.short	(.L_2793 - .L_2792)
	.align		4
.L_2792:
        /*0180*/ 	.word	index@(.nv.constant0._ZN12tensorrt_llm7kernels32fusedQKNormRopeKernelNTokenHeadsIN3c108BFloat16EfLi64ELb0ELi8EEEvPviiifPKvS6_S6_PKlii)
        /*0184*/ 	.short	0x0380
        /*0186*/ 	.short	0x0040


	//----- nvinfo : EIATTR_SW_WAR
	.align		4
.L_2793:
        /*0188*/ 	.byte	0x04, 0x36
        /*018a*/ 	.short	(.L_2795 - .L_2794)
.L_2794:
        /*018c*/ 	.word	0x00000008
.L_2795:


//--------------------- .nv.info._ZN12tensorrt_llm7kernels32fusedQKNormRopeKernelNTokenHeadsIN3c108BFloat16EfLi64ELb1ELi8EEEvPviiifPKvS6_S6_PKlii --------------------------
	.section	.nv.info._ZN12tensorrt_llm7kernels32fusedQKNormRopeKernelNTokenHeadsIN3c108BFloat16EfLi64ELb1ELi8EEEvPviiifPKvS6_S6_PKlii,"",@"SHT_CUDA_INFO"
	.sectionflags	@""
	.align	4


	//----- nvinfo : EIATTR_CUDA_API_VERSION
	.align		4
        /*0000*/ 	.byte	0x04, 0x37
        /*0002*/ 	.short	(.L_2797 - .L_2796)
.L_2796:
        /*0004*/ 	.word	0x00000082


	//----- nvinfo : EIATTR_KPARAM_INFO
	.align		4
.L_2797:
        /*0008*/ 	.byte	0x04, 0x17
        /*000a*/ 	.short	(.L_2799 - .L_2798)
.L_2798:
        /*000c*/ 	.word	0x00000000
        /*0010*/ 	.short	0x000a
        /*0012*/ 	.short	0x003c
        /*0014*/ 	.byte	0x00, 0xf0, 0x11, 0x00


	//----- nvinfo : EIATTR_KPARAM_INFO
	.align		4
.L_2799:
        /*0018*/ 	.byte	0x04, 0x17
        /*001a*/ 	.short	(.L_2801 - .L_2800)
.L_2800:
        /*001c*/ 	.word	0x00000000
        /*0020*/ 	.short	0x0009
        /*0022*/ 	.short	0x0038
        /*0024*/ 	.byte	0x00, 0xf0, 0x11, 0x00


	//----- nvinfo : EIATTR_KPARAM_INFO
	.align		4
.L_2801:
        /*0028*/ 	.byte	0x04, 0x17
        /*002a*/ 	.short	(.L_2803 - .L_2802)
.L_2802:
        /*002c*/ 	.word	0x00000000
        /*0030*/ 	.short	0x0008
        /*0032*/ 	.short	0x0030
        /*0034*/ 	.byte	0x00, 0xf5, 0x21, 0x00


	//----- nvinfo : EIATTR_KPARAM_INFO
	.align		4
.L_2803:
        /*0038*/ 	.byte	0x04, 0x17
        /*003a*/ 	.short	(.L_2805 - .L_2804)
.L_2804:
        /*003c*/ 	.word	0x00000000
        /*0040*/ 	.short	0x0007
        /*0042*/ 	.short	0x0028
        /*0044*/ 	.byte	0x00, 0xf5, 0x21, 0x00


	//----- nvinfo : EIATTR_KPARAM_INFO
	.align		4
.L_2805:
        /*0048*/ 	.byte	0x04, 0x17
        /*004a*/ 	.short	(.L_2807 - .L_2806)
.L_2806:
        /*004c*/ 	.word	0x00000000
        /*0050*/ 	.short	0x0006
        /*0052*/ 	.short	0x0020
        /*0054*/ 	.byte	0x00, 0xf5, 0x21, 0x00


	//----- nvinfo : EIATTR_KPARAM_INFO
	.align		4
.L_2807:
        /*0058*/ 	.byte	0x04, 0x17
        /*005a*/ 	.short	(.L_2809 - .L_2808)
.L_2808:
        /*005c*/ 	.word	0x00000000
        /*0060*/ 	.short	0x0005
        /*0062*/ 	.short	0x0018
        /*0064*/ 	.byte	0x00, 0xf5, 0x21, 0x00


	//----- nvinfo : EIATTR_KPARAM_INFO
	.align		4
.L_2809:
        /*0068*/ 	.byte	0x04, 0x17
        /*006a*/ 	.short	(.L_2811 - .L_2810)
.L_2810:
        /*006c*/ 	.word	0x00000000
        /*0070*/ 	.short	0x0004
        /*0072*/ 	.short	0x0014
        /*0074*/ 	.byte	0x00, 0xf0, 0x11, 0x00


	//----- nvinfo : EIATTR_KPARAM_INFO
	.align		4
.L_2811:
        /*0078*/ 	.byte	0x04, 0x17
        /*007a*/ 	.short	(.L_2813 - .L_2812)
.L_2812:
        /*007c*/ 	.word	0x00000000
        /*0080*/ 	.short	0x0003
        /*0082*/ 	.short	0x0010
        /*0084*/ 	.byte	0x00, 0xf0, 0x11, 0x00


	//----- nvinfo : EIATTR_KPARAM_INFO
	.align		4
.L_2813:
        /*0088*/ 	.byte	0x04, 0x17
        /*008a*/ 	.short	(.L_2815 - .L_2814)
.L_2814:
        /*008c*/ 	.word	0x00000000
        /*0090*/ 	.short	0x0002
        /*0092*/ 	.short	0x000c
        /*0094*/ 	.byte	0x00, 0xf0, 0x11, 0x00


	//----- nvinfo : EIATTR_KPARAM_INFO
	.align		4
.L_2815:
        /*0098*/ 	.byte	0x04, 0x17
        /*009a*/ 	.short	(.L_2817 - .L_2816)
.L_2816:
        /*009c*/ 	.word	0x00000000
        /*00a0*/ 	.short	0x0001
        /*00a2*/ 	.short	0x0008
        /*00a4*/ 	.byte	0x00, 0xf0, 0x11, 0x00


	//----- nvinfo : EIATTR_KPARAM_INFO
	.align		4
.L_2817:
        /*00a8*/ 	.byte	0x04, 0x17
        /*00aa*/ 	.short	(.L_2819 - .L_2818)
.L_2818:
        /*00ac*/ 	.word	0x00000000
        /*00b0*/ 	.short	0x0000
        /*00b2*/ 	.short	0x0000
        /*00b4*/ 	.byte	0x00, 0xf5, 0x21, 0x00


	//----- nvinfo : EIATTR_SPARSE_MMA_MASK
	.align		4
.L_2819:
        /*00b8*/ 	.byte	0x03, 0x50
        /*00ba*/ 	.short	0x0000


	//----- nvinfo : EIATTR_MAXREG_COUNT
	.align		4
        /*00bc*/ 	.byte	0x03, 0x1b
        /*00be*/ 	.short	0x00ff


	//----- nvinfo : EIATTR_MERCURY_ISA_VERSION
	.align		4
        /*00c0*/ 	.byte	0x03, 0x5f
        /*00c2*/ 	.short	0x0101


	//----- nvinfo : EIATTR_COOP_GROUP_MASK_REGIDS
	.align		4
        /*00c4*/ 	.byte	0x04, 0x29
        /*00c6*/ 	.short	(.L_2821 - .L_2820)


	//   ....[0]....
.L_2820:
        /*00c8*/ 	.word	0xffffffff


	//   ....[1]....
        /*00cc*/ 	.word	0xffffffff


	//   ....[2]....
        /*00d0*/ 	.word	0xffffffff


	//   ....[3]....
        /*00d4*/ 	.word	0xffffffff


	//   ....[4]....
        /*00d8*/ 	.word	0xffffffff


	//   ....[5]....
        /*00dc*/ 	.word	0xffffffff


	//   ....[6]....
        /*00e0*/ 	.word	0xffffffff


	//   ....[7]....
        /*00e4*/ 	.word	0xffffffff


	//   ....[8]....
        /*00e8*/ 	.word	0xffffffff


	//   ....[9]....
        /*00ec*/ 	.word	0xffffffff


	//   ....[10]....
        /*00f0*/ 	.word	0xffffffff


	//   ....[11]....
        /*00f4*/ 	.word	0xffffffff


	//   ....[12]....
        /*00f8*/ 	.word	0xffffffff


	//   ....[13]....
        /*00fc*/ 	.word	0xffffffff


	//   ....[14]....
        /*0100*/ 	.word	0xffffffff


	//   ....[15]....
        /*0104*/ 	.word	0x0500001b


	//   ....[16]....
        /*0108*/ 	.word	0x0500001b


	//   ....[17]....
        /*010c*/ 	.word	0x0500001b


	//   ....[18]....
        /*0110*/ 	.word	0x0500001b


	//   ....[19]....
        /*0114*/ 	.word	0x0500001b


	//   ....[20]....
        /*0118*/ 	.word	0x0500001b


	//   ....[21]....
        /*011c*/ 	.word	0x0500001b


	//   ....[22]....
        /*0120*/ 	.word	0x0500001b


	//   ....[23]....
        /*0124*/ 	.word	0x0500001b


	//   ....[24]....
        /*0128*/ 	.word	0x0500001b


	//   ....[25]....
        /*012c*/ 	.word	0x0500001b


	//   ....[26]....
        /*0130*/ 	.word	0x0500001b


	//   ....[27]....
        /*0134*/ 	.word	0x0500001b


	//   ....[28]....
        /*0138*/ 	.word	0x0500001b


	//   ....[29]....
        /*013c*/ 	.word	0x0500001b


	//----- nvinfo : EIATTR_COOP_GROUP_INSTR_OFFSETS
	.align		4
.L_2821:
        /*0140*/ 	.byte	0x04, 0x28
        /*0142*/ 	.short	(.L_2823 - .L_2822)


	//   ....[0]....
.L_2822:
        /*0144*/ 	.word	0x000012a0


	//   ....[1]....
        /*0148*/ 	.word	0x000012c0


	//   ....[2]....
        /*014c*/ 	.word	0x000012e0


	//   ....[3]....
        /*0150*/ 	.word	0x00001300


	//   ....[4]....
        /*0154*/ 	.word	0x00001320


	//   ....[5]....
        /*0158*/ 	.word	0x000015c0


	//   ....[6]....
        /*015c*/ 	.word	0x000015e0


	//   ....[7]....
        /*0160*/ 	.word	0x00001600


	//   ....[8]....
        /*0164*/ 	.word	0x00001620


	//   ....[9]....
        /*0168*/ 	.word	0x00001640


	//   ....[10]....
        /*016c*/ 	.word	0x00001970


	//   ....[11]....
        /*0170*/ 	.word	0x00001990


	//   ....[12]....
        /*0174*/ 	.word	0x000019b0


	//   ....[13]....
        /*0178*/ 	.word	0x000019d0


	//   ....[14]....
        /*017c*/ 	.word	0x000019f0


	//   ....[15]....
        /*0180*/ 	.word	0x00001c20


	//   ....[16]....
        /*0184*/ 	.word	0x00001cb0


	//   ....[17]....
        /*0188*/ 	.word	0x00001d10


	//   ....[18]....
        /*018c*/ 	.word	0x00001d70


	//   ....[19]....
        /*0190*/ 	.word	0x00001dd0


	//   ....[20]....
        /*0194*/ 	.word	0x00001e60


	//   ....[21]....
        /*0198*/ 	.word	0x00001ef0


	//   ....[22]....
        /*019c*/ 	.word	0x00001f50


	//   ....[23]....
        /*01a0*/ 	.word	0x00001fb0


	//   ....[24]....
        /*01a4*/ 	.word	0x00002010


	//   ....[25]....
        /*01a8*/ 	.word	0x000020a0


	//   ....[26]....
        /*01ac*/ 	.word	0x00002130


	//   ....[27]....
        /*01b0*/ 	.word	0x00002190


	//   ....[28]....
        /*01b4*/ 	.word	0x000021f0


	//   ....[29]....
        /*01b8*/ 	.word	0x00002250


	//----- nvinfo : EIATTR_VRC_CTA_INIT_COUNT
	.align		4
.L_2823:
        /*01bc*/ 	.byte	0x02, 0x4a
	.zero		1
	.zero		1


	//----- nvinfo : EIATTR_EXIT_INSTR_OFFSETS
	.align		4
        /*01c0*/ 	.byte	0x04, 0x1c
        /*01c2*/ 	.short	(.L_2825 - .L_2824)


	//   ....[0]....
.L_2824:
        /*01c4*/ 	.word	0x000002a0


	//   ....[1]....
        /*01c8*/ 	.word	0x00000f70


	//   ....[2]....
        /*01cc*/ 	.word	0x00001830


	//   ....[3]....
        /*01d0*/ 	.word	0x00001bb0


	//----- nvinfo : EIATTR_CRS_STACK_SIZE
	.align		4
.L_2825:
        /*01d4*/ 	.byte	0x04, 0x1e
        /*01d6*/ 	.short	(.L_2827 - .L_2826)
.L_2826:
        /*01d8*/ 	.word	0x00000000


	//----- nvinfo : EIATTR_CBANK_PARAM_SIZE
	.align		4
.L_2827:
        /*01dc*/ 	.byte	0x03, 0x19
        /*01de*/ 	.short	0x0040


	//----- nvinfo : EIATTR_PARAM_CBANK
	.align		4
        /*01e0*/ 	.byte	0x04, 0x0a
        /*01e2*/ 	.short	(.L_2829 - .L_2828)
	.align		4
.L_2828:
        /*01e4*/ 	.word	index@(.nv.constant0._ZN12tensorrt_llm7kernels32fusedQKNormRopeKernelNTokenHeadsIN3c108BFloat16EfLi64ELb1ELi8EEEvPviiifPKvS6_S6_PKlii)
        /*01e8*/ 	.short	0x0380
        /*01ea*/ 	.short	0x0040


	//----- nvinfo : EIATTR_SW_WAR
	.align		4
.L_2829:
        /*01ec*/ 	.byte	0x04, 0x36
        /*01ee*/ 	.short	(.L_2831 - .L_2830)
.L_2830:
        /*01f0*/ 	.word	0x00000008
.L_2831:


//--------------------- .nv.info._ZN12tensorrt_llm7kernels32fusedQKNormRopeKernelNTokenHeadsIN3c108BFloat16EfLi256ELb0ELi4EEEvPviiifPKvS6_S6_PKlii --------------------------
	.section	.nv.info._ZN12tensorrt_llm7kernels32fusedQKNormRopeKernelNTokenHeadsIN3c108BFloat16EfLi256ELb0ELi4EEEvPviiifPKvS6_S6_PKlii,"",@"SHT_CUDA_INFO"
	.sectionflags	@""
	.align	4


	//----- nvinfo : EIATTR_CUDA_API_VERSION
	.align		4
        /*0000*/ 	.byte	0x04, 0x37
        /*0002*/ 	.short	(.L_2833 - .L_2832)
.L_2832:
        /*0004*/ 	.word	0x00000082


	//----- nvinfo : EIATTR_KPARAM_INFO
	.align		4
.L_2833:
        /*0008*/ 	.byte	0x04, 0x17
        /*000a*/ 	.short	(.L_2835 - .L_2834)
.L_2834:
        /*000c*/ 	.word	0x00000000
        /*0010*/ 	.short	0x000a
        /*0012*/ 	.short	0x003c
        /*0014*/ 	.byte	0x00, 0xf0, 0x11, 0x00


	//----- nvinfo : EIATTR_KPARAM_INFO
	.align		4
.L_2835:
        /*0018*/ 	.byte	0x04, 0x17
        /*001a*/ 	.short	(.L_2837 - .L_2836)
.L_2836:
        /*001c*/ 	.word	0x00000000
        /*0020*/ 	.short	0x0009
        /*0022*/ 	.short	0x0038
        /*0024*/ 	.byte	0x00, 0xf0, 0x11, 0x00


	//----- nvinfo : EIATTR_KPARAM_INFO
	.align		4
.L_2837:
        /*0028*/ 	.byte	0x04, 0x17
        /*002a*/ 	.short	(.L_2839 - .L_2838)
.L_2838:
        /*002c*/ 	.word	0x00000000
        /*0030*/ 	.short	0x0008
        /*0032*/ 	.short	0x0030
        /*0034*/ 	.byte	0x00, 0xf5, 0x21, 0x00


	//----- nvinfo : EIATTR_KPARAM_INFO
	.align		4
.L_2839:
        /*0038*/ 	.byte	0x04, 0x17
        /*003a*/ 	.short	(.L_2841 - .L_2840)
.L_2840:
        /*003c*/ 	.word	0x00000000
        /*0040*/ 	.short	0x0007
        /*0042*/ 	.short	0x0028
        /*0044*/ 	.byte	0x00, 0xf5, 0x21, 0x00


	//----- nvinfo : EIATTR_KPARAM_INFO
	.align		4
.L_2841:
        /*0048*/ 	.byte	0x04, 0x17
        /*004a*/ 	.short	(.L_2843 - .L_2842)
.L_2842:
        /*004c*/ 	.word	0x00000000
        /*0050*/ 	.short	0x0006
        /*0052*/ 	.short	0x0020
        /*0054*/ 	.byte	0x00, 0xf5, 0x21, 0x00


	//----- nvinfo : EIATTR_KPARAM_INFO
	.align		4
.L_2843:
        /*0058*/ 	.byte	0x04, 0x17
        /*005a*/ 	.short	(.L_2845 - .L_2844)
.L_2844:
        /*005c*/ 	.word	0x00000000
        /*0060*/ 	.short	0x0005
        /*0062*/ 	.short	0x0018
        /*0064*/ 	.byte	0x00, 0xf5, 0x21, 0x00


	//----- nvinfo : EIATTR_KPARAM_INFO
	.align		4
.L_2845:
        /*0068*/ 	.byte	0x04, 0x17
        /*006a*/ 	.short	(.L_2847 - .L_2846)
.L_2846:
        /*006c*/ 	.word	0x00000000
        /*0070*/ 	.short	0x0004
        /*0072*/ 	.short	0x0014
        /*0074*/ 	.byte	0x00, 0xf0, 0x11, 0x00


	//----- nvinfo : EIATTR_KPARAM_INFO
	.align		4
.L_2847:
        /*0078*/ 	.byte	0x04, 0x17
        /*007a*/ 	.short	(.L_2849 - .L_2848)
.L_2848:
        /*007c*/ 	.word	0x00000000
        /*0080*/ 	.short	0x0003
        /*0082*/ 	.short	0x0010
        /*0084*/ 	.byte	0x00, 0xf0, 0x11, 0x00


	//----- nvinfo : EIATTR_KPARAM_INFO
	.align		4
.L_2849:
        /*0088*/ 	.byte	0x04, 0x17
        /*008a*/ 	.short	(.L_2851 - .L_2850)
.L_2850:
        /*008c*/ 	.word	0x00000000
        /*0090*/ 	.short	0x0002
        /*0092*/ 	.short	0x000c
        /*0094*/ 	.byte	0x00, 0xf0, 0x11, 0x00


	//----- nvinfo : EIATTR_KPARAM_INFO
	.align		4
.L_2851:
        /*0098*/ 	.byte	0x04, 0x17
        /*009a*/ 	.short	(.L_2853 - .L_2852)
.L_2852:
        /*009c*/ 	.word	0x00000000
        /*00a0*/ 	.short	0x0001
        /*00a2*/ 	.short	0x0008
        /*00a4*/ 	.byte	0x00, 0xf0, 0x11, 0x00


	//----- nvinfo : EIATTR_KPARAM_INFO
	.align		4
.L_2853:
        /*00a8*/ 	.byte	0x04, 0x17
        /*00aa*/ 	.short	(.L_2855 - .L_2854)
.L_2854:
        /*00ac*/ 	.word	0x00000000
        /*00b0*/ 	.short	0x0000
        /*00b2*/ 	.short	0x0000
        /*00b4*/ 	.byte	0x00, 0xf5, 0x21, 0x00


	//----- nvinfo : EIATTR_SPARSE_MMA_MASK
	.align		4
.L_2855:
        /*00b8*/ 	.byte	0x03, 0x50
        /*00ba*/ 	.short	0x0000


	//----- nvinfo : EIATTR_MAXREG_COUNT
	.align		4
        /*00bc*/ 	.byte	0x03, 0x1b
        /*00be*/ 	.short	0x00ff


	//----- nvinfo : EIATTR_MERCURY_ISA_VERSION
	.align		4
        /*00c0*/ 	.byte	0x03, 0x5f
        /*00c2*/ 	.short	0x0101


	//----- nvinfo : EIATTR_COOP_GROUP_MASK_REGIDS
	.align		4
        /*00c4*/ 	.byte	0x04, 0x29
        /*00c6*/ 	.short	(.L_2857 - .L_2856)


	//   ....[0]....
.L_2856:
        /*00c8*/ 	.word	0xffffffff


	//   ....[1]....
        /*00cc*/ 	.word	0xffffffff


	//   ....[2]....
        /*00d0*/ 	.word	0xffffffff


	//   ....[3]....
        /*00d4*/ 	.word	0xffffffff


	//   ....[4]....
        /*00d8*/ 	.word	0xffffffff


	//   ....[5]....
        /*00dc*/ 	.word	0xffffffff


	//   ....[6]....
        /*00e0*/ 	.word	0xffffffff


	//   ....[7]....
        /*00e4*/ 	.word	0xffffffff


	//   ....[8]....
        /*00e8*/ 	.word	0xffffffff


	//   ....[9]....
        /*00ec*/ 	.word	0xffffffff


	//   ....[10]....
        /*00f0*/ 	.word	0xffffffff


	//   ....[11]....
        /*00f4*/ 	.word	0xffffffff


	//   ....[12]....
        /*00f8*/ 	.word	0xffffffff


	//   ....[13]....
        /*00fc*/ 	.word	0xffffffff


	//   ....[14]....
        /*0100*/ 	.word	0xffffffff


	//   ....[15]....
        /*0104*/ 	.word	0x05000028


	//   ....[16]....
        /*0108*/ 	.word	0x05000028


	//   ....[17]....
        /*010c*/ 	.word	0x05000028


	//   ....[18]....
        /*0110*/ 	.word	0x05000028


	//   ....[19]....
        /*0114*/ 	.word	0x05000028


	//   ....[20]....
        /*0118*/ 	.word	0x05000028


	//   ....[21]....
        /*011c*/ 	.word	0x05000028


	//   ....[22]....
        /*0120*/ 	.word	0x05000028


	//   ....[23]....
        /*0124*/ 	.word	0x05000028


	//   ....[24]....
        /*0128*/ 	.word	0x05000028


	//   ....[25]....
        /*012c*/ 	.word	0x05000028


	//   ....[26]....
        /*0130*/ 	.word	0x05000028


	//   ....[27]....
        /*0134*/ 	.word	0x05000028


	//   ....[28]....
        /*0138*/ 	.word	0x05000028


	//   ....[29]....
        /*013c*/ 	.word	0x05000028


	//----- nvinfo : EIATTR_COOP_GROUP_INSTR_OFFSETS
	.align		4
.L_2857:
        /*0140*/ 	.byte	0x04, 0x28
        /*0142*/ 	.short	(.L_2859 - .L_2858)


	//   ....[0]....
.L_2858:
        /*0144*/ 	.word	0x00001430


	//   ....[1]....
        /*0148*/ 	.word	0x00001450


	//   ....[2]....
        /*014c*/ 	.word	0x00001470


	//   ....[3]....
        /*0150*/ 	.word	0x00001490


	//   ....[4]....
        /*0154*/ 	.word	0x000014b0


	//   ....[5]....
        /*0158*/ 	.word	0x00001ac0


	//   ....[6]....
        /*015c*/ 	.word	0x00001b40


	//   ....[7]....
        /*0160*/ 	.word	0x00001bc0


	//   ....[8]....
        /*0164*/ 	.word	0x00001c30


	//   ....[9]....
        /*0168*/ 	.word	0x00001e70


	//   ....[10]....
        /*016c*/ 	.word	0x00001ff0


	//   ....[11]....
        /*0170*/ 	.word	0x00002210


	//   ....[12]....
        /*0174*/ 	.word	0x00002230


	//   ....[13]....
        /*0178*/ 	.word	0x000022d0


	//   ....[14]....
        /*017c*/ 	.word	0x000024a0


	//   ....[15]....
        /*0180*/ 	.word	0x00002600


	//   ....[16]....
        /*0184*/ 	.word	0x00002680


	//   ....[17]....
        /*0188*/ 	.word	0x000026e0


	//   ....[18]....
        /*018c*/ 	.word	0x00002740


	//   ....[19]....
        /*0190*/ 	.word	0x000027a0


	//   ....[20]....
        /*0194*/ 	.word	0x00002a00


	//   ....[21]....
        /*0198*/ 	.word	0x00002aa0


	//   ....[22]....
        /*019c*/ 	.word	0x00002c80


	//   ....[23]....
        /*01a0*/ 	.word	0x00002e60


	//   ....[24]....
        /*01a4*/ 	.word	0x00003050


	//   ....[25]....
        /*01a8*/ 	.word	0x00003240


	//   ....[26]....
        /*01ac*/ 	.word	0x000033e0


	//   ....[27]....
        /*01b0*/ 	.word	0x000035f0


	//   ....[28]....
        /*01b4*/ 	.word	0x00003670


	//   ....[29]....
        /*01b8*/ 	.word	0x000036f0


	//----- nvinfo : EIATTR_VRC_CTA_INIT_COUNT
	.align		4
.L_2859:
        /*01bc*/ 	.byte	0x02, 0x4a
	.zero		1
	.zero		1


	//----- nvinfo : EIATTR_EXIT_INSTR_OFFSETS
	.align		4
        /*01c0*/ 	.byte	0x04, 0x1c
        /*01c2*/ 	.short	(.L_2861 - .L_2860)


	//   ....[0]....
.L_2860:
        /*01c4*/ 	.word	0x000002b0


	//   ....[1]....
        /*01c8*/ 	.word	0x00000ef0


	//   ....[2]....
        /*01cc*/ 	.word	0x000025a0


	//----- nvinfo : EIATTR_CRS_STACK_SIZE
	.align		4
.L_2861:
        /*01d0*/ 	.byte	0x04, 0x1e
        /*01d2*/ 	.short	(.L_2863 - .L_2862)
.L_2862:
        /*01d4*/ 	.word	0x00000000


	//----- nvinfo : EIATTR_CBANK_PARAM_SIZE
	.align		4
.L_2863:
        /*01d8*/ 	.byte	0x03, 0x19
        /*01da*/ 	.short	0x0040


	//----- nvinfo : EIATTR_PARAM_CBANK
	.align		4
        /*01dc*/ 	.byte	0x04, 0x0a
        /*01de*/ 	.short	(.L_2865 - .L_2864)
	.align		4
.L_2864:
        /*01e0*/ 	.word	index@(.nv.constant0._ZN12tensorrt_llm7kernels32fusedQKNormRopeKernelNTokenHeadsIN3c108BFloat16EfLi256ELb0ELi4EEEvPviiifPKvS6_S6_PKlii)
        /*01e4*/ 	.short	0x0380
        /*01e6*/ 	.short	0x0040


	//----- nvinfo : EIATTR_SW_WAR
	.align		4
.L_2865:
        /*01e8*/ 	.byte	0x04, 0x36
        /*01ea*/ 	.short	(.L_2867 - .L_2866)
.L_2866:
        /*01ec*/ 	.word	0x00000008
.L_2867:


//--------------------- .nv.info._ZN12tensorrt_llm7kernels32fusedQKNormRopeKernelNTokenHeadsIN3c108BFloat16EfLi256ELb1ELi4EEEvPviiifPKvS6_S6_PKlii --------------------------
	.section	.nv.info._ZN12tensorrt_llm7kernels32fusedQKNormRopeKernelNTokenHeadsIN3c108BFloat16EfLi256ELb1ELi4EEEvPviiifPKvS6_S6_PKlii,"",@"SHT_CUDA_INFO"
	.sectionflags	@""
	.align	4


	//----- nvinfo : EIATTR_CUDA_API_VERSION
	.align		4
        /*0000*/ 	.byte	0x04, 0x37
        /*0002*/ 	.short	(.L_2869 - .L_2868)
.L_2868:
        /*0004*/ 	.word	0x00000082


	//----- nvinfo : EIATTR_KPARAM_INFO
	.align		4
.L_2869:
        /*0008*/ 	.byte	0x04, 0x17
        /*000a*/ 	.short	(.L_2871 - .L_2870)
.L_2870:
        /*000c*/ 	.word	0x00000000
        /*0010*/ 	.short	0x000a
        /*0012*/ 	.short	0x003c
        /*0014*/ 	.byte	0x00, 0xf0, 0x11, 0x00


	//----- nvinfo : EIATTR_KPARAM_INFO
	.align		4
.L_2871:
        /*0018*/ 	.byte	0x04, 0x17
        /*001a*/ 	.short	(.L_2873 - .L_2872)
.L_2872:
        /*001c*/ 	.word	0x00000000
        /*0020*/ 	.short	0x0009
        /*0022*/ 	.short	0x0038
        /*0024*/ 	.byte	0x00, 0xf0, 0x11, 0x00


	//----- nvinfo : EIATTR_KPARAM_INFO
	.align		4
.L_2873:
        /*0028*/ 	.byte	0x04, 0x17
        /*002a*/ 	.short	(.L_2875 - .L_2874)
.L_2874:
        /*002c*/ 	.word	0x00000000
        /*0030*/ 	.short	0x0008
        /*0032*/ 	.short	0x0030
        /*0034*/ 	.byte	0x00, 0xf5, 0x21, 0x00


	//----- nvinfo : EIATTR_KPARAM_INFO
	.align		4
.L_2875:
        /*0038*/ 	.byte	0x04, 0x17
        /*003a*/ 	.short	(.L_2877 - .L_2876)
.L_2876:
        /*003c*/ 	.word	0x00000000
        /*0040*/ 	.short	0x0007
        /*0042*/ 	.short	0x0028
        /*0044*/ 	.byte	0x00, 0xf5, 0x21, 0x00


	//----- nvinfo : EIATTR_KPARAM_INFO
	.align		4
.L_2877:
        /*0048*/ 	.byte	0x04, 0x17
        /*004a*/ 	.short	(.L_2879 - .L_2878)
.L_2878:
        /*004c*/ 	.word	0x00000000
        /*0050*/ 	.short	0x0006
        /*0052*/ 	.short	0x0020
        /*0054*/ 	.byte	0x00, 0xf5, 0x21, 0x00


	//----- nvinfo : EIATTR_KPARAM_INFO
	.align		4
.L_2879:
        /*0058*/ 	.byte	0x04, 0x17
        /*005a*/ 	.short	(.L_2881 - .L_2880)
.L_2880:
        /*005c*/ 	.word	0x00000000
        /*0060*/ 	.short	0x0005
        /*0062*/ 	.short	0x0018
        /*0064*/ 	.byte	0x00, 0xf5, 0x21, 0x00


	//----- nvinfo : EIATTR_KPARAM_INFO
	.align		4
.L_2881:
        /*0068*/ 	.byte	0x04, 0x17
        /*006a*/ 	.short	(.L_2883 - .L_2882)
.L_2882:
        /*006c*/ 	.word	0x00000000
        /*0070*/ 	.short	0x0004
        /*0072*/ 	.short	0x0014
        /*0074*/ 	.byte	0x00, 0xf0, 0x11, 0x00


	//----- nvinfo : EIATTR_KPARAM_INFO
	.align		4
.L_2883:
        /*0078*/ 	.byte	0x04, 0x17
        /*007a*/ 	.short	(.L_2885 - .L_2884)
.L_2884:
        /*007c*/ 	.word	0x00000000
        /*0080*/ 	.short	0x0003
        /*0082*/ 	.short	0x0010
        /*0084*/ 	.byte	0x00, 0xf0, 0x11, 0x00


	//----- nvinfo : EIATTR_KPARAM_INFO
	.align		4
.L_2885:
        /*0088*/ 	.byte	0x04, 0x17
        /*008a*/ 	.short	(.L_2887 - .L_2886)
.L_2886:
        /*008c*/ 	.word	0x00000000
        /*0090*/ 	.short	0x0002
        /*0092*/ 	.short	0x000c
        /*0094*/ 	.byte	0x00, 0xf0, 0x11, 0x00


	//----- nvinfo : EIATTR_KPARAM_INFO
	.align		4
.L_2887:
        /*0098*/ 	.byte	0x04, 0x17
        /*009a*/ 	.short	(.L_2889 - .L_2888)
.L_2888:
        /*009c*/ 	.word	0x00000000
        /*00a0*/ 	.short	0x0001
        /*00a2*/ 	.short	0x0008
        /*00a4*/ 	.byte	0x00, 0xf0, 0x11, 0x00


	//----- nvinfo : EIATTR_KPARAM_INFO
	.align		4
.L_2889:
        /*00a8*/ 	.byte	0x04, 0x17
        /*00aa*/ 	.short	(.L_2891 - .L_2890)
.L_2890:
        /*00ac*/ 	.word	0x00000000
        /*00b0*/ 	.short	0x0000
        /*00b2*/ 	.short	0x0000
        /*00b4*/ 	.byte	0x00, 0xf5, 0x21, 0x00


	//----- nvinfo : EIATTR_SPARSE_MMA_MASK
	.align		4
.L_2891:
        /*00b8*/ 	.byte	0x03, 0x50
        /*00ba*/ 	.short	0x0000


	//----- nvinfo : EIATTR_MAXREG_COUNT
	.align		4
        /*00bc*/ 	.byte	0x03, 0x1b
        /*00be*/ 	.short	0x00ff


	//----- nvinfo : EIATTR_MERCURY_ISA_VERSION
	.align		4
        /*00c0*/ 	.byte	0x03, 0x5f
        /*00c2*/ 	.short	0x0101


	//----- nvinfo : EIATTR_COOP_GROUP_MASK_REGIDS
	.align		4
        /*00c4*/ 	.byte	0x04, 0x29
        /*00c6*/ 	.short	(.L_2893 - .L_2892)


	//   ....[0]....
.L_2892:
        /*00c8*/ 	.word	0xffffffff


	//   ....[1]....
        /*00cc*/ 	.word	0xffffffff


	//   ....[2]....
        /*00d0*/ 	.word	0xffffffff


	//   ....[3]....
        /*00d4*/ 	.word	0xffffffff


	//   ....[4]....
        /*00d8*/ 	.word	0xffffffff


	//   ....[5]....
        /*00dc*/ 	.word	0x05000027


	//   ....[6]....
        /*00e0*/ 	.word	0x05000027


	//   ....[7]....
        /*00e4*/ 	.word	0x05000027


	//   ....[8]....
        /*00e8*/ 	.word	0x05000027


	//   ....[9]....
        /*00ec*/ 	.word	0x05000027


	//----- nvinfo : EIATTR_COOP_GROUP_INSTR_OFFSETS
	.align		4
.L_2893:
        /*00f0*/ 	.byte	0x04, 0x28
        /*00f2*/ 	.short	(.L_2895 - .L_2894)


	//   ....[0]....
.L_2894:
        /*00f4*/ 	.word	0x00001450


	//   ....[1]....
        /*00f8*/ 	.word	0x00001470


	//   ....[2]....
        /*00fc*/ 	.word	0x00001490


	//   ....[3]....
        /*0100*/ 	.word	0x000014b0


	//   ....[4]....
        /*0104*/ 	.word	0x000014d0


	//   ....[5]....
        /*0108*/ 	.word	0x000019e0


	//   ....[6]....
        /*010c*/ 	.word	0x00001a80


	//   ....[7]....
        /*0110*/ 	.word	0x00001af0


	//   ....[8]....
        /*0114*/ 	.word	0x00001b60


	//   ....[9]....
        /*0118*/ 	.word	0x00001bd0


	//----- nvinfo : EIATTR_VRC_CTA_INIT_COUNT
	.align		4
.L_2895:
        /*011c*/ 	.byte	0x02, 0x4a
	.zero		1
	.zero		1


	//----- nvinfo : EIATTR_EXIT_INSTR_OFFSETS
	.align		4
        /*0120*/ 	.byte	0x04, 0x1c
        /*0122*/ 	.short	(.L_2897 - .L_2896)


	//   ....[0]....
.L_2896:
        /*0124*/ 	.word	0x000002a0


	//   ....[1]....
        /*0128*/ 	.word	0x00000f30


	//   ....[2]....
        /*012c*/ 	.word	0x00001980


	//----- nvinfo : EIATTR_CRS_STACK_SIZE
	.align		4
.L_2897:
        /*0130*/ 	.byte	0x04, 0x1e
        /*0132*/ 	.short	(.L_2899 - .L_2898)
.L_2898:
        /*0134*/ 	.word	0x00000000


	//----- nvinfo : EIATTR_CBANK_PARAM_SIZE
	.align		4
.L_2899:
        /*0138*/ 	.byte	0x03, 0x19
        /*013a*/ 	.short	0x0040


	//----- nvinfo : EIATTR_PARAM_CBANK
	.align		4
        /*013c*/ 	.byte	0x04, 0x0a
        /*013e*/ 	.short	(.L_2901 - .L_2900)
	.align		4
.L_2900:
        /*0140*/ 	.word	index@(.nv.constant0._ZN12tensorrt_llm7kernels32fusedQKNormRopeKernelNTokenHeadsIN3c108BFloat16EfLi256ELb1ELi4EEEvPviiifPKvS6_S6_PKlii)
        /*0144*/ 	.short	0x0380
        /*0146*/ 	.short	0x0040


	//----- nvinfo : EIATTR_SW_WAR
	.align		4
.L_2901:
        /*0148*/ 	.byte	0x04, 0x36
        /*014a*/ 	.short	(.L_2903 - .L_2902)
.L_2902:
        /*014c*/ 	.word	0x00000008
.L_2903:


//--------------------- .nv.info._ZN12tensorrt_llm7kernels32fusedQKNormRopeKernelNTokenHeadsIN3c108BFloat16EfLi128ELb0ELi4EEEvPviiifPKvS6_S6_PKlii --------------------------
	.section	.nv.info._ZN12tensorrt_llm7kernels32fusedQKNormRopeKernelNTokenHeadsIN3c108BFloat16EfLi128ELb0ELi4EEEvPviiifPKvS6_S6_PKlii,"",@"SHT_CUDA_INFO"
	.sectionflags	@""
	.align	4


	//----- nvinfo : EIATTR_CUDA_API_VERSION
	.align		4
        /*0000*/ 	.byte	0x04, 0x37
        /*0002*/ 	.short	(.L_2905 - .L_2904)
.L_2904:
        /*0004*/ 	.word	0x00000082


	//----- nvinfo : EIATTR_KPARAM_INFO
	.align		4
.L_2905:
        /*0008*/ 	.byte	0x04, 0x17
        /*000a*/ 	.short	(.L_2907 - .L_2906)
.L_2906:
        /*000c*/ 	.word	0x00000000
        /*0010*/ 	.short	0x000a
        /*0012*/ 	.short	0x003c
        /*0014*/ 	.byte	0x00, 0xf0, 0x11, 0x00


	//----- nvinfo : EIATTR_KPARAM_INFO
	.align		4
.L_2907:
        /*0018*/ 	.byte	0x04, 0x17
        /*001a*/ 	.short	(.L_2909 - .L_2908)
.L_2908:
        /*001c*/ 	.word	0x00000000
        /*0020*/ 	.short	0x0009
        /*0022*/ 	.short	0x0038
        /*0024*/ 	.byte	0x00, 0xf0, 0x11, 0x00


	//----- nvinfo : EIATTR_KPARAM_INFO
	.align		4
.L_2909:
        /*0028*/ 	.byte	0x04, 0x17
        /*002a*/ 	.short	(.L_2911 - .L_2910)
.L_2910:
        /*002c*/ 	.word	0x00000000
        /*0030*/ 	.short	0x0008
        /*0032*/ 	.short	0x0030
        /*0034*/ 	.byte	0x00, 0xf5, 0x21, 0x00


	//----- nvinfo : EIATTR_KPARAM_INFO
	.align		4
.L_2911:
        /*0038*/ 	.byte	0x04, 0x17
        /*003a*/ 	.short	(.L_2913 - .L_2912)
.L_2912:
        /*003c*/ 	.word	0x00000000
        /*0040*/ 	.short	0x0007
        /*0042*/ 	.short	0x0028
        /*0044*/ 	.byte	0x00, 0xf5, 0x21, 0x00


	//----- nvinfo : EIATTR_KPARAM_INFO
	.align		4
.L_2913:
        /*0048*/ 	.byte	0x04, 0x17
        /*004a*/ 	.short	(.L_2915 - .L_2914)
.L_2914:
        /*004c*/ 	.word	0x00000000
        /*0050*/ 	.short	0x0006
        /*0052*/ 	.short	0x0020
        /*0054*/ 	.byte	0x00, 0xf5, 0x21, 0x00


	//----- nvinfo : EIATTR_KPARAM_INFO
	.align		4
.L_2915:
        /*0058*/ 	.byte	0x04, 0x17
        /*005a*/ 	.short	(.L_2917 - .L_2916)
.L_2916:
        /*005c*/ 	.word	0x00000000
        /*0060*/ 	.short	0x0005
        /*0062*/ 	.short	0x0018
        /*0064*/ 	.byte	0x00, 0xf5, 0x21, 0x00


	//----- nvinfo : EIATTR_KPARAM_INFO
	.align		4
.L_2917:
        /*0068*/ 	.byte	0x04, 0x17
        /*006a*/ 	.short	(.L_2919 - .L_2918)
.L_2918:
        /*006c*/ 	.word	0x00000000
        /*0070*/ 	.short	0x0004
        /*0072*/ 	.short	0x0014
        /*0074*/ 	.byte	0x00, 0xf0, 0x11, 0x00


	//----- nvinfo : EIATTR_KPARAM_INFO
	.align		4
.L_2919:
        /*0078*/ 	.byte	0x04, 0x17
        /*007a*/ 	.short	(.L_2921 - .L_2920)
.L_2920:
        /*007c*/ 	.word	0x00000000
        /*0080*/ 	.short	0x0003
        /*0082*/ 	.short	0x0010
        /*0084*/ 	.byte	0x00, 0xf0, 0x11, 0x00


	//----- nvinfo : EIATTR_KPARAM_INFO
	.align		4
.L_2921:
        /*0088*/ 	.byte	0x04, 0x17
        /*008a*/ 	.short	(.L_2923 - .L_2922)
.L_2922:
        /*008c*/ 	.word	0x00000000
        /*0090*/ 	.short	0x0002
        /*0092*/ 	.short	0x000c
        /*0094*/ 	.byte	0x00, 0xf0, 0x11, 0x00


	//----- nvinfo : EIATTR_KPARAM_INFO
	.align		4
.L_2923:
        /*0098*/ 	.byte	0x04, 0x17
        /*009a*/ 	.short	(.L_2925 - .L_2924)
.L_2924:
        /*009c*/ 	.word	0x00000000
        /*00a0*/ 	.short	0x0001
        /*00a2*/ 	.short	0x0008
        /*00a4*/ 	.byte	0x00, 0xf0, 0x11, 0x00


	//----- nvinfo : EIATTR_KPARAM_INFO
	.align		4
.L_2925:
        /*00a8*/ 	.byte	0x04, 0x17
        /*00aa*/ 	.short	(.L_2927 - .L_2926)
.L_2926:
        /*00ac*/ 	.word	0x00000000
        /*00b0*/ 	.short	0x0000
        /*00b2*/ 	.short	0x0000
        /*00b4*/ 	.byte	0x00, 0xf5, 0x21, 0x00


	//----- nvinfo : EIATTR_SPARSE_MMA_MASK
	.align		4
.L_2927:
        /*00b8*/ 	.byte	0x03, 0x50
        /*00ba*/ 	.short	0x0000


	//----- nvinfo : EIATTR_MAXREG_COUNT
	.align		4
        /*00bc*/ 	.byte	0x03, 0x1b
        /*00be*/ 	.short	0x00ff


	//----- nvinfo : EIATTR_MERCURY_ISA_VERSION
	.align		4
        /*00c0*/ 	.byte	0x03, 0x5f
        /*00c2*/ 	.short	0x0101


	//----- nvinfo : EIATTR_COOP_GROUP_MASK_REGIDS
	.align		4
        /*00c4*/ 	.byte	0x04, 0x29
        /*00c6*/ 	.short	(.L_2929 - .L_2928)


	//   ....[0]....
.L_2928:
        /*00c8*/ 	.word	0xffffffff


	//   ....[1]....
        /*00cc*/ 	.word	0xffffffff


	//   ....[2]....
        /*00d0*/ 	.word	0xffffffff


	//   ....[3]....
        /*00d4*/ 	.word	0xffffffff


	//   ....[4]....
        /*00d8*/ 	.word	0xffffffff


	//   ....[5]....
        /*00dc*/ 	.word	0xffffffff


	//   ....[6]....
        /*00e0*/ 	.word	0xffffffff


	//   ....[7]....
        /*00e4*/ 	.word	0xffffffff


	//   ....[8]....
        /*00e8*/ 	.word	0xffffffff


	//   ....[9]....
        /*00ec*/ 	.word	0xffffffff


	//   ....[10]....
        /*00f0*/ 	.word	0xffffffff


	//   ....[11]....
        /*00f4*/ 	.word	0x0500001b


	//   ....[12]....
        /*00f8*/ 	.word	0x0500001b


	//   ....[13]....
        /*00fc*/ 	.word	0x0500001b


	//   ....[14]....
        /*0100*/ 	.word	0x0500001b


	//   ....[15]....
        /*0104*/ 	.word	0x0500001b


	//   ....[16]....
        /*0108*/ 	.word	0x0500001b


	//   ....[17]....
        /*010c*/ 	.word	0x0500001b


	//   ....[18]....
        /*0110*/ 	.word	0x0500001b


	//   ....[19]....
        /*0114*/ 	.word	0x0500001b


	//   ....[20]....
        /*0118*/ 	.word	0x0500001b


	//   ....[21]....
        /*011c*/ 	.word	0x0500001b


	//----- nvinfo : EIATTR_COOP_GROUP_INSTR_OFFSETS
	.align		4
.L_2929:
        /*0120*/ 	.byte	0x04, 0x28
        /*0122*/ 	.short	(.L_2931 - .L_2930)


	//   ....[0]....
.L_2930:
        /*0124*/ 	.word	0x000012c0


	//   ....[1]....
        /*0128*/ 	.word	0x000012e0


	//   ....[2]....
        /*012c*/ 	.word	0x00001300


	//   ....[3]....
        /*0130*/ 	.word	0x00001320


	//   ....[4]....
        /*0134*/ 	.word	0x00001340


	//   ....[5]....
        /*0138*/ 	.word	0x00001570


	//   ....[6]....
        /*013c*/ 	.word	0x000017f0


	//   ....[7]....
        /*0140*/ 	.word	0x00001960


	//   ....[8]....
        /*0144*/ 	.word	0x00001a60


	//   ....[9]....
        /*0148*/ 	.word	0x00001aa0


	//   ....[10]....
        /*014c*/ 	.word	0x00001c80


	//   ....[11]....
        /*0150*/ 	.word	0x00001dc0


	//   ....[12]....
        /*0154*/ 	.word	0x00001e40


	//   ....[13]....
        /*0158*/ 	.word	0x00001ea0


	//   ....[14]....
        /*015c*/ 	.word	0x00001f00


	//   ....[15]....
        /*0160*/ 	.word	0x00001f60


	//   ....[16]....
        /*0164*/ 	.word	0x000021f0


	//   ....[17]....
        /*0168*/ 	.word	0x00002290


	//   ....[18]....
        /*016c*/ 	.word	0x00002460


	//   ....[19]....
        /*0170*/ 	.word	0x00002640


	//   ....[20]....
        /*0174*/ 	.word	0x000026e0


	//   ....[21]....
        /*0178*/ 	.word	0x00002740


	//----- nvinfo : EIATTR_VRC_CTA_INIT_COUNT
	.align		4
.L_2931:
        /*017c*/ 	.byte	0x02, 0x4a
	.zero		1
	.zero		1


	//----- nvinfo : EIATTR_EXIT_INSTR_OFFSETS
	.align		4
        /*0180*/ 	.byte	0x04, 0x1c
        /*0182*/ 	.short	(.L_2933 - .L_2932)


	//   ....[0]....
.L_2932:
        /*0184*/ 	.word	0x000002a0


	//   ....[1]....
        /*0188*/ 	.word	0x00000f20


	//   ....[2]....
        /*018c*/ 	.word	0x00001d60


	//----- nvinfo : EIATTR_CRS_STACK_SIZE
	.align		4
.L_2933:
        /*0190*/ 	.byte	0x04, 0x1e
        /*0192*/ 	.short	(.L_2935 - .L_2934)
.L_2934:
        /*0194*/ 	.word	0x00000000


	//----- nvinfo : EIATTR_CBANK_PARAM_SIZE
	.align		4
.L_2935:
        /*0198*/ 	.byte	0x03, 0x19
        /*019a*/ 	.short	0x0040


	//----- nvinfo : EIATTR_PARAM_CBANK
	.align		4
        /*019c*/ 	.byte	0x04, 0x0a
        /*019e*/ 	.short	(.L_2937 - .L_2936)
	.align		4
.L_2936:
        /*01a0*/ 	.word	index@(.nv.constant0._ZN12tensorrt_llm7kernels32fusedQKNormRopeKernelNTokenHeadsIN3c108BFloat16EfLi128ELb0ELi4EEEvPviiifPKvS6_S6_PKlii)
        /*01a4*/ 	.short	0x0380
        /*01a6*/ 	.short	0x0040


	//----- nvinfo : EIATTR_SW_WAR
	.align		4
.L_2937:
        /*01a8*/ 	.byte	0x04, 0x36
        /*01aa*/ 	.short	(.L_2939 - .L_2938)
.L_2938:
        /*01ac*/ 	.word	0x00000008
.L_2939:


//--------------------- .nv.info._ZN12tensorrt_llm7kernels32fusedQKNormRopeKernelNTokenHeadsIN3c108BFloat16EfLi128ELb1ELi4EEEvPviiifPKvS6_S6_PKlii --------------------------
	.section	.nv.info._ZN12tensorrt_llm7kernels32fusedQKNormRopeKernelNTokenHeadsIN3c108BFloat16EfLi128ELb1ELi4EEEvPviiifPKvS6_S6_PKlii,"",@"SHT_CUDA_INFO"
	.sectionflags	@""
	.align	4


	//----- nvinfo : EIATTR_CUDA_API_VERSION
	.align		4
        /*0000*/ 	.byte	0x04, 0x37
        /*0002*/ 	.short	(.L_2941 - .L_2940)
.L_2940:
        /*0004*/ 	.word	0x00000082


	//----- nvinfo : EIATTR_KPARAM_INFO
	.align		4
.L_2941:
        /*0008*/ 	.byte	0x04, 0x17
        /*000a*/ 	.short	(.L_2943 - .L_2942)
.L_2942:
        /*000c*/ 	.word	0x00000000
        /*0010*/ 	.short	0x000a
        /*0012*/ 	.short	0x003c
        /*0014*/ 	.byte	0x00, 0xf0, 0x11, 0x00


	//----- nvinfo : EIATTR_KPARAM_INFO
	.align		4
.L_2943:
        /*0018*/ 	.byte	0x04, 0x17
        /*001a*/ 	.short	(.L_2945 - .L_2944)
.L_2944:
        /*001c*/ 	.word	0x00000000
        /*0020*/ 	.short	0x0009
        /*0022*/ 	.short	0x0038
        /*0024*/ 	.byte	0x00, 0xf0, 0x11, 0x00


	//----- nvinfo : EIATTR_KPARAM_INFO
	.align		4
.L_2945:
        /*0028*/ 	.byte	0x04, 0x17
        /*002a*/ 	.short	(.L_2947 - .L_2946)
.L_2946:
        /*002c*/ 	.word	0x00000000
        /*0030*/ 	.short	0x0008
        /*0032*/ 	.short	0x0030
        /*0034*/ 	.byte	0x00, 0xf5, 0x21, 0x00


	//----- nvinfo : EIATTR_KPARAM_INFO
	.align		4
.L_2947:
        /*0038*/ 	.byte	0x04, 0x17
        /*003a*/ 	.short	(.L_2949 - .L_2948)
.L_2948:
        /*003c*/ 	.word	0x00000000
        /*0040*/ 	.short	0x0007
        /*0042*/ 	.short	0x0028
        /*0044*/ 	.byte	0x00, 0xf5, 0x21, 0x00


	//----- nvinfo : EIATTR_KPARAM_INFO
	.align		4
.L_2949:
        /*0048*/ 	.byte	0x04, 0x17
        /*004a*/ 	.short	(.L_2951 - .L_2950)
.L_2950:
        /*004c*/ 	.word	0x00000000
        /*0050*/ 	.short	0x0006
        /*0052*/ 	.short	0x0020
        /*0054*/ 	.byte	0x00, 0xf5, 0x21, 0x00


	//----- nvinfo : EIATTR_KPARAM_INFO
	.align		4
.L_2951:
        /*0058*/ 	.byte	0x04, 0x17
        /*005a*/ 	.short	(.L_2953 - .L_2952)
.L_2952:
        /*005c*/ 	.word	0x00000000
        /*0060*/ 	.short	0x0005
        /*0062*/ 	.short	0x0018
        /*0064*/ 	.byte	0x00, 0xf5, 0x21, 0x00


	//----- nvinfo : EIATTR_KPARAM_INFO
	.align		4
.L_2953:
        /*0068*/ 	.byte	0x04, 0x17
        /*006a*/ 	.short	(.L_2955 - .L_2954)
.L_2954:
        /*006c*/ 	.word	0x00000000
        /*0070*/ 	.short	0x0004
        /*0072*/ 	.short	0x0014
        /*0074*/ 	.byte	0x00, 0xf0, 0x11, 0x00


	//----- nvinfo : EIATTR_KPARAM_INFO
	.align		4
.L_2955:
        /*0078*/ 	.byte	0x04, 0x17
        /*007a*/ 	.short	(.L_2957 - .L_2956)
.L_2956:
        /*007c*/ 	.word	0x00000000
        /*0080*/ 	.short	0x0003
        /*0082*/ 	.short	0x0010
        /*0084*/ 	.byte	0x00, 0xf0, 0x11, 0x00


	//----- nvinfo : EIATTR_KPARAM_INFO
	.align		4
.L_2957:
        /*0088*/ 	.byte	0x04, 0x17
        /*008a*/ 	.short	(.L_2959 - .L_2958)
.L_2958:
        /*008c*/ 	.word	0x00000000
        /*0090*/ 	.short	0x0002
        /*0092*/ 	.short	0x000c
        /*0094*/ 	.byte	0x00, 0xf0, 0x11, 0x00


	//----- nvinfo : EIATTR_KPARAM_INFO
	.align		4
.L_2959:
        /*0098*/ 	.byte	0x04, 0x17
        /*009a*/ 	.short	(.L_2961 - .L_2960)
.L_2960:
        /*009c*/ 	.word	0x00000000
        /*00a0*/ 	.short	0x0001
        /*00a2*/ 	.short	0x0008
        /*00a4*/ 	.byte	0x00, 0xf0, 0x11, 0x00


	//----- nvinfo : EIATTR_KPARAM_INFO
	.align		4
.L_2961:
        /*00a8*/ 	.byte	0x04, 0x17
        /*00aa*/ 	.short	(.L_2963 - .L_2962)
.L_2962:
        /*00ac*/ 	.word	0x00000000
        /*00b0*/ 	.short	0x0000
        /*00b2*/ 	.short	0x0000
        /*00b4*/ 	.byte	0x00, 0xf5, 0x21, 0x00


	//----- nvinfo : EIATTR_SPARSE_MMA_MASK
	.align		4
.L_2963:
        /*00b8*/ 	.byte	0x03, 0x50
        /*00ba*/ 	.short	0x0000


	//----- nvinfo : EIATTR_MAXREG_COUNT
	.align		4
        /*00bc*/ 	.byte	0x03, 0x1b
        /*00be*/ 	.short	0x00ff


	//----- nvinfo : EIATTR_MERCURY_ISA_VERSION
	.align		4
        /*00c0*/ 	.byte	0x03, 0x5f
        /*00c2*/ 	.short	0x0101


	//----- nvinfo : EIATTR_COOP_GROUP_MASK_REGIDS
	.align		4
        /*00c4*/ 	.byte	0x04, 0x29
        /*00c6*/ 	.short	(.L_2965 - .L_2964)


	//   ....[0]....
.L_2964:
        /*00c8*/ 	.word	0xffffffff


	//   ....[1]....
        /*00cc*/ 	.word	0xffffffff


	//   ....[2]....
        /*00d0*/ 	.word	0xffffffff


	//   ....[3]....
        /*00d4*/ 	.word	0xffffffff


	//   ....[4]....
        /*00d8*/ 	.word	0xffffffff


	//   ....[5]....
        /*00dc*/ 	.word	0x05000017


	//   ....[6]....
        /*00e0*/ 	.word	0x05000017


	//   ....[7]....
        /*00e4*/ 	.word	0x05000017


	//   ....[8]....
        /*00e8*/ 	.word	0x05000017


	//   ....[9]....
        /*00ec*/ 	.word	0x05000017


	//----- nvinfo : EIATTR_COOP_GROUP_INSTR_OFFSETS
	.align		4
.L_2965:
        /*00f0*/ 	.byte	0x04, 0x28
        /*00f2*/ 	.short	(.L_2967 - .L_2966)


	//   ....[0]....
.L_2966:
        /*00f4*/ 	.word	0x000012d0


	//   ....[1]....
        /*00f8*/ 	.word	0x000012f0


	//   ....[2]....
        /*00fc*/ 	.word	0x00001310


	//   ....[3]....
        /*0100*/ 	.word	0x00001330


	//   ....[4]....
        /*0104*/ 	.word	0x00001350


	//   ....[5]....
        /*0108*/ 	.word	0x000016c0


	//   ....[6]....
        /*010c*/ 	.word	0x00001750


	//   ....[7]....
        /*0110*/ 	.word	0x000017d0


	//   ....[8]....
        /*0114*/ 	.word	0x00001850


	//   ....[9]....
        /*0118*/ 	.word	0x000018d0


	//----- nvinfo : EIATTR_VRC_CTA_INIT_COUNT
	.align		4
.L_2967:
        /*011c*/ 	.byte	0x02, 0x4a
	.zero		1
	.zero		1


	//----- nvinfo : EIATTR_EXIT_INSTR_OFFSETS
	.align		4
        /*0120*/ 	.byte	0x04, 0x1c
        /*0122*/ 	.short	(.L_2969 - .L_2968)


	//   ....[0]....
.L_2968:
        /*0124*/ 	.word	0x000002a0


	//   ....[1]....
        /*0128*/ 	.word	0x00000f20


	//   ....[2]....
        /*012c*/ 	.word	0x00001660


	//----- nvinfo : EIATTR_CRS_STACK_SIZE
	.align		4
.L_2969:
        /*0130*/ 	.byte	0x04, 0x1e
        /*0132*/ 	.short	(.L_2971 - .L_2970)
.L_2970:
        /*0134*/ 	.word	0x00000000


	//----- nvinfo : EIATTR_CBANK_PARAM_SIZE
	.align		4
.L_2971:
        /*0138*/ 	.byte	0x03, 0x19
        /*013a*/ 	.short	0x0040


	//----- nvinfo : EIATTR_PARAM_CBANK
	.align		4
        /*013c*/ 	.byte	0x04, 0x0a
        /*013e*/ 	.short	(.L_2973 - .L_2972)
	.align		4
.L_2972:
        /*0140*/ 	.word	index@(.nv.constant0._ZN12tensorrt_llm7kernels32fusedQKNormRopeKernelNTokenHeadsIN3c108BFloat16EfLi128ELb1ELi4EEEvPviiifPKvS6_S6_PKlii)
        /*0144*/ 	.short	0x0380
        /*0146*/ 	.short	0x0040


	//----- nvinfo : EIATTR_SW_WAR
	.align		4
.L_2973:
        /*0148*/ 	.byte	0x04, 0x36
        /*014a*/ 	.short	(.L_2975 - .L_2974)
.L_2974:
        /*014c*/ 	.word	0x00000008
.L_2975:


//--------------------- .nv.info._ZN12tensorrt_llm7kernels32fusedQKNormRopeKernelNTokenHeadsIN3c108BFloat16EfLi64ELb0ELi4EEEvPviiifPKvS6_S6_PKlii --------------------------
	.section	.nv.info._ZN12tensorrt_llm7kernels32fusedQKNormRopeKernelNTokenHeadsIN3c108BFloat16EfLi64ELb0ELi4EEEvPviiifPKvS6_S6_PKlii,"",@"SHT_CUDA_INFO"
	.sectionflags	@""
	.align	4


	//----- nvinfo : EIATTR_CUDA_API_VERSION
	.align		4
        /*0000*/ 	.byte	0x04, 0x37
        /*0002*/ 	.short	(.L_2977 - .L_2976)
.L_2976:
        /*0004*/ 	.word	0x00000082


	//----- nvinfo : EIATTR_KPARAM_INFO
	.align		4
.L_2977:
        /*0008*/ 	.byte	0x04, 0x17
        /*000a*/ 	.short	(.L_2979 - .L_2978)
.L_2978:
        /*000c*/ 	.word	0x00000000
        /*0010*/ 	.short	0x000a
        /*0012*/ 	.short	0x003c
        /*0014*/ 	.byte	0x00, 0xf0, 0x11, 0x00


	//----- nvinfo : EIATTR_KPARAM_INFO
	.align		4
.L_2979:
        /*0018*/ 	.byte	0x04, 0x17
        /*001a*/ 	.short	(.L_2981 - .L_2980)
.L_2980:
        /*001c*/ 	.word	0x00000000
        /*0020*/ 	.short	0x0009
        /*0022*/ 	.short	0x0038
        /*0024*/ 	.byte	0x00, 0xf0, 0x11, 0x00


	//----- nvinfo : EIATTR_KPARAM_INFO
	.align		4
.L_2981:
        /*0028*/ 	.byte	0x04, 0x17
        /*002a*/ 	.short	(.L_2983 - .L_2982)
.L_2982:
        /*002c*/ 	.word	0x00000000
        /*0030*/ 	.short	0x0008
        /*0032*/ 	.short	0x0030
        /*0034*/ 	.byte	0x00, 0xf5, 0x21, 0x00


	//----- nvinfo : EIATTR_KPARAM_INFO
	.align		4
.L_2983:
        /*0038*/ 	.byte	0x04, 0x17
        /*003a*/ 	.short	(.L_2985 - .L_2984)
.L_2984:
        /*003c*/ 	.word	0x00000000
        /*0040*/ 	.short	0x0007
        /*0042*/ 	.short	0x0028
        /*0044*/ 	.byte	0x00, 0xf5, 0x21, 0x00


	//----- nvinfo : EIATTR_KPARAM_INFO
	.align		4
.L_2985:
        /*0048*/ 	.byte	0x04, 0x17
        /*004a*/ 	.short	(.L_2987 - .L_2986)
.L_2986:
        /*004c*/ 	.word	0x00000000
        /*0050*/ 	.short	0x0006
        /*0052*/ 	.short	0x0020
        /*0054*/ 	.byte	0x00, 0xf5, 0x21, 0x00


	//----- nvinfo : EIATTR_KPARAM_INFO
	.align		4
.L_2987:
        /*0058*/ 	.byte	0x04, 0x17
        /*005a*/ 	.short	(.L_2989 - .L_2988)
.L_2988:
        /*005c*/ 	.word	0x00000000
        /*0060*/ 	.short	0x0005
        /*0062*/ 	.short	0x0018
        /*0064*/ 	.byte	0x00, 0xf5, 0x21, 0x00


	//----- nvinfo : EIATTR_KPARAM_INFO
	.align		4
.L_2989:
        /*0068*/ 	.byte	0x04, 0x17
        /*006a*/ 	.short	(.L_2991 - .L_2990)
.L_2990:
        /*006c*/ 	.word	0x00000000
        /*0070*/ 	.short	0x0004
        /*0072*/ 	.short	0x0014
        /*0074*/ 	.byte	0x00, 0xf0, 0x11, 0x00


	//----- nvinfo : EIATTR_KPARAM_INFO
	.align		4
.L_2991:
        /*0078*/ 	.byte	0x04, 0x17
        /*007a*/ 	.short	(.L_2993 - .L_2992)
.L_2992:
        /*007c*/ 	.word	0x00000000
        /*0080*/ 	.short	0x0003
        /*0082*/ 	.short	0x0010
        /*0084*/ 	.byte	0x00, 0xf0, 0x11, 0x00


	//----- nvinfo : EIATTR_KPARAM_INFO
	.align		4
.L_2993:
        /*0088*/ 	.byte	0x04, 0x17
        /*008a*/ 	.short	(.L_2995 - .L_2994)
.L_2994:
        /*008c*/ 	.word	0x00000000
        /*0090*/ 	.short	0x0002
        /*0092*/ 	.short	0x000c
        /*0094*/ 	.byte	0x00, 0xf0, 0x11, 0x00


	//----- nvinfo : EIATTR_KPARAM_INFO
	.align		4
.L_2995:
        /*0098*/ 	.byte	0x04, 0x17
        /*009a*/ 	.short	(.L_2997 - .L_2996)
.L_2996:
        /*009c*/ 	.word	0x00000000
        /*00a0*/ 	.short	0x0001
        /*00a2*/ 	.short	0x0008
        /*00a4*/ 	.byte	0x00, 0xf0, 0x11, 0x00


	//----- nvinfo : EIATTR_KPARAM_INFO
	.align		4
.L_2997:
        /*00a8*/ 	.byte	0x04, 0x17
        /*00aa*/ 	.short	(.L_2999 - .L_2998)
.L_2998:
        /*00ac*/ 	.word	0x00000000
        /*00b0*/ 	.short	0x0000
        /*00b2*/ 	.short	0x0000
        /*00b4*/ 	.byte	0x00, 0xf5, 0x21, 0x00


	//----- nvinfo : EIATTR_SPARSE_MMA_MASK
	.align		4
.L_2999:
        /*00b8*/ 	.byte	0x03, 0x50
        /*00ba*/ 	.short	0x0000


	//----- nvinfo : EIATTR_MAXREG_COUNT
	.align		4
        /*00bc*/ 	.byte	0x03, 0x1b
        /*00be*/ 	.short	0x00ff


	//----- nvinfo : EIATTR_MERCURY_ISA_VERSION
	.align		4
        /*00c0*/ 	.byte	0x03, 0x5f
        /*00c2*/ 	.short	0x0101


	//----- nvinfo : EIATTR_COOP_GROUP_MASK_REGIDS
	.align		4
        /*00c4*/ 	.byte	0x04, 0x29
        /*00c6*/ 	.short	(.L_3001 - .L_3000)


	//   ....[0]....
.L_3000:
        /*00c8*/ 	.word	0xffffffff


	//   ....[1]....
        /*00cc*/ 	.word	0xffffffff


	//   ....[2]....
        /*00d0*/ 	.word	0xffffffff


	//   ....[3]....
        /*00d4*/ 	.word	0xffffffff


	//   ....[4]....
        /*00d8*/ 	.word	0xffffffff


	//   ....[5]....
        /*00dc*/ 	.word	0xffffffff


	//   ....[6]....
        /*00e0*/ 	.word	0xffffffff


	//   ....[7]....
        /*00e4*/ 	.word	0xffffffff


	//   ....[8]....
        /*00e8*/ 	.word	0xffffffff


	//   ....[9]....
        /*00ec*/ 	.word	0x05000009


	//   ....[10]....
        /*00f0*/ 	.word	0x05000009


	//   ....[11]....
        /*00f4*/ 	.word	0x05000009


	//   ....[12]....
        /*00f8*/ 	.word	0x05000009


	//   ....[13]....
        /*00fc*/ 	.word	0x05000009


	//   ....[14]....
        /*0100*/ 	.word	0x05000009


	//   ....[15]....
        /*0104*/ 	.word	0x05000009


	//   ....[16]....
        /*0108*/ 	.word	0x05000009


	//   ....[17]....
        /*010c*/ 	.word	0x05000009


	//----- nvinfo : EIATTR_COOP_GROUP_INSTR_OFFSETS
	.align		4
.L_3001:
        /*0110*/ 	.byte	0x04, 0x28
        /*0112*/ 	.short	(.L_3003 - .L_3002)


	//   ....[0]....
.L_3002:
        /*0114*/ 	.word	0x00001320


	//   ....[1]....
        /*0118*/ 	.word	0x00001340


	//   ....[2]....
        /*011c*/ 	.word	0x00001360


	//   ....[3]....
        /*0120*/ 	.word	0x00001380


	//   ....[4]....
        /*0124*/ 	.word	0x000013a0


	//   ....[5]....
        /*0128*/ 	.word	0x00001580


	//   ....[6]....
        /*012c*/ 	.word	0x00001680


	//   ....[7]....
        /*0130*/ 	.word	0x000016d0


	//   ....[8]....
        /*0134*/ 	.word	0x000017d0


	//   ....[9]....
        /*0138*/ 	.word	0x00001900


	//   ....[10]....
        /*013c*/ 	.word	0x00001990


	//   ....[11]....
        /*0140*/ 	.word	0x000019f0


	//   ....[12]....
        /*0144*/ 	.word	0x00001a50


	//   ....[13]....
        /*0148*/ 	.word	0x00001ab0


	//   ....[14]....
        /*014c*/ 	.word	0x00001cc0


	//   ....[15]....
        /*0150*/ 	.word	0x00001d50


	//   ....[16]....
        /*0154*/ 	.word	0x00001dc0


	//   ....[17]....
        /*0158*/ 	.word	0x00001e30


	//----- nvinfo : EIATTR_VRC_CTA_INIT_COUNT
	.align		4
.L_3003:
        /*015c*/ 	.byte	0x02, 0x4a
	.zero		1
	.zero		1


	//----- nvinfo : EIATTR_EXIT_INSTR_OFFSETS
	.align		4
        /*0160*/ 	.byte	0x04, 0x1c
        /*0162*/ 	.short	(.L_3005 - .L_3004)


	//   ....[0]....
.L_3004:
        /*0164*/ 	.word	0x00000290


	//   ....[1]....
        /*0168*/ 	.word	0x00000ef0


	//   ....[2]....
        /*016c*/ 	.word	0x000018a0


	//----- nvinfo : EIATTR_CRS_STACK_SIZE
	.align		4
.L_3005:
        /*0170*/ 	.byte	0x04, 0x1e
        /*0172*/ 	.short	(.L_3007 - .L_3006)
.L_3006:
        /*0174*/ 	.word	0x00000000


	//----- nvinfo : EIATTR_CBANK_PARAM_SIZE
	.align		4
.L_3007:
        /*0178*/ 	.byte	0x03, 0x19
        /*017a*/ 	.short	0x0040


	//----- nvinfo : EIATTR_PARAM_CBANK
	.align		4
        /*017c*/ 	.byte	0x04, 0x0a
        /*017e*/ 	.short	(.L_3009 - .L_3008)
	.align		4
.L_3008:
        /*0180*/ 	.word	index@(.nv.constant0._ZN12tensorrt_llm7kernels32fusedQKNormRopeKernelNTokenHeadsIN3c108BFloat16EfLi64ELb0ELi4EEEvPviiifPKvS6_S6_PKlii)
        /*0184*/ 	.short	0x0380
        /*0186*/ 	.short	0x0040


	//----- nvinfo : EIATTR_SW_WAR
	.align		4
.L_3009:
        /*0188*/ 	.byte	0x04, 0x36
        /*018a*/ 	.short	(.L_3011 - .L_3010)
.L_3010:
        /*018c*/ 	.word	0x00000008
.L_3011:


//--------------------- .nv.info._ZN12tensorrt_llm7kernels32fusedQKNormRopeKernelNTokenHeadsIN3c108BFloat16EfLi64ELb1ELi4EEEvPviiifPKvS6_S6_PKlii --------------------------
	.section	.nv.info._ZN12tensorrt_llm7kernels32fusedQKNormRopeKernelNTokenHeadsIN3c108BFloat16EfLi64ELb1ELi4EEEvPviiifPKvS6_S6_PKlii,"",@"SHT_CUDA_INFO"
	.sectionflags	@""
	.align	4


	//----- nvinfo : EIATTR_CUDA_API_VERSION
	.align		4
        /*0000*/ 	.byte	0x04, 0x37
        /*0002*/ 	.short	(.L_3013 - .L_3012)
.L_3012:
        /*0004*/ 	.word	0x00000082


	//----- nvinfo : EIATTR_KPARAM_INFO
	.align		4
.L_3013:
        /*0008*/ 	.byte	0x04, 0x17
        /*000a*/ 	.short	(.L_3015 - .L_3014)
.L_3014:
        /*000c*/ 	.word	0x00000000
        /*0010*/ 	.short	0x000a
        /*0012*/ 	.short	0x003c
        /*0014*/ 	.byte	0x00, 0xf0, 0x11, 0x00


	//----- nvinfo : EIATTR_KPARAM_INFO
	.align		4
.L_3015:
        /*0018*/ 	.byte	0x04, 0x17
        /*001a*/ 	.short	(.L_3017 - .L_3016)
.L_3016:
        /*001c*/ 	.word	0x00000000
        /*0020*/ 	.short	0x0009
        /*0022*/ 	.short	0x0038
        /*0024*/ 	.byte	0x00, 0xf0, 0x11, 0x00


	//----- nvinfo : EIATTR_KPARAM_INFO
	.align		4
.L_3017:
        /*0028*/ 	.byte	0x04, 0x17
        /*002a*/ 	.short	(.L_3019 - .L_3018)
.L_3018:
        /*002c*/ 	.word	0x00000000
        /*0030*/ 	.short	0x0008
        /*0032*/ 	.short	0x0030
        /*0034*/ 	.byte	0x00, 0xf5, 0x21, 0x00


	//----- nvinfo : EIATTR_KPARAM_INFO
	.align		4
.L_3019:
        /*0038*/ 	.byte	0x04, 0x17
        /*003a*/ 	.short	(.L_3021 - .L_3020)
.L_3020:
        /*003c*/ 	.word	0x00000000
        /*0040*/ 	.short	0x0007
        /*0042*/ 	.short	0x0028
        /*0044*/ 	.byte	0x00, 0xf5, 0x21, 0x00


	//----- nvinfo : EIATTR_KPARAM_INFO
	.align		4
.L_3021:
        /*0048*/ 	.byte	0x04, 0x17
        /*004a*/ 	.short	(.L_3023 - .L_3022)
.L_3022:
        /*004c*/ 	.word	0x00000000
        /*0050*/ 	.short	0x0006
        /*0052*/ 	.short	0x0020
        /*0054*/ 	.byte	0x00, 0xf5, 0x21, 0x00


	//----- nvinfo : EIATTR_KPARAM_INFO
	.align		4
.L_3023:
        /*0058*/ 	.byte	0x04, 0x17
        /*005a*/ 	.short	(.L_3025 - .L_3024)
.L_3024:
        /*005c*/ 	.word	0x00000000
        /*0060*/ 	.short	0x0005
        /*0062*/ 	.short	0x0018
        /*0064*/ 	.byte	0x00, 0xf5, 0x21, 0x00


	//----- nvinfo : EIATTR_KPARAM_INFO
	.align		4
.L_3025:
        /*0068*/ 	.byte	0x04, 0x17
        /*006a*/ 	.short	(.L_3027 - .L_3026)
.L_3026:
        /*006c*/ 	.word	0x00000000
        /*0070*/ 	.short	0x0004
        /*0072*/ 	.short	0x0014
        /*0074*/ 	.byte	0x00, 0xf0, 0x11, 0x00


	//----- nvinfo : EIATTR_KPARAM_INFO
	.align		4
.L_3027:
        /*0078*/ 	.byte	0x04, 0x17
        /*007a*/ 	.short	(.L_3029 - .L_3028)
.L_3028:
        /*007c*/ 	.word	0x00000000
        /*0080*/ 	.short	0x0003
        /*0082*/ 	.short	0x0010
        /*0084*/ 	.byte	0x00, 0xf0, 0x11, 0x00


	//----- nvinfo : EIATTR_KPARAM_INFO
	.align		4
.L_3029:
        /*0088*/ 	.byte	0x04, 0x17
        /*008a*/ 	.short	(.L_3031 - .L_3030)
.L_3030:
        /*008c*/ 	.word	0x00000000
        /*0090*/ 	.short	0x0002
        /*0092*/ 	.short	0x000c
        /*0094*/ 	.byte	0x00, 0xf0, 0x11, 0x00


	//----- nvinfo : EIATTR_KPARAM_INFO
	.align		4
.L_3031:
        /*0098*/ 	.byte	0x04, 0x17
        /*009a*/ 	.short	(.L_3033 - .L_3032)
.L_3032:
        /*009c*/ 	.word	0x00000000
        /*00a0*/ 	.short	0x0001
        /*00a2*/ 	.short	0x0008
        /*00a4*/ 	.byte	0x00, 0xf0, 0x11, 0x00


	//----- nvinfo : EIATTR_KPARAM_INFO
	.align		4
.L_3033:
        /*00a8*/ 	.byte	0x04, 0x17
        /*00aa*/ 	.short	(.L_3035 - .L_3034)
.L_3034:
        /*00ac*/ 	.word	0x00000000
        /*00b0*/ 	.short	0x0000
        /*00b2*/ 	.short	0x0000
        /*00b4*/ 	.byte	0x00, 0xf5, 0x21, 0x00


	//----- nvinfo : EIATTR_SPARSE_MMA_MASK
	.align		4
.L_3035:
        /*00b8*/ 	.byte	0x03, 0x50
        /*00ba*/ 	.short	0x0000


	//----- nvinfo : EIATTR_MAXREG_COUNT
	.align		4
        /*00bc*/ 	.byte	0x03, 0x1b
        /*00be*/ 	.short	0x00ff


	//----- nvinfo : EIATTR_MERCURY_ISA_VERSION
	.align		4
        /*00c0*/ 	.byte	0x03, 0x5f
        /*00c2*/ 	.short	0x0101


	//----- nvinfo : EIATTR_COOP_GROUP_MASK_REGIDS
	.align		4
        /*00c4*/ 	.byte	0x04, 0x29
        /*00c6*/ 	.short	(.L_3037 - .L_3036)


	//   ....[0]....
.L_3036:
        /*00c8*/ 	.word	0xffffffff


	//   ....[1]....
        /*00cc*/ 	.word	0xffffffff


	//   ....[2]....
        /*00d0*/ 	.word	0xffffffff


	//   ....[3]....
        /*00d4*/ 	.word	0xffffffff


	//   ....[4]....
        /*00d8*/ 	.word	0xffffffff


	//   ....[5]....
        /*00dc*/ 	.word	0xffffffff


	//   ....[6]....
        /*00e0*/ 	.word	0xffffffff


	//   ....[7]....
        /*00e4*/ 	.word	0xffffffff


	//   ....[8]....
        /*00e8*/ 	.word	0xffffffff


	//   ....[9]....
        /*00ec*/ 	.word	0xffffffff


	//   ....[10]....
        /*00f0*/ 	.word	0xffffffff


	//   ....[11]....
        /*00f4*/ 	.word	0xffffffff


	//   ....[12]....
        /*00f8*/ 	.word	0xffffffff


	//   ....[13]....
        /*00fc*/ 	.word	0xffffffff


	//   ....[14]....
        /*0100*/ 	.word	0xffffffff


	//   ....[15]....
        /*0104*/ 	.word	0x0500001b


	//   ....[16]....
        /*0108*/ 	.word	0x0500001b


	//   ....[17]....
        /*010c*/ 	.word	0x0500001b


	//   ....[18]....
        /*0110*/ 	.word	0x0500001b


	//   ....[19]....
        /*0114*/ 	.word	0x0500001b


	//   ....[20]....
        /*0118*/ 	.word	0x0500001b


	//   ....[21]....
        /*011c*/ 	.word	0x0500001b


	//   ....[22]....
        /*0120*/ 	.word	0x0500001b


	//   ....[23]....
        /*0124*/ 	.word	0x0500001b


	//   ....[24]....
        /*0128*/ 	.word	0x0500001b


	//   ....[25]....
        /*012c*/ 	.word	0x0500001b


	//   ....[26]....
        /*0130*/ 	.word	0x0500001b


	//   ....[27]....
        /*0134*/ 	.word	0x0500001b


	//   ....[28]....
        /*0138*/ 	.word	0x0500001b


	//   ....[29]....
        /*013c*/ 	.word	0x0500001b


	//----- nvinfo : EIATTR_COOP_GROUP_INSTR_OFFSETS
	.align		4
.L_3037:
        /*0140*/ 	.byte	0x04, 0x28
        /*0142*/ 	.short	(.L_3039 - .L_3038)


	//   ....[0]....
.L_3038:
        /*0144*/ 	.word	0x000012a0


	//   ....[1]....
        /*0148*/ 	.word	0x000012c0


	//   ....[2]....
        /*014c*/ 	.word	0x000012e0


	//   ....[3]....
        /*0150*/ 	.word	0x00001300


	//   ....[4]....
        /*0154*/ 	.word	0x00001320


	//   ....[5]....
        /*0158*/ 	.word	0x000015c0


	//   ....[6]....
        /*015c*/ 	.word	0x000015e0


	//   ....[7]....
        /*0160*/ 	.word	0x00001600


	//   ....[8]....
        /*0164*/ 	.word	0x00001620


	//   ....[9]....
        /*0168*/ 	.word	0x00001640


	//   ....[10]....
        /*016c*/ 	.word	0x00001970


	//   ....[11]....
        /*0170*/ 	.word	0x00001990


	//   ....[12]....
        /*0174*/ 	.word	0x000019b0


	//   ....[13]....
        /*0178*/ 	.word	0x000019d0


	//   ....[14]....
        /*017c*/ 	.word	0x000019f0


	//   ....[15]....
        /*0180*/ 	.word	0x00001c20


	//   ....[16]....
        /*0184*/ 	.word	0x00001cb0


	//   ....[17]....
        /*0188*/ 	.word	0x00001d10


	//   ....[18]....
        /*018c*/ 	.word	0x00001d70


	//   ....[19]....
        /*0190*/ 	.word	0x00001dd0


	//   ....[20]....
        /*0194*/ 	.word	0x00001e60


	//   ....[21]....
        /*0198*/ 	.word	0x00001ef0


	//   ....[22]....
        /*019c*/ 	.word	0x00001f50


	//   ....[23]....
        /*01a0*/ 	.word	0x00001fb0


	//   ....[24]....
        /*01a4*/ 	.word	0x00002010


	//   ....[25]....
        /*01a8*/ 	.word	0x000020a0


	//   ....[26]....
        /*01ac*/ 	.word	0x00002130


	//   ....[27]....
        /*01b0*/ 	.word	0x00002190


	//   ....[28]....
        /*01b4*/ 	.word	0x000021f0


	//   ....[29]....
        /*01b8*/ 	.word	0x00002250


	//----- nvinfo : EIATTR_VRC_CTA_INIT_COUNT
	.align		4
.L_3039:
        /*01bc*/ 	.byte	0x02, 0x4a
	.zero		1
	.zero		1


	//----- nvinfo : EIATTR_EXIT_INSTR_OFFSETS
	.align		4
        /*01c0*/ 	.byte	0x04, 0x1c
        /*01c2*/ 	.short	(.L_3041 - .L_3040)


	//   ....[0]....
.L_3040:
        /*01c4*/ 	.word	0x000002a0


	//   ....[1]....
        /*01c8*/ 	.word	0x00000f70


	//   ....[2]....
        /*01cc*/ 	.word	0x00001830


	//   ....[3]....
        /*01d0*/ 	.word	0x00001bb0


	//----- nvinfo : EIATTR_CRS_STACK_SIZE
	.align		4
.L_3041:
        /*01d4*/ 	.byte	0x04, 0x1e
        /*01d6*/ 	.short	(.L_3043 - .L_3042)
.L_3042:
        /*01d8*/ 	.word	0x00000000


	//----- nvinfo : EIATTR_CBANK_PARAM_SIZE
	.align		4
.L_3043:
        /*01dc*/ 	.byte	0x03, 0x19
        /*01de*/ 	.short	0x0040


	//----- nvinfo : EIATTR_PARAM_CBANK
	.align		4
        /*01e0*/ 	.byte	0x04, 0x0a
        /*01e2*/ 	.short	(.L_3045 - .L_3044)
	.align		4
.L_3044:
        /*01e4*/ 	.word	index@(.nv.constant0._ZN12tensorrt_llm7kernels32fusedQKNormRopeKernelNTokenHeadsIN3c108BFloat16EfLi64ELb1ELi4EEEvPviiifPKvS6_S6_PKlii)
        /*01e8*/ 	.short	0x0380
        /*01ea*/ 	.short	0x0040


	//----- nvinfo : EIATTR_SW_WAR
	.align		4
.L_3045:
        /*01ec*/ 	.byte	0x04, 0x36
        /*01ee*/ 	.short	(.L_3047 - .L_3046)
.L_3046:
        /*01f0*/ 	.word	0x00000008
.L_3047:


//--------------------- .nv.info._ZN12tensorrt_llm7kernels32fusedQKNormRopeKernelNTokenHeadsIN3c108BFloat16EfLi256ELb0ELi2EEEvPviiifPKvS6_S6_PKlii --------------------------
	.section	.nv.info._ZN12tensorrt_llm7kernels32fusedQKNormRopeKernelNTokenHeadsIN3c108BFloat16EfLi256ELb0ELi2EEEvPviiifPKvS6_S6_PKlii,"",@"SHT_CUDA_INFO"
	.sectionflags	@""
	.align	4


	//----- nvinfo : EIATTR_CUDA_API_VERSION
	.align		4
        /*0000*/ 	.byte	0x04, 0x37
        /*0002*/ 	.short	(.L_3049 - .L_3048)
.L_3048:
        /*0004*/ 	.word	0x00000082


	//----- nvinfo : EIATTR_KPARAM_INFO
	.align		4
.L_3049:
        /*0008*/ 	.byte	0x04, 0x17
        /*000a*/ 	.short	(.L_3051 - .L_3050)
.L_3050:
        /*000c*/ 	.word	0x00000000
        /*0010*/ 	.short	0x000a
        /*0012*/ 	.short	0x003c
        /*0014*/ 	.byte	0x00, 0xf0, 0x11, 0x00


	//----- nvinfo : EIATTR_KPARAM_INFO
	.align		4
.L_3051:
        /*0018*/ 	.byte	0x04, 0x17
        /*001a*/ 	.short	(.L_3053 - .L_3052)
.L_3052:
        /*001c*/ 	.word	0x00000000
        /*0020*/ 	.short	0x0009
        /*0022*/ 	.short	0x0038
        /*0024*/ 	.byte	0x00, 0xf0, 0x11, 0x00


	//----- nvinfo : EIATTR_KPARAM_INFO
	.align		4
.L_3053:
        /*0028*/ 	.byte	0x04, 0x17
        /*002a*/ 	.short	(.L_3055 - .L_3054)
.L_3054:
        /*002c*/ 	.word	0x00000000
        /*0030*/ 	.short	0x0008
        /*0032*/ 	.short	0x0030
        /*0034*/ 	.byte	0x00, 0xf5, 0x21, 0x00


	//----- nvinfo : EIATTR_KPARAM_INFO
	.align		4
.L_3055:
        /*0038*/ 	.byte	0x04, 0x17
        /*003a*/ 	.short	(.L_3057 - .L_3056)
.L_3056:
        /*003c*/ 	.word	0x00000000
        /*0040*/ 	.short	0x0007
        /*0042*/ 	.short	0x0028
        /*0044*/ 	.byte	0x00, 0xf5, 0x21, 0x00


	//----- nvinfo : EIATTR_KPARAM_INFO
	.align		4
.L_3057:
        /*0048*/ 	.byte	0x04, 0x17
        /*004a*/ 	.short	(.L_3059 - .L_3058)
.L_3058:
        /*004c*/ 	.word	0x00000000
        /*0050*/ 	.short	0x0006
        /*0052*/ 	.short	0x0020
        /*0054*/ 	.byte	0x00, 0xf5, 0x21, 0x00


	//----- nvinfo : EIATTR_KPARAM_INFO
	.align		4
.L_3059:
        /*0058*/ 	.byte	0x04, 0x17
        /*005a*/ 	.short	(.L_3061 - .L_3060)
.L_3060:
        /*005c*/ 	.word	0x00000000
        /*0060*/ 	.short	0x0005
        /*0062*/ 	.short	0x0018
        /*0064*/ 	.byte	0x00, 0xf5, 0x21, 0x00


	//----- nvinfo : EIATTR_KPARAM_INFO
	.align		4
.L_3061:
        /*0068*/ 	.byte	0x04, 0x17
        /*006a*/ 	.short	(.L_3063 - .L_3062)
.L_3062:
        /*006c*/ 	.word	0x00000000
        /*0070*/ 	.short	0x0004
        /*0072*/ 	.short	0x0014
        /*0074*/ 	.byte	0x00, 0xf0, 0x11, 0x00


	//----- nvinfo : EIATTR_KPARAM_INFO
	.align		4
.L_3063:
        /*0078*/ 	.byte	0x04, 0x17
        /*007a*/ 	.short	(.L_3065 - .L_3064)
.L_3064:
        /*007c*/ 	.word	0x00000000
        /*0080*/ 	.short	0x0003
        /*0082*/ 	.short	0x0010
        /*0084*/ 	.byte	0x00, 0xf0, 0x11, 0x00


	//----- nvinfo : EIATTR_KPARAM_INFO
	.align		4
.L_3065:
        /*0088*/ 	.byte	0x04, 0x17
        /*008a*/ 	.short	(.L_3067 - .L_3066)
.L_3066:
        /*008c*/ 	.word	0x00000000
        /*0090*/ 	.short	0x0002
        /*0092*/ 	.short	0x000c
        /*0094*/ 	.byte	0x00, 0xf0, 0x11, 0x00


	//----- nvinfo : EIATTR_KPARAM_INFO
	.align		4
.L_3067:
        /*0098*/ 	.byte	0x04, 0x17
        /*009a*/ 	.short	(.L_3069 - .L_3068)
.L_3068:
        /*009c*/ 	.word	0x00000000
        /*00a0*/ 	.short	0x0001
        /*00a2*/ 	.short	0x0008
        /*00a4*/ 	.byte	0x00, 0xf0, 0x11, 0x00


	//----- nvinfo : EIATTR_KPARAM_INFO
	.align		4
.L_3069:
        /*00a8*/ 	.byte	0x04, 0x17
        /*00aa*/ 	.short	(.L_3071 - .L_3070)
.L_3070:
        /*00ac*/ 	.word	0x00000000
        /*00b0*/ 	.short	0x0000
        /*00b2*/ 	.short	0x0000
        /*00b4*/ 	.byte	0x00, 0xf5, 0x21, 0x00


	//----- nvinfo : EIATTR_SPARSE_MMA_MASK
	.align		4
.L_3071:
        /*00b8*/ 	.byte	0x03, 0x50
        /*00ba*/ 	.short	0x0000


	//----- nvinfo : EIATTR_MAXREG_COUNT
	.align		4
        /*00bc*/ 	.byte	0x03, 0x1b
        /*00be*/ 	.short	0x00ff


	//----- nvinfo : EIATTR_MERCURY_ISA_VERSION
	.align		4
        /*00c0*/ 	.byte	0x03, 0x5f
        /*00c2*/ 	.short	0x0101


	//----- nvinfo : EIATTR_COOP_GROUP_MASK_REGIDS
	.align		4
        /*00c4*/ 	.byte	0x04, 0x29
        /*00c6*/ 	.short	(.L_3073 - .L_3072)


	//   ....[0]....
.L_3072:
        /*00c8*/ 	.word	0xffffffff


	//   ....[1]....
        /*00cc*/ 	.word	0xffffffff


	//   ....[2]....
        /*00d0*/ 	.word	0xffffffff


	//   ....[3]....
        /*00d4*/ 	.word	0xffffffff


	//   ....[4]....
        /*00d8*/ 	.word	0xffffffff


	//   ....[5]....
        /*00dc*/ 	.word	0xffffffff


	//   ....[6]....
        /*00e0*/ 	.word	0xffffffff


	//   ....[7]....
        /*00e4*/ 	.word	0xffffffff


	//   ....[8]....
        /*00e8*/ 	.word	0xffffffff


	//   ....[9]....
        /*00ec*/ 	.word	0xffffffff


	//   ....[10]....
        /*00f0*/ 	.word	0xffffffff


	//   ....[11]....
        /*00f4*/ 	.word	0xffffffff


	//   ....[12]....
        /*00f8*/ 	.word	0xffffffff


	//   ....[13]....
        /*00fc*/ 	.word	0xffffffff


	//   ....[14]....
        /*0100*/ 	.word	0xffffffff


	//   ....[15]....
        /*0104*/ 	.word	0x05000028


	//   ....[16]....
        /*0108*/ 	.word	0x05000028


	//   ....[17]....
        /*010c*/ 	.word	0x05000028


	//   ....[18]....
        /*0110*/ 	.word	0x05000028


	//   ....[19]....
        /*0114*/ 	.word	0x05000028


	//   ....[20]....
        /*0118*/ 	.word	0x05000028


	//   ....[21]....
        /*011c*/ 	.word	0x05000028


	//   ....[22]....
        /*0120*/ 	.word	0x05000028


	//   ....[23]....
        /*0124*/ 	.word	0x05000028


	//   ....[24]....
        /*0128*/ 	.word	0x05000028


	//   ....[25]....
        /*012c*/ 	.word	0x05000028


	//   ....[26]....
        /*0130*/ 	.word	0x05000028


	//   ....[27]....
        /*0134*/ 	.word	0x05000028


	//   ....[28]....
        /*0138*/ 	.word	0x05000028


	//   ....[29]....
        /*013c*/ 	.word	0x05000028


	//----- nvinfo : EIATTR_COOP_GROUP_INSTR_OFFSETS
	.align		4
.L_3073:
        /*0140*/ 	.byte	0x04, 0x28
        /*0142*/ 	.short	(.L_3075 - .L_3074)


	//   ....[0]....
.L_3074:
        /*0144*/ 	.word	0x00001420


	//   ....[1]....
        /*0148*/ 	.word	0x00001440


	//   ....[2]....
        /*014c*/ 	.word	0x00001460


	//   ....[3]....
        /*0150*/ 	.word	0x00001480


	//   ....[4]....
        /*0154*/ 	.word	0x000014a0


	//   ....[5]....
        /*0158*/ 	.word	0x00001ab0


	//   ....[6]....
        /*015c*/ 	.word	0x00001b30


	//   ....[7]....
        /*0160*/ 	.word	0x00001bb0


	//   ....[8]....
        /*0164*/ 	.word	0x00001c20


	//   ....[9]....
        /*0168*/ 	.word	0x00001e60


	//   ....[10]....
        /*016c*/ 	.word	0x00001fe0


	//   ....[11]....
        /*0170*/ 	.word	0x00002200


	//   ....[12]....
        /*0174*/ 	.word	0x00002220


	//   ....[13]....
        /*0178*/ 	.word	0x000022c0


	//   ....[14]....
        /*017c*/ 	.word	0x00002490


	//   ....[15]....
        /*0180*/ 	.word	0x000025f0


	//   ....[16]....
        /*0184*/ 	.word	0x00002670


	//   ....[17]....
        /*0188*/ 	.word	0x000026d0


	//   ....[18]....
        /*018c*/ 	.word	0x00002730


	//   ....[19]....
        /*0190*/ 	.word	0x00002790


	//   ....[20]....
        /*0194*/ 	.word	0x000029f0


	//   ....[21]....
        /*0198*/ 	.word	0x00002a90


	//   ....[22]....
        /*019c*/ 	.word	0x00002c70


	//   ....[23]....
        /*01a0*/ 	.word	0x00002e50


	//   ....[24]....
        /*01a4*/ 	.word	0x00003040


	//   ....[25]....
        /*01a8*/ 	.word	0x00003230


	//   ....[26]....
        /*01ac*/ 	.word	0x000033d0


	//   ....[27]....
        /*01b0*/ 	.word	0x000035e0


	//   ....[28]....
        /*01b4*/ 	.word	0x00003660


	//   ....[29]....
        /*01b8*/ 	.word	0x000036e0


	//----- nvinfo : EIATTR_VRC_CTA_INIT_COUNT
	.align		4
.L_3075:
        /*01bc*/ 	.byte	0x02, 0x4a
	.zero		1
	.zero		1


	//----- nvinfo : EIATTR_EXIT_INSTR_OFFSETS
	.align		4
        /*01c0*/ 	.byte	0x04, 0x1c
        /*01c2*/ 	.short	(.L_3077 - .L_3076)


	//   ....[0]....
.L_3076:
        /*01c4*/ 	.word	0x000002a0


	//   ....[1]....
        /*01c8*/ 	.word	0x00000ee0


	//   ....[2]....
        /*01cc*/ 	.word	0x00002590


	//----- nvinfo : EIATTR_CRS_STACK_SIZE
	.align		4
.L_3077:
        /*01d0*/ 	.byte	0x04, 0x1e
        /*01d2*/ 	.short	(.L_3079 - .L_3078)
.L_3078:
        /*01d4*/ 	.word	0x00000000


	//----- nvinfo : EIATTR_CBANK_PARAM_SIZE
	.align		4
.L_3079:
        /*01d8*/ 	.byte	0x03, 0x19
        /*01da*/ 	.short	0x0040


	//----- nvinfo : EIATTR_PARAM_CBANK
	.align		4
        /*01dc*/ 	.byte	0x04, 0x0a
        /*01de*/ 	.short	(.L_3081 - .L_3080)
	.align		4
.L_3080:
        /*01e0*/ 	.word	index@(.nv.constant0._ZN12tensorrt_llm7kernels32fusedQKNormRopeKernelNTokenHeadsIN3c108BFloat16EfLi256ELb0ELi2EEEvPviiifPKvS6_S6_PKlii)
        /*01e4*/ 	.short	0x0380
        /*01e6*/ 	.short	0x0040


	//----- nvinfo : EIATTR_SW_WAR
	.align		4
.L_3081:
        /*01e8*/ 	.byte	0x04, 0x36
        /*01ea*/ 	.short	(.L_3083 - .L_3082)
.L_3082:
        /*01ec*/ 	.word	0x00000008
.L_3083:


//--------------------- .nv.info._ZN12tensorrt_llm7kernels32fusedQKNormRopeKernelNTokenHeadsIN3c108BFloat16EfLi256ELb1ELi2EEEvPviiifPKvS6_S6_PKlii --------------------------
	.section	.nv.info._ZN12tensorrt_llm7kernels32fusedQKNormRopeKernelNTokenHeadsIN3c108BFloat16EfLi256ELb1ELi2EEEvPviiifPKvS6_S6_PKlii,"",@"SHT_CUDA_INFO"
	.sectionflags	@""
	.align	4


	//----- nvinfo : EIATTR_CUDA_API_VERSION
	.align		4
        /*0000*/ 	.byte	0x04, 0x37
        /*0002*/ 	.short	(.L_3085 - .L_3084)
.L_3084:
        /*0004*/ 	.word	0x00000082


	//----- nvinfo : EIATTR_KPARAM_INFO
	.align		4
.L_3085:
        /*0008*/ 	.byte	0x04, 0x17
        /*000a*/ 	.short	(.L_3087 - .L_3086)
.L_3086:
        /*000c*/ 	.word	0x00000000
        /*0010*/ 	.short	0x000a
        /*0012*/ 	.short	0x003c
        /*0014*/ 	.byte	0x00, 0xf0, 0x11, 0x00


	//----- nvinfo : EIATTR_KPARAM_INFO
	.align		4
.L_3087:
        /*0018*/ 	.byte	0x04, 0x17
        /*001a*/ 	.short	(.L_3089 - .L_3088)
.L_3088:
        /*001c*/ 	.word	0x00000000
        /*0020*/ 	.short	0x0009
        /*0022*/ 	.short	0x0038
        /*0024*/ 	.byte	0x00, 0xf0, 0x11, 0x00


	//----- nvinfo : EIATTR_KPARAM_INFO
	.align		4
.L_3089:
        /*0028*/ 	.byte	0x04, 0x17
        /*002a*/ 	.short	(.L_3091 - .L_3090)
.L_3090:
        /*002c*/ 	.word	0x00000000
        /*0030*/ 	.short	0x0008
        /*0032*/ 	.short	0x0030
        /*0034*/ 	.byte	0x00, 0xf5, 0x21, 0x00


	//----- nvinfo : EIATTR_KPARAM_INFO
	.align		4
.L_3091:
        /*0038*/ 	.byte	0x04, 0x17
        /*003a*/ 	.short	(.L_3093 - .L_3092)
.L_3092:
        /*003c*/ 	.word	0x00000000
        /*0040*/ 	.short	0x0007
        /*0042*/ 	.short	0x0028
        /*0044*/ 	.byte	0x00, 0xf5, 0x21, 0x00


	//----- nvinfo : EIATTR_KPARAM_INFO
	.align		4
.L_3093:
        /*0048*/ 	.byte	0x04, 0x17
        /*004a*/ 	.short	(.L_3095 - .L_3094)
.L_3094:
        /*004c*/ 	.word	0x00000000
        /*0050*/ 	.short	0x0006
        /*0052*/ 	.short	0x0020
        /*0054*/ 	.byte	0x00, 0xf5, 0x21, 0x00


	//----- nvinfo : EIATTR_KPARAM_INFO
	.align		4
.L_3095:
        /*0058*/ 	.byte	0x04, 0x17
        /*005a*/ 	.short	(.L_3097 - .L_3096)
.L_3096:
        /*005c*/ 	.word	0x00000000
        /*0060*/ 	.short	0x0005
        /*0062*/ 	.short	0x0018
        /*0064*/ 	.byte	0x00, 0xf5, 0x21, 0x00


	//----- nvinfo : EIATTR_KPARAM_INFO
	.align		4
.L_3097:
        /*0068*/ 	.byte	0x04, 0x17
        /*006a*/ 	.short	(.L_3099 - .L_3098)
.L_3098:
        /*006c*/ 	.word	0x00000000
        /*0070*/ 	.short	0x0004
        /*0072*/ 	.short	0x0014
        /*0074*/ 	.byte	0x00, 0xf0, 0x11, 0x00


	//----- nvinfo : EIATTR_KPARAM_INFO
	.align		4
.L_3099:
        /*0078*/ 	.byte	0x04, 0x17
        /*007a*/ 	.short	(.L_3101 - .L_3100)
.L_3100:
        /*007c*/ 	.word	0x00000000
        /*0080*/ 	.short	0x0003
        /*0082*/ 	.short	0x0010
        /*0084*/ 	.byte	0x00, 0xf0, 0x11, 0x00


	//----- nvinfo : EIATTR_KPARAM_INFO
	.align		4
.L_3101:
        /*0088*/ 	.byte	0x04, 0x17
        /*008a*/ 	.short	(.L_3103 - .L_3102)
.L_3102:
        /*008c*/ 	.word	0x00000000
        /*0090*/ 	.short	0x0002
        /*0092*/ 	.short	0x000c
        /*0094*/ 	.byte	0x00, 0xf0, 0x11, 0x00


	//----- nvinfo : EIATTR_KPARAM_INFO
	.align		4
.L_3103:
        /*0098*/ 	.byte	0x04, 0x17
        /*009a*/ 	.short	(.L_3105 - .L_3104)
.L_3104:
        /*009c*/ 	.word	0x00000000
        /*00a0*/ 	.short	0x0001
        /*00a2*/ 	.short	0x0008
        /*00a4*/ 	.byte	0x00, 0xf0, 0x11, 0x00


	//----- nvinfo : EIATTR_KPARAM_INFO
	.align		4
.L_3105:
        /*00a8*/ 	.byte	0x04, 0x17
        /*00aa*/ 	.short	(.L_3107 - .L_3106)
.L_3106:
        /*00ac*/ 	.word	0x00000000
        /*00b0*/ 	.short	0x0000
        /*00b2*/ 	.short	0x0000
        /*00b4*/ 	.byte	0x00, 0xf5, 0x21, 0x00


	//----- nvinfo : EIATTR_SPARSE_MMA_MASK
	.align		4
.L_3107:
        /*00b8*/ 	.byte	0x03, 0x50
        /*00ba*/ 	.short	0x0000


	//----- nvinfo : EIATTR_MAXREG_COUNT
	.align		4
        /*00bc*/ 	.byte	0x03, 0x1b
        /*00be*/ 	.short	0x00ff


	//----- nvinfo : EIATTR_MERCURY_ISA_VERSION
	.align		4
        /*00c0*/ 	.byte	0x03, 0x5f
        /*00c2*/ 	.short	0x0101


	//----- nvinfo : EIATTR_COOP_GROUP_MASK_REGIDS
	.align		4
        /*00c4*/ 	.byte	0x04, 0x29
        /*00c6*/ 	.short	(.L_3109 - .L_3108)


	//   ....[0]....
.L_3108:
        /*00c8*/ 	.word	0xffffffff


	//   ....[1]....
        /*00cc*/ 	.word	0xffffffff


	//   ....[2]....
        /*00d0*/ 	.word	0xffffffff


	//   ....[3]....
        /*00d4*/ 	.word	0xffffffff


	//   ....[4]....
        /*00d8*/ 	.word	0xffffffff


	//   ....[5]....
        /*00dc*/ 	.word	0x05000027


	//   ....[6]....
        /*00e0*/ 	.word	0x05000027


	//   ....[7]....
        /*00e4*/ 	.word	0x05000027


	//   ....[8]....
        /*00e8*/ 	.word	0x05000027


	//   ....[9]....
        /*00ec*/ 	.word	0x05000027


	//----- nvinfo : EIATTR_COOP_GROUP_INSTR_OFFSETS
	.align		4
.L_3109:
        /*00f0*/ 	.byte	0x04, 0x28
        /*00f2*/ 	.short	(.L_3111 - .L_3110)


	//   ....[0]....
.L_3110:
        /*00f4*/ 	.word	0x00001440


	//   ....[1]....
        /*00f8*/ 	.word	0x00001460


	//   ....[2]....
        /*00fc*/ 	.word	0x00001480


	//   ....[3]....
        /*0100*/ 	.word	0x000014a0


	//   ....[4]....
        /*0104*/ 	.word	0x000014c0


	//   ....[5]....
        /*0108*/ 	.word	0x000019d0


	//   ....[6]....
        /*010c*/ 	.word	0x00001a70


	//   ....[7]....
        /*0110*/ 	.word	0x00001ae0


	//   ....[8]....
        /*0114*/ 	.word	0x00001b50


	//   ....[9]....
        /*0118*/ 	.word	0x00001bc0


	//----- nvinfo : EIATTR_VRC_CTA_INIT_COUNT
	.align		4
.L_3111:
        /*011c*/ 	.byte	0x02, 0x4a
	.zero		1
	.zero		1


	//----- nvinfo : EIATTR_EXIT_INSTR_OFFSETS
	.align		4
        /*0120*/ 	.byte	0x04, 0x1c
        /*0122*/ 	.short	(.L_3113 - .L_3112)


	//   ....[0]....
.L_3112:
        /*0124*/ 	.word	0x00000290


	//   ....[1]....
        /*0128*/ 	.word	0x00000f20


	//   ....[2]....
        /*012c*/ 	.word	0x00001970


	//----- nvinfo : EIATTR_CRS_STACK_SIZE
	.align		4
.L_3113:
        /*0130*/ 	.byte	0x04, 0x1e
        /*0132*/ 	.short	(.L_3115 - .L_3114)
.L_3114:
        /*0134*/ 	.word	0x00000000


	//----- nvinfo : EIATTR_CBANK_PARAM_SIZE
	.align		4
.L_3115:
        /*0138*/ 	.byte	0x03, 0x19
        /*013a*/ 	.short	0x0040


	//----- nvinfo : EIATTR_PARAM_CBANK
	.align		4
        /*013c*/ 	.byte	0x04, 0x0a
        /*013e*/ 	.short	(.L_3117 - .L_3116)
	.align		4
.L_3116:
        /*0140*/ 	.word	index@(.nv.constant0._ZN12tensorrt_llm7kernels32fusedQKNormRopeKernelNTokenHeadsIN3c108BFloat16EfLi256ELb1ELi2EEEvPviiifPKvS6_S6_PKlii)
        /*0144*/ 	.short	0x0380
        /*0146*/ 	.short	0x0040


	//----- nvinfo : EIATTR_SW_WAR
	.align		4
.L_3117:
        /*0148*/ 	.byte	0x04, 0x36
        /*014a*/ 	.short	(.L_3119 - .L_3118)
.L_3118:
        /*014c*/ 	.word	0x00000008
.L_3119:


//--------------------- .nv.info._ZN12tensorrt_llm7kernels32fusedQKNormRopeKernelNTokenHeadsIN3c108BFloat16EfLi128ELb0ELi2EEEvPviiifPKvS6_S6_PKlii --------------------------
	.section	.nv.info._ZN12tensorrt_llm7kernels32fusedQKNormRopeKernelNTokenHeadsIN3c108BFloat16EfLi128ELb0ELi2EEEvPviiifPKvS6_S6_PKlii,"",@"SHT_CUDA_INFO"
	.sectionflags	@""
	.align	4


	//----- nvinfo : EIATTR_CUDA_API_VERSION
	.align		4
        /*0000*/ 	.byte	0x04, 0x37
        /*0002*/ 	.short	(.L_3121 - .L_3120)
.L_3120:
        /*0004*/ 	.word	0x00000082


	//----- nvinfo : EIATTR_KPARAM_INFO
	.align		4
.L_3121:
        /*0008*/ 	.byte	0x04, 0x17
        /*000a*/ 	.short	(.L_3123 - .L_3122)
.L_3122:
        /*000c*/ 	.word	0x00000000
        /*0010*/ 	.short	0x000a
        /*0012*/ 	.short	0x003c
        /*0014*/ 	.byte	0x00, 0xf0, 0x11, 0x00


	//----- nvinfo : EIATTR_KPARAM_INFO
	.align		4
.L_3123:
        /*0018*/ 	.byte	0x04, 0x17
        /*001a*/ 	.short	(.L_3125 - .L_3124)
.L_3124:
        /*001c*/ 	.word	0x00000000
        /*0020*/ 	.short	0x0009
        /*0022*/ 	.short	0x0038
        /*0024*/ 	.byte	0x00, 0xf0, 0x11, 0x00


	//----- nvinfo : EIATTR_KPARAM_INFO
	.align		4
.L_3125:
        /*0028*/ 	.byte	0x04, 0x17
        /*002a*/ 	.short	(.L_3127 - .L_3126)
.L_3126:
        /*002c*/ 	.word	0x00000000
        /*0030*/ 	.short	0x0008
        /*0032*/ 	.short	0x0030
        /*0034*/ 	.byte	0x00, 0xf5, 0x21, 0x00


	//----- nvinfo : EIATTR_KPARAM_INFO
	.align		4
.L_3127:
        /*0038*/ 	.byte	0x04, 0x17
        /*003a*/ 	.short	(.L_3129 - .L_3128)
.L_3128:
        /*003c*/ 	.word	0x00000000
        /*0040*/ 	.short	0x0007
        /*0042*/ 	.short	0x0028
        /*0044*/ 	.byte	0x00, 0xf5, 0x21, 0x00


	//----- nvinfo : EIATTR_KPARAM_INFO
	.align		4
.L_3129:
        /*0048*/ 	.byte	0x04, 0x17
        /*004a*/ 	.short	(.L_3131 - .L_3130)
.L_3130:
        /*004c*/ 	.word	0x00000000
        /*0050*/ 	.short	0x0006
        /*0052*/ 	.short	0x0020
        /*0054*/ 	.byte	0x00, 0xf5, 0x21, 0x00


	//----- nvinfo : EIATTR_KPARAM_INFO
	.align		4
.L_3131:
        /*0058*/ 	.byte	0x04, 0x17
        /*005a*/ 	.short	(.L_3133 - .L_3132)
.L_3132:
        /*005c*/ 	.word	0x00000000
        /*0060*/ 	.short	0x0005
        /*0062*/ 	.short	0x0018
        /*0064*/ 	.byte	0x00, 0xf5, 0x21, 0x00


	//----- nvinfo : EIATTR_KPARAM_INFO
	.align		4
.L_3133:
        /*0068*/ 	.byte	0x04, 0x17
        /*006a*/ 	.short	(.L_3135 - .L_3134)
.L_3134:
        /*006c*/ 	.word	0x00000000
        /*0070*/ 	.short	0x0004
        /*0072*/ 	.short	0x0014
        /*0074*/ 	.byte	0x00, 0xf0, 0x11, 0x00


	//----- nvinfo : EIATTR_KPARAM_INFO
	.align		4
.L_3135:
        /*0078*/ 	.byte	0x04, 0x17
        /*007a*/ 	.short	(.L_3137 - .L_3136)
.L_3136:
        /*007c*/ 	.word	0x00000000
        /*0080*/ 	.short	0x0003
        /*0082*/ 	.short	0x0010
        /*0084*/ 	.byte	0x00, 0xf0, 0x11, 0x00


	//----- nvinfo : EIATTR_KPARAM_INFO
	.align		4
.L_3137:
        /*0088*/ 	.byte	0x04, 0x17
        /*008a*/ 	.short	(.L_3139 - .L_3138)
.L_3138:
        /*008c*/ 	.word	0x00000000
        /*0090*/ 	.short	0x0002
        /*0092*/ 	.short	0x000c
        /*0094*/ 	.byte	0x00, 0xf0, 0x11, 0x00


	//----- nvinfo : EIATTR_KPARAM_INFO
	.align		4
.L_3139:
        /*0098*/ 	.byte	0x04, 0x17
        /*009a*/ 	.short	(.L_3141 - .L_3140)
.L_3140:
        /*009c*/ 	.word	0x00000000
        /*00a0*/ 	.short	0x0001
        /*00a2*/ 	.short	0x0008
        /*00a4*/ 	.byte	0x00, 0xf0, 0x11, 0x00


	//----- nvinfo : EIATTR_KPARAM_INFO
	.align		4
.L_3141:
        /*00a8*/ 	.byte	0x04, 0x17
        /*00aa*/ 	.short	(.L_3143 - .L_3142)
.L_3142:
        /*00ac*/ 	.word	0x00000000
        /*00b0*/ 	.short	0x0000
        /*00b2*/ 	.short	0x0000
        /*00b4*/ 	.byte	0x00, 0xf5, 0x21, 0x00


	//----- nvinfo : EIATTR_SPARSE_MMA_MASK
	.align		4
.L_3143:
        /*00b8*/ 	.byte	0x03, 0x50
        /*00ba*/ 	.short	0x0000


	//----- nvinfo : EIATTR_MAXREG_COUNT
	.align		4
        /*00bc*/ 	.byte	0x03, 0x1b
        /*00be*/ 	.short	0x00ff


	//----- nvinfo : EIATTR_MERCURY_ISA_VERSION
	.align		4
        /*00c0*/ 	.byte	0x03, 0x5f
        /*00c2*/ 	.short	0x0101


	//----- nvinfo : EIATTR_COOP_GROUP_MASK_REGIDS
	.align		4
        /*00c4*/ 	.byte	0x04, 0x29
        /*00c6*/ 	.short	(.L_3145 - .L_3144)


	//   ....[0]....
.L_3144:
        /*00c8*/ 	.word	0xffffffff


	//   ....[1]....
        /*00cc*/ 	.word	0xffffffff


	//   ....[2]....
        /*00d0*/ 	.word	0xffffffff


	//   ....[3]....
        /*00d4*/ 	.word	0xffffffff


	//   ....[4]....
        /*00d8*/ 	.word	0xffffffff


	//   ....[5]....
        /*00dc*/ 	.word	0xffffffff


	//   ....[6]....
        /*00e0*/ 	.word	0xffffffff


	//   ....[7]....
        /*00e4*/ 	.word	0xffffffff


	//   ....[8]....
        /*00e8*/ 	.word	0xffffffff


	//   ....[9]....
        /*00ec*/ 	.word	0xffffffff


	//   ....[10]....
        /*00f0*/ 	.word	0xffffffff


	//   ....[11]....
        /*00f4*/ 	.word	0x0500001b


	//   ....[12]....
        /*00f8*/ 	.word	0x0500001b


	//   ....[13]....
        /*00fc*/ 	.word	0x0500001b


	//   ....[14]....
        /*0100*/ 	.word	0x0500001b


	//   ....[15]....
        /*0104*/ 	.word	0x0500001b


	//   ....[16]....
        /*0108*/ 	.word	0x0500001b


	//   ....[17]....
        /*010c*/ 	.word	0x0500001b


	//   ....[18]....
        /*0110*/ 	.word	0x0500001b


	//   ....[19]....
        /*0114*/ 	.word	0x0500001b


	//   ....[20]....
        /*0118*/ 	.word	0x0500001b


	//   ....[21]....
        /*011c*/ 	.word	0x0500001b


	//----- nvinfo : EIATTR_COOP_GROUP_INSTR_OFFSETS
	.align		4
.L_3145:
        /*0120*/ 	.byte	0x04, 0x28
        /*0122*/ 	.short	(.L_3147 - .L_3146)


	//   ....[0]....
.L_3146:
        /*0124*/ 	.word	0x000012b0


	//   ....[1]....
        /*0128*/ 	.word	0x000012d0


	//   ....[2]....
        /*012c*/ 	.word	0x000012f0


	//   ....[3]....
        /*0130*/ 	.word	0x00001310


	//   ....[4]....
        /*0134*/ 	.word	0x00001330


	//   ....[5]....
        /*0138*/ 	.word	0x00001560


	//   ....[6]....
        /*013c*/ 	.word	0x000017e0


	//   ....[7]....
        /*0140*/ 	.word	0x00001950


	//   ....[8]....
        /*0144*/ 	.word	0x00001a50


	//   ....[9]....
        /*0148*/ 	.word	0x00001a90


	//   ....[10]....
        /*014c*/ 	.word	0x00001c70


	//   ....[11]....
        /*0150*/ 	.word	0x00001db0


	//   ....[12]....
        /*0154*/ 	.word	0x00001e30


	//   ....[13]....
        /*0158*/ 	.word	0x00001e90


	//   ....[14]....
        /*015c*/ 	.word	0x00001ef0


	//   ....[15]....
        /*0160*/ 	.word	0x00001f50


	//   ....[16]....
        /*0164*/ 	.word	0x000021e0


	//   ....[17]....
        /*0168*/ 	.word	0x00002280


	//   ....[18]....
        /*016c*/ 	.word	0x00002450


	//   ....[19]....
        /*0170*/ 	.word	0x00002630


	//   ....[20]....
        /*0174*/ 	.word	0x000026d0


	//   ....[21]....
        /*0178*/ 	.word	0x00002730


	//----- nvinfo : EIATTR_VRC_CTA_INIT_COUNT
	.align		4
.L_3147:
        /*017c*/ 	.byte	0x02, 0x4a
	.zero		1
	.zero		1


	//----- nvinfo : EIATTR_EXIT_INSTR_OFFSETS
	.align		4
        /*0180*/ 	.byte	0x04, 0x1c
        /*0182*/ 	.short	(.L_3149 - .L_3148)


	//   ....[0]....
.L_3148:
        /*0184*/ 	.word	0x00000290


	//   ....[1]....
        /*0188*/ 	.word	0x00000f10


	//   ....[2]....
        /*018c*/ 	.word	0x00001d50


	//----- nvinfo : EIATTR_CRS_STACK_SIZE
	.align		4
.L_3149:
        /*0190*/ 	.byte	0x04, 0x1e
        /*0192*/ 	.short	(.L_3151 - .L_3150)
.L_3150:
        /*0194*/ 	.word	0x00000000


	//----- nvinfo : EIATTR_CBANK_PARAM_SIZE
	.align		4
.L_3151:
        /*0198*/ 	.byte	0x03, 0x19
        /*019a*/ 	.short	0x0040


	//----- nvinfo : EIATTR_PARAM_CBANK
	.align		4
        /*019c*/ 	.byte	0x04, 0x0a
        /*019e*/ 	.short	(.L_3153 - .L_3152)
	.align		4
.L_3152:
        /*01a0*/ 	.word	index@(.nv.constant0._ZN12tensorrt_llm7kernels32fusedQKNormRopeKernelNTokenHeadsIN3c108BFloat16EfLi128ELb0ELi2EEEvPviiifPKvS6_S6_PKlii)
        /*01a4*/ 	.short	0x0380
        /*01a6*/ 	.short	0x0040


	//----- nvinfo : EIATTR_SW_WAR
	.align		4
.L_3153:
        /*01a8*/ 	.byte	0x04, 0x36
        /*01aa*/ 	.short	(.L_3155 - .L_3154)
.L_3154:
        /*01ac*/ 	.word	0x00000008
.L_3155:


//--------------------- .nv.info._ZN12tensorrt_llm7kernels32fusedQKNormRopeKernelNTokenHeadsIN3c108BFloat16EfLi128ELb1ELi2EEEvPviiifPKvS6_S6_PKlii --------------------------
	.section	.nv.info._ZN12tensorrt_llm7kernels32fusedQKNormRopeKernelNTokenHeadsIN3c108BFloat16EfLi128ELb1ELi2EEEvPviiifPKvS6_S6_PKlii,"",@"SHT_CUDA_INFO"
	.sectionflags	@""
	.align	4


	//----- nvinfo : EIATTR_CUDA_API_VERSION
	.align		4
        /*0000*/ 	.byte	0x04, 0x37
        /*0002*/ 	.short	(.L_3157 - .L_3156)
.L_3156:
        /*0004*/ 	.word	0x00000082


	//----- nvinfo : EIATTR_KPARAM_INFO
	.align		4
.L_3157:
        /*0008*/ 	.byte	0x04, 0x17
        /*000a*/ 	.short	(.L_3159 - .L_3158)
.L_3158:
        /*000c*/ 	.word	0x00000000
        /*0010*/ 	.short	0x000a
        /*0012*/ 	.short	0x003c
        /*0014*/ 	.byte	0x00, 0xf0, 0x11, 0x00


	//----- nvinfo : EIATTR_KPARAM_INFO
	.align		4
.L_3159:
        /*0018*/ 	.byte	0x04, 0x17
        /*001a*/ 	.short	(.L_3161 - .L_3160)
.L_3160:
        /*001c*/ 	.word	0x00000000
        /*0020*/ 	.short	0x0009
        /*0022*/ 	.short	0x0038
        /*0024*/ 	.byte	0x00, 0xf0, 0x11, 0x00


	//----- nvinfo : EIATTR_KPARAM_INFO
	.align		4
.L_3161:
        /*0028*/ 	.byte	0x04, 0x17
        /*002a*/ 	.short	(.L_3163 - .L_3162)
.L_3162:
        /*002c*/ 	.word	0x00000000
        /*0030*/ 	.short	0x0008
        /*0032*/ 	.short	0x0030
        /*0034*/ 	.byte	0x00, 0xf5, 0x21, 0x00


	//----- nvinfo : EIATTR_KPARAM_INFO
	.align		4
.L_3163:
        /*0038*/ 	.byte	0x04, 0x17
        /*003a*/ 	.short	(.L_3165 - .L_3164)
.L_3164:
        /*003c*/ 	.word	0x00000000
        /*0040*/ 	.short	0x0007
        /*0042*/ 	.short	0x0028
        /*0044*/ 	.byte	0x00, 0xf5, 0x21, 0x00


	//----- nvinfo : EIATTR_KPARAM_INFO
	.align		4
.L_3165:
        /*0048*/ 	.byte	0x04, 0x17
        /*004a*/ 	.short	(.L_3167 - .L_3166)
.L_3166:
        /*004c*/ 	.word	0x00000000
        /*0050*/ 	.short	0x0006
        /*0052*/ 	.short	0x0020
        /*0054*/ 	.byte	0x00, 0xf5, 0x21, 0x00


	//----- nvinfo : EIATTR_KPARAM_INFO
	.align		4
.L_3167:
        /*0058*/ 	.byte	0x04, 0x17
        /*005a*/ 	.short	(.L_3169 - .L_3168)
.L_3168:
        /*005c*/ 	.word	0x00000000
        /*0060*/ 	.short	0x0005
        /*0062*/ 	.short	0x0018
        /*0064*/ 	.byte	0x00, 0xf5, 0x21, 0x00


	//----- nvinfo : EIATTR_KPARAM_INFO
	.align		4
.L_3169:
        /*0068*/ 	.byte	0x04, 0x17
        /*006a*/ 	.short	(.L_3171 - .L_3170)
.L_3170:
        /*006c*/ 	.word	0x00000000
        /*0070*/ 	.short	0x0004
        /*0072*/ 	.short	0x0014
        /*0074*/ 	.byte	0x00, 0xf0, 0x11, 0x00


	//----- nvinfo : EIATTR_KPARAM_INFO
	.align		4
.L_3171:
        /*0078*/ 	.byte	0x04, 0x17
        /*007a*/ 	.short	(.L_3173 - .L_3172)
.L_3172:
        /*007c*/ 	.word	0x00000000
        /*0080*/ 	.short	0x0003
        /*0082*/ 	.short	0x0010
        /*0084*/ 	.byte	0x00, 0xf0, 0x11, 0x00


	//----- nvinfo : EIATTR_KPARAM_INFO
	.align		4
.L_3173:
        /*0088*/ 	.byte	0x04, 0x17
        /*008a*/ 	.short	(.L_3175 - .L_3174)
.L_3174:
        /*008c*/ 	.word	0x00000000
        /*0090*/ 	.short	0x0002
        /*0092*/ 	.short	0x000c
        /*0094*/ 	.byte	0x00, 0xf0, 0x11, 0x00


	//----- nvinfo : EIATTR_KPARAM_INFO
	.align		4
.L_3175:
        /*0098*/ 	.byte	0x04, 0x17
        /*009a*/ 	.short	(.L_3177 - .L_3176)
.L_3176:
        /*009c*/ 	.word	0x00000000
        /*00a0*/ 	.short	0x0001
        /*00a2*/ 	.short	0x0008
        /*00a4*/ 	.byte	0x00, 0xf0, 0x11, 0x00


	//----- nvinfo : EIATTR_KPARAM_INFO
	.align		4
.L_3177:
        /*00a8*/ 	.byte	0x04, 0x17
        /*00aa*/ 	.short	(.L_3179 - .L_3178)
.L_3178:
        /*00ac*/ 	.word	0x00000000
        /*00b0*/ 	.short	0x0000
        /*00b2*/ 	.short	0x0000
        /*00b4*/ 	.byte	0x00, 0xf5, 0x21, 0x00


	//----- nvinfo : EIATTR_SPARSE_MMA_MASK
	.align		4
.L_3179:
        /*00b8*/ 	.byte	0x03, 0x50
        /*00ba*/ 	.short	0x0000


	//----- nvinfo : EIATTR_MAXREG_COUNT
	.align		4
        /*00bc*/ 	.byte	0x03, 0x1b
        /*00be*/ 	.short	0x00ff


	//----- nvinfo : EIATTR_MERCURY_ISA_VERSION
	.align		4
        /*00c0*/ 	.byte	0x03, 0x5f
        /*00c2*/ 	.short	0x0101


	//----- nvinfo : EIATTR_COOP_GROUP_MASK_REGIDS
	.align		4
        /*00c4*/ 	.byte	0x04, 0x29
        /*00c6*/ 	.short	(.L_3181 - .L_3180)


	//   ....[0]....
.L_3180:
        /*00c8*/ 	.word	0xffffffff


	//   ....[1]....
        /*00cc*/ 	.word	0xffffffff


	//   ....[2]....
        /*00d0*/ 	.word	0xffffffff


	//   ....[3]....
        /*00d4*/ 	.word	0xffffffff


	//   ....[4]....
        /*00d8*/ 	.word	0xffffffff


	//   ....[5]....
        /*00dc*/ 	.word	0x05000017


	//   ....[6]....
        /*00e0*/ 	.word	0x05000017


	//   ....[7]....
        /*00e4*/ 	.word	0x05000017


	//   ....[8]....
        /*00e8*/ 	.word	0x05000017


	//   ....[9]....
        /*00ec*/ 	.word	0x05000017


	//----- nvinfo : EIATTR_COOP_GROUP_INSTR_OFFSETS
	.align		4
.L_3181:
        /*00f0*/ 	.byte	0x04, 0x28
        /*00f2*/ 	.short	(.L_3183 - .L_3182)


	//   ....[0]....
.L_3182:
        /*00f4*/ 	.word	0x000012c0


	//   ....[1]....
        /*00f8*/ 	.word	0x000012e0


	//   ....[2]....
        /*00fc*/ 	.word	0x00001300


	//   ....[3]....
        /*0100*/ 	.word	0x00001320


	//   ....[4]....
        /*0104*/ 	.word	0x00001340


	//   ....[5]....
        /*0108*/ 	.word	0x000016b0


	//   ....[6]....
        /*010c*/ 	.word	0x00001740


	//   ....[7]....
        /*0110*/ 	.word	0x000017c0


	//   ....[8]....
        /*0114*/ 	.word	0x00001840


	//   ....[9]....
        /*0118*/ 	.word	0x000018c0


	//----- nvinfo : EIATTR_VRC_CTA_INIT_COUNT
	.align		4
.L_3183:
        /*011c*/ 	.byte	0x02, 0x4a
	.zero		1
	.zero		1


	//----- nvinfo : EIATTR_EXIT_INSTR_OFFSETS
	.align		4
        /*0120*/ 	.byte	0x04, 0x1c
        /*0122*/ 	.short	(.L_3185 - .L_3184)


	//   ....[0]....
.L_3184:
        /*0124*/ 	.word	0x00000290


	//   ....[1]....
        /*0128*/ 	.word	0x00000f10


	//   ....[2]....
        /*012c*/ 	.word	0x00001650


	//----- nvinfo : EIATTR_CRS_STACK_SIZE
	.align		4
.L_3185:
        /*0130*/ 	.byte	0x04, 0x1e
        /*0132*/ 	.short	(.L_3187 - .L_3186)
.L_3186:
        /*0134*/ 	.word	0x00000000


	//----- nvinfo : EIATTR_CBANK_PARAM_SIZE
	.align		4
.L_3187:
        /*0138*/ 	.byte	0x03, 0x19
        /*013a*/ 	.short	0x0040


	//----- nvinfo : EIATTR_PARAM_CBANK
	.align		4
        /*013c*/ 	.byte	0x04, 0x0a
        /*013e*/ 	.short	(.L_3189 - .L_3188)
	.align		4
.L_3188:
        /*0140*/ 	.word	index@(.nv.constant0._ZN12tensorrt_llm7kernels32fusedQKNormRopeKernelNTokenHeadsIN3c108BFloat16EfLi128ELb1ELi2EEEvPviiifPKvS6_S6_PKlii)
        /*0144*/ 	.short	0x0380
        /*0146*/ 	.short	0x0040


	//----- nvinfo : EIATTR_SW_WAR
	.align		4
.L_3189:
        /*0148*/ 	.byte	0x04, 0x36
        /*014a*/ 	.short	(.L_3191 - .L_3190)
.L_3190:
        /*014c*/ 	.word	0x00000008
.L_3191:


//--------------------- .nv.info._ZN12tensorrt_llm7kernels32fusedQKNormRopeKernelNTokenHeadsIN3c108BFloat16EfLi64ELb0ELi2EEEvPviiifPKvS6_S6_PKlii --------------------------
	.section	.nv.info._ZN12tensorrt_llm7kernels32fusedQKNormRopeKernelNTokenHeadsIN3c108BFloat16EfLi64ELb0ELi2EEEvPviiifPKvS6_S6_PKlii,"",@"SHT_CUDA_INFO"
	.sectionflags	@""
	.align	4


	//----- nvinfo : EIATTR_CUDA_API_VERSION
	.align		4
        /*0000*/ 	.byte	0x04, 0x37
        /*0002*/ 	.short	(.L_3193 - .L_3192)
.L_3192:
        /*0004*/ 	.word	0x00000082


	//----- nvinfo : EIATTR_KPARAM_INFO
	.align		4
.L_3193:
        /*0008*/ 	.byte	0x04, 0x17
        /*000a*/ 	.short	(.L_3195 - .L_3194)
.L_3194:
        /*000c*/ 	.word	0x00000000
        /*0010*/ 	.short	0x000a
        /*0012*/ 	.short	0x003c
        /*0014*/ 	.byte	0x00, 0xf0, 0x11, 0x00


	//----- nvinfo : EIATTR_KPARAM_INFO
	.align		4
.L_3195:
        /*0018*/ 	.byte	0x04, 0x17
        /*001a*/ 	.short	(.L_3197 - .L_3196)
.L_3196:
        /*001c*/ 	.word	0x00000000
        /*0020*/ 	.short	0x0009
        /*0022*/ 	.short	0x0038
        /*0024*/ 	.byte	0x00, 0xf0, 0x11, 0x00


	//----- nvinfo : EIATTR_KPARAM_INFO
	.align		4
.L_3197:
        /*0028*/ 	.byte	0x04, 0x17
        /*002a*/ 	.short	(.L_3199 - .L_3198)
.L_3198:
        /*002c*/ 	.word	0x00000000
        /*0030*/ 	.short	0x0008
        /*0032*/ 	.short	0x0030
        /*0034*/ 	.byte	0x00, 0xf5, 0x21, 0x00


	//----- nvinfo : EIATTR_KPARAM_INFO
	.align		4
.L_3199:
        /*0038*/ 	.byte	0x04, 0x17
        /*003a*/ 	.short	(.L_3201 - .L_3200)
.L_3200:
        /*003c*/ 	.word	0x00000000
        /*0040*/ 	.short	0x0007
        /*0042*/ 	.short	0x0028
        /*0044*/ 	.byte	0x00, 0xf5, 0x21, 0x00


	//----- nvinfo : EIATTR_KPARAM_INFO
	.align		4
.L_3201:
        /*0048*/ 	.byte	0x04, 0x17
        /*004a*/ 	.short	(.L_3203 - .L_3202)
.L_3202:
        /*004c*/ 	.word	0x00000000
        /*0050*/ 	.short	0x0006
        /*0052*/ 	.short	0x0020
        /*0054*/ 	.byte	0x00, 0xf5, 0x21, 0x00


	//----- nvinfo : EIATTR_KPARAM_INFO
	.align		4
.L_3203:
        /*0058*/ 	.byte	0x04, 0x17
        /*005a*/ 	.short	(.L_3205 - .L_3204)
.L_3204:
        /*005c*/ 	.word	0x00000000
        /*0060*/ 	.short	0x0005
        /*0062*/ 	.short	0x0018
        /*0064*/ 	.byte	0x00, 0xf5, 0x21, 0x00


	//----- nvinfo : EIATTR_KPARAM_INFO
	.align		4
.L_3205:
        /*0068*/ 	.byte	0x04, 0x17
        /*006a*/ 	.short	(.L_3207 - .L_3206)
.L_3206:
        /*006c*/ 	.word	0x00000000
        /*0070*/ 	.short	0x0004
        /*0072*/ 	.short	0x0014
        /*0074*/ 	.byte	0x00, 0xf0, 0x11, 0x00


	//----- nvinfo : EIATTR_KPARAM_INFO
	.align		4
.L_3207:
        /*0078*/ 	.byte	0x04, 0x17
        /*007a*/ 	.short	(.L_3209 - .L_3208)
.L_3208:
        /*007c*/ 	.word	0x00000000
        /*0080*/ 	.short	0x0003
        /*0082*/ 	.short	0x0010
        /*0084*/ 	.byte	0x00, 0xf0, 0x11, 0x00


	//----- nvinfo : EIATTR_KPARAM_INFO
	.align		4
.L_3209:
        /*0088*/ 	.byte	0x04, 0x17
        /*008a*/ 	.short	(.L_3211 - .L_3210)
.L_3210:
        /*008c*/ 	.word	0x00000000
        /*0090*/ 	.short	0x0002
        /*0092*/ 	.short	0x000c
        /*0094*/ 	.byte	0x00, 0xf0, 0x11, 0x00


	//----- nvinfo : EIATTR_KPARAM_INFO
	.align		4
.L_3211:
        /*0098*/ 	.byte	0x04, 0x17
        /*009a*/ 	.short	(.L_3213 - .L_3212)
.L_3212:
        /*009c*/ 	.word	0x00000000
        /*00a0*/ 	.short	0x0001
        /*00a2*/ 	.short	0x0008
        /*00a4*/ 	.byte	0x00, 0xf0, 0x11, 0x00


	//----- nvinfo : EIATTR_KPARAM_INFO
	.align		4
.L_3213:
        /*00a8*/ 	.byte	0x04, 0x17
        /*00aa*/ 	.short	(.L_3215 - .L_3214)
.L_3214:
        /*00ac*/ 	.word	0x00000000
        /*00b0*/ 	.short	0x0000
        /*00b2*/ 	.short	0x0000
        /*00b4*/ 	.byte	0x00, 0xf5, 0x21, 0x00


	//----- nvinfo : EIATTR_SPARSE_MMA_MASK
	.align		4
.L_3215:
        /*00b8*/ 	.byte	0x03, 0x50
        /*00ba*/ 	.short	0x0000


	//----- nvinfo : EIATTR_MAXREG_COUNT
	.align		4
        /*00bc*/ 	.byte	0x03, 0x1b
        /*00be*/ 	.short	0x00ff


	//----- nvinfo : EIATTR_MERCURY_ISA_VERSION
	.align		4
        /*00c0*/ 	.byte	0x03, 0x5f
        /*00c2*/ 	.short	0x0101


	//----- nvinfo : EIATTR_COOP_GROUP_MASK_REGIDS
	.align		4
        /*00c4*/ 	.byte	0x04, 0x29
        /*00c6*/ 	.short	(.L_3217 - .L_3216)


	//   ....[0]....
.L_3216:
        /*00c8*/ 	.word	0xffffffff


	//   ....[1]....
        /*00cc*/ 	.word	0xffffffff


	//   ....[2]....
        /*00d0*/ 	.word	0xffffffff


	//   ....[3]....
        /*00d4*/ 	.word	0xffffffff


	//   ....[4]....
        /*00d8*/ 	.word	0xffffffff


	//   ....[5]....
        /*00dc*/ 	.word	0xffffffff


	//   ....[6]....
        /*00e0*/ 	.word	0xffffffff


	//   ....[7]....
        /*00e4*/ 	.word	0xffffffff


	//   ....[8]....
        /*00e8*/ 	.word	0xffffffff


	//   ....[9]....
        /*00ec*/ 	.word	0x05000009


	//   ....[10]....
        /*00f0*/ 	.word	0x05000009


	//   ....[11]....
        /*00f4*/ 	.word	0x05000009


	//   ....[12]....
        /*00f8*/ 	.word	0x05000009


	//   ....[13]....
        /*00fc*/ 	.word	0x05000009


	//   ....[14]....
        /*0100*/ 	.word	0x05000009


	//   ....[15]....
        /*0104*/ 	.word	0x05000009


	//   ....[16]....
        /*0108*/ 	.word	0x05000009


	//   ....[17]....
        /*010c*/ 	.word	0x05000009


	//----- nvinfo : EIATTR_COOP_GROUP_INSTR_OFFSETS
	.align		4
.L_3217:
        /*0110*/ 	.byte	0x04, 0x28
        /*0112*/ 	.short	(.L_3219 - .L_3218)


	//   ....[0]....
.L_3218:
        /*0114*/ 	.word	0x00001310


	//   ....[1]....
        /*0118*/ 	.word	0x00001330


	//   ....[2]....
        /*011c*/ 	.word	0x00001350


	//   ....[3]....
        /*0120*/ 	.word	0x00001370


	//   ....[4]....
        /*0124*/ 	.word	0x00001390


	//   ....[5]....
        /*0128*/ 	.word	0x00001570


	//   ....[6]....
        /*012c*/ 	.word	0x00001670


	//   ....[7]....
        /*0130*/ 	.word	0x000016c0


	//   ....[8]....
        /*0134*/ 	.word	0x000017c0


	//   ....[9]....
        /*0138*/ 	.word	0x000018f0


	//   ....[10]....
        /*013c*/ 	.word	0x00001980


	//   ....[11]....
        /*0140*/ 	.word	0x000019e0


	//   ....[12]....
        /*0144*/ 	.word	0x00001a40


	//   ....[13]....
        /*0148*/ 	.word	0x00001aa0


	//   ....[14]....
        /*014c*/ 	.word	0x00001cb0


	//   ....[15]....
        /*0150*/ 	.word	0x00001d40


	//   ....[16]....
        /*0154*/ 	.word	0x00001db0


	//   ....[17]....
        /*0158*/ 	.word	0x00001e20


	//----- nvinfo : EIATTR_VRC_CTA_INIT_COUNT
	.align		4
.L_3219:
        /*015c*/ 	.byte	0x02, 0x4a
	.zero		1
	.zero		1


	//----- nvinfo : EIATTR_EXIT_INSTR_OFFSETS
	.align		4
        /*0160*/ 	.byte	0x04, 0x1c
        /*0162*/ 	.short	(.L_3221 - .L_3220)


	//   ....[0]....
.L_3220:
        /*0164*/ 	.word	0x00000280


	//   ....[1]....
        /*0168*/ 	.word	0x00000ee0


	//   ....[2]....
        /*016c*/ 	.word	0x00001890


	//----- nvinfo : EIATTR_CRS_STACK_SIZE
	.align		4
.L_3221:
        /*0170*/ 	.byte	0x04, 0x1e
        /*0172*/ 	.short	(.L_3223 - .L_3222)
.L_3222:
        /*0174*/ 	.word	0x00000000


	//----- nvinfo : EIATTR_CBANK_PARAM_SIZE
	.align		4
.L_3223:
        /*0178*/ 	.byte	0x03, 0x19
        /*017a*/ 	.short	0x0040


	//----- nvinfo : EIATTR_PARAM_CBANK
	.align		4
        /*017c*/ 	.byte	0x04, 0x0a
        /*017e*/ 	.short	(.L_3225 - .L_3224)
	.align		4
.L_3224:
        /*0180*/ 	.word	index@(.nv.constant0._ZN12tensorrt_llm7kernels32fusedQKNormRopeKernelNTokenHeadsIN3c108BFloat16EfLi64ELb0ELi2EEEvPviiifPKvS6_S6_PKlii)
        /*0184*/ 	.short	0x0380
        /*0186*/ 	.short	0x0040


	//----- nvinfo : EIATTR_SW_WAR
	.align		4
.L_3225:
        /*0188*/ 	.byte	0x04, 0x36
        /*018a*/ 	.short	(.L_3227 - .L_3226)
.L_3226:
        /*018c*/ 	.word	0x00000008
.L_3227:


//--------------------- .nv.info._ZN12tensorrt_llm7kernels32fusedQKNormRopeKernelNTokenHeadsIN3c108BFloat16EfLi64ELb1ELi2EEEvPviiifPKvS6_S6_PKlii --------------------------
	.section	.nv.info._ZN12tensorrt_llm7kernels32fusedQKNormRopeKernelNTokenHeadsIN3c108BFloat16EfLi64ELb1ELi2EEEvPviiifPKvS6_S6_PKlii,"",@"SHT_CUDA_INFO"
	.sectionflags	@""
	.align	4


	//----- nvinfo : EIATTR_CUDA_API_VERSION
	.align		4
        /*0000*/ 	.byte	0x04, 0x37
        /*0002*/ 	.short	(.L_3229 - .L_3228)
.L_3228:
        /*0004*/ 	.word	0x00000082


	//----- nvinfo : EIATTR_KPARAM_INFO
	.align		4
.L_3229:
        /*0008*/ 	.byte	0x04, 0x17
        /*000a*/ 	.short	(.L_3231 - .L_3230)
.L_3230:
        /*000c*/ 	.word	0x00000000
        /*0010*/ 	.short	0x000a
        /*0012*/ 	.short	0x003c
        /*0014*/ 	.byte	0x00, 0xf0, 0x11, 0x00


	//----- nvinfo : EIATTR_KPARAM_INFO
	.align		4
.L_3231:
        /*0018*/ 	.byte	0x04, 0x17
        /*001a*/ 	.short	(.L_3233 - .L_3232)
.L_3232:
        /*001c*/ 	.word	0x00000000
        /*0020*/ 	.short	0x0009
        /*0022*/ 	.short	0x0038
        /*0024*/ 	.byte	0x00, 0xf0, 0x11, 0x00


	//----- nvinfo : EIATTR_KPARAM_INFO
	.align		4
.L_3233:
        /*0028*/ 	.byte	0x04, 0x17
        /*002a*/ 	.short	(.L_3235 - .L_3234)
.L_3234:
        /*002c*/ 	.word	0x00000000
        /*0030*/ 	.short	0x0008
        /*0032*/ 	.short	0x0030
        /*0034*/ 	.byte	0x00, 0xf5, 0x21, 0x00


	//----- nvinfo : EIATTR_KPARAM_INFO
	.align		4
.L_3235:
        /*0038*/ 	.byte	0x04, 0x17
        /*003a*/ 	.short	(.L_3237 - .L_3236)
.L_3236:
        /*003c*/ 	.word	0x00000000
        /*0040*/ 	.short	0x0007
        /*0042*/ 	.short	0x0028
        /*0044*/ 	.byte	0x00, 0xf5, 0x21, 0x00


	//----- nvinfo : EIATTR_KPARAM_INFO
	.align		4
.L_3237:
        /*0048*/ 	.byte	0x04, 0x17
        /*004a*/ 	.short	(.L_3239 - .L_3238)
.L_3238:
        /*004c*/ 	.word	0x00000000
        /*0050*/ 	.short	0x0006
        /*0052*/ 	.short	0x0020
        /*0054*/ 	.byte	0x00, 0xf5, 0x21, 0x00


	//----- nvinfo : EIATTR_KPARAM_INFO
	.align		4
.L_3239:
        /*0058*/ 	.byte	0x04, 0x17
        /*005a*/ 	.short	(.L_3241 - .L_3240)
.L_3240:
        /*005c*/ 	.word	0x00000000
        /*0060*/ 	.short	0x0005
        /*0062*/ 	.short	0x0018
        /*0064*/ 	.byte	0x00, 0xf5, 0x21, 0x00


	//----- nvinfo : EIATTR_KPARAM_INFO
	.align		4
.L_3241:
        /*0068*/ 	.byte	0x04, 0x17
        /*006a*/ 	.short	(.L_3243 - .L_3242)
.L_3242:
        /*006c*/ 	.word	0x00000000
        /*0070*/ 	.short	0x0004
        /*0072*/ 	.short	0x0014
        /*0074*/ 	.byte	0x00, 0xf0, 0x11, 0x00


	//----- nvinfo : EIATTR_KPARAM_INFO
	.align		4
.L_3243:
        /*0078*/ 	.byte	0x04, 0x17
        /*007a*/ 	.short	(.L_3245 - .L_3244)
.L_3244:
        /*007c*/ 	.word	0x00000000
        /*0080*/ 	.short	0x0003
        /*0082*/ 	.short	0x0010
        /*0084*/ 	.byte	0x00, 0xf0, 0x11, 0x00


	//----- nvinfo : EIATTR_KPARAM_INFO
	.align		4
.L_3245:
        /*0088*/ 	.byte	0x04, 0x17
        /*008a*/ 	.short	(.L_3247 - .L_3246)
.L_3246:
        /*008c*/ 	.word	0x00000000
        /*0090*/ 	.short	0x0002
        /*0092*/ 	.short	0x000c
        /*0094*/ 	.byte	0x00, 0xf0, 0x11, 0x00


	//----- nvinfo : EIATTR_KPARAM_INFO
	.align		4
.L_3247:
        /*0098*/ 	.byte	0x04, 0x17
        /*009a*/ 	.short	(.L_3249 - .L_3248)
.L_3248:
        /*009c*/ 	.word	0x00000000
        /*00a0*/ 	.short	0x0001
        /*00a2*/ 	.short	0x0008
        /*00a4*/ 	.byte	0x00, 0xf0, 0x11, 0x00


	//----- nvinfo : EIATTR_KPARAM_INFO
	.align		4
.L_3249:
        /*00a8*/ 	.byte	0x04, 0x17
        /*00aa*/ 	.short	(.L_3251 - .L_3250)
.L_3250:
        /*00ac*/ 	.word	0x00000000
        /*00b0*/ 	.short	0x0000
        /*00b2*/ 	.short	0x0000
        /*00b4*/ 	.byte	0x00, 0xf5, 0x21, 0x00


	//----- nvinfo : EIATTR_SPARSE_MMA_MASK
	.align		4
.L_3251:
        /*00b8*/ 	.byte	0x03, 0x50
        /*00ba*/ 	.short	0x0000


	//----- nvinfo : EIATTR_MAXREG_COUNT
	.align		4
        /*00bc*/ 	.byte	0x03, 0x1b
        /*00be*/ 	.short	0x00ff


	//----- nvinfo : EIATTR_MERCURY_ISA_VERSION
	.align		4
        /*00c0*/ 	.byte	0x03, 0x5f
        /*00c2*/ 	.short	0x0101


	//----- nvinfo : EIATTR_COOP_GROUP_MASK_REGIDS
	.align		4
        /*00c4*/ 	.byte	0x04, 0x29
        /*00c6*/ 	.short	(.L_3253 - .L_3252)


	//   ....[0]....
.L_3252:
        /*00c8*/ 	.word	0xffffffff


	//   ....[1]....
        /*00cc*/ 	.word	0xffffffff


	//   ....[2]....
        /*00d0*/ 	.word	0xffffffff


	//   ....[3]....
        /*00d4*/ 	.word	0xffffffff


	//   ....[4]....
        /*00d8*/ 	.word	0xffffffff


	//   ....[5]....
        /*00dc*/ 	.word	0xffffffff


	//   ....[6]....
        /*00e0*/ 	.word	0xffffffff


	//   ....[7]....
        /*00e4*/ 	.word	0xffffffff


	//   ....[8]....
        /*00e8*/ 	.word	0xffffffff


	//   ....[9]....
        /*00ec*/ 	.word	0xffffffff


	//   ....[10]....
        /*00f0*/ 	.word	0xffffffff


	//   ....[11]....
        /*00f4*/ 	.word	0xffffffff


	//   ....[12]....
        /*00f8*/ 	.word	0xffffffff


	//   ....[13]....
        /*00fc*/ 	.word	0xffffffff


	//   ....[14]....
        /*0100*/ 	.word	0xffffffff


	//   ....[15]....
        /*0104*/ 	.word	0x0500001b


	//   ....[16]....
        /*0108*/ 	.word	0x0500001b


	//   ....[17]....
        /*010c*/ 	.word	0x0500001b


	//   ....[18]....
        /*0110*/ 	.word	0x0500001b


	//   ....[19]....
        /*0114*/ 	.word	0x0500001b


	//   ....[20]....
        /*0118*/ 	.word	0x0500001b


	//   ....[21]....
        /*011c*/ 	.word	0x0500001b


	//   ....[22]....
        /*0120*/ 	.word	0x0500001b


	//   ....[23]....
        /*0124*/ 	.word	0x0500001b


	//   ....[24]....
        /*0128*/ 	.word	0x0500001b


	//   ....[25]....
        /*012c*/ 	.word	0x0500001b


	//   ....[26]....
        /*0130*/ 	.word	0x0500001b


	//   ....[27]....
        /*0134*/ 	.word	0x0500001b


	//   ....[28]....
        /*0138*/ 	.word	0x0500001b


	//   ....[29]....
        /*013c*/ 	.word	0x0500001b


	//----- nvinfo : EIATTR_COOP_GROUP_INSTR_OFFSETS
	.align		4
.L_3253:
        /*0140*/ 	.byte	0x04, 0x28
        /*0142*/ 	.short	(.L_3255 - .L_3254)


	//   ....[0]....
.L_3254:
        /*0144*/ 	.word	0x00001290


	//   ....[1]....
        /*0148*/ 	.word	0x000012b0


	//   ....[2]....
        /*014c*/ 	.word	0x000012d0


	//   ....[3]....
        /*0150*/ 	.word	0x000012f0


	//   ....[4]....
        /*0154*/ 	.word	0x00001310


	//   ....[5]....
        /*0158*/ 	.word	0x000015b0


	//   ....[6]....
        /*015c*/ 	.word	0x000015d0


	//   ....[7]....
        /*0160*/ 	.word	0x000015f0


	//   ....[8]....
        /*0164*/ 	.word	0x00001610


	//   ....[9]....
        /*0168*/ 	.word	0x00001630


	//   ....[10]....
        /*016c*/ 	.word	0x00001960


	//   ....[11]....
        /*0170*/ 	.word	0x00001980


	//   ....[12]....
        /*0174*/ 	.word	0x000019a0


	//   ....[13]....
        /*0178*/ 	.word	0x000019c0


	//   ....[14]....
        /*017c*/ 	.word	0x000019e0


	//   ....[15]....
        /*0180*/ 	.word	0x00001c10


	//   ....[16]....
        /*0184*/ 	.word	0x00001ca0


	//   ....[17]....
        /*0188*/ 	.word	0x00001d00


	//   ....[18]....
        /*018c*/ 	.word	0x00001d60


	//   ....[19]....
        /*0190*/ 	.word	0x00001dc0


	//   ....[20]....
        /*0194*/ 	.word	0x00001e50


	//   ....[21]....
        /*0198*/ 	.word	0x00001ee0


	//   ....[22]....
        /*019c*/ 	.word	0x00001f40


	//   ....[23]....
        /*01a0*/ 	.word	0x00001fa0


	//   ....[24]....
        /*01a4*/ 	.word	0x00002000


	//   ....[25]....
        /*01a8*/ 	.word	0x00002090


	//   ....[26]....
        /*01ac*/ 	.word	0x00002120


	//   ....[27]....
        /*01b0*/ 	.word	0x00002180


	//   ....[28]....
        /*01b4*/ 	.word	0x000021e0


	//   ....[29]....
        /*01b8*/ 	.word	0x00002240


	//----- nvinfo : EIATTR_VRC_CTA_INIT_COUNT
	.align		4
.L_3255:
        /*01bc*/ 	.byte	0x02, 0x4a
	.zero		1
	.zero		1


	//----- nvinfo : EIATTR_EXIT_INSTR_OFFSETS
	.align		4
        /*01c0*/ 	.byte	0x04, 0x1c
        /*01c2*/ 	.short	(.L_3257 - .L_3256)


	//   ....[0]....
.L_3256:
        /*01c4*/ 	.word	0x00000290


	//   ....[1]....
        /*01c8*/ 	.word	0x00000f60


	//   ....[2]....
        /*01cc*/ 	.word	0x00001820


	//   ....[3]....
        /*01d0*/ 	.word	0x00001ba0


	//----- nvinfo : EIATTR_CRS_STACK_SIZE
	.align		4
.L_3257:
        /*01d4*/ 	.byte	0x04, 0x1e
        /*01d6*/ 	.short	(.L_3259 - .L_3258)
.L_3258:
        /*01d8*/ 	.word	0x00000000


	//----- nvinfo : EIATTR_CBANK_PARAM_SIZE
	.align		4
.L_3259:
        /*01dc*/ 	.byte	0x03, 0x19
        /*01de*/ 	.short	0x0040


	//----- nvinfo : EIATTR_PARAM_CBANK
	.align		4
        /*01e0*/ 	.byte	0x04, 0x0a
        /*01e2*/ 	.short	(.L_3261 - .L_3260)
	.align		4
.L_3260:
        /*01e4*/ 	.word	index@(.nv.constant0._ZN12tensorrt_llm7kernels32fusedQKNormRopeKernelNTokenHeadsIN3c108BFloat16EfLi64ELb1ELi2EEEvPviiifPKvS6_S6_PKlii)
        /*01e8*/ 	.short	0x0380
        /*01ea*/ 	.short	0x0040


	//----- nvinfo : EIATTR_SW_WAR
	.align		4
.L_3261:
        /*01ec*/ 	.byte	0x04, 0x36
        /*01ee*/ 	.short	(.L_3263 - .L_3262)
.L_3262:
        /*01f0*/ 	.word	0x00000008
.L_3263:


//--------------------- .nv.info._ZN12tensorrt_llm7kernels21fusedQKNormRopeKernelIN3c108BFloat16EfLi256ELb0EEEvPviiifPKvS6_S6_PKlii --------------------------
	.section	.nv.info._ZN12tensorrt_llm7kernels21fusedQKNormRopeKernelIN3c108BFloat16EfLi256ELb0EEEvPviiifPKvS6_S6_PKlii,"",@"SHT_CUDA_INFO"
	.sectionflags	@""
	.align	4


	//----- nvinfo : EIATTR_CUDA_API_VERSION
	.align		4
        /*0000*/ 	.byte	0x04, 0x37
        /*0002*/ 	.short	(.L_3265 - .L_3264)
.L_3264:
        /*0004*/ 	.word	0x00000082


	//----- nvinfo : EIATTR_KPARAM_INFO
	.align		4
.L_3265:
        /*0008*/ 	.byte	0x04, 0x17
        /*000a*/ 	.short	(.L_3267 - .L_3266)
.L_3266:
        /*000c*/ 	.word	0x00000000
        /*0010*/ 	.short	0x000a
        /*0012*/ 	.short	0x003c
        /*0014*/ 	.byte	0x00, 0xf0, 0x11, 0x00


	//----- nvinfo : EIATTR_KPARAM_INFO
	.align		4
.L_3267:
        /*0018*/ 	.byte	0x04, 0x17
        /*001a*/ 	.short	(.L_3269 - .L_3268)
.L_3268:
        /*001c*/ 	.word	0x00000000
        /*0020*/ 	.short	0x0009
        /*0022*/ 	.short	0x0038
        /*0024*/ 	.byte	0x00, 0xf0, 0x11, 0x00


	//----- nvinfo : EIATTR_KPARAM_INFO
	.align		4
.L_3269:
        /*0028*/ 	.byte	0x04, 0x17
        /*002a*/ 	.short	(.L_3271 - .L_3270)
.L_3270:
        /*002c*/ 	.word	0x00000000
        /*0030*/ 	.short	0x0008
        /*0032*/ 	.short	0x0030
        /*0034*/ 	.byte	0x00, 0xf5, 0x21, 0x00


	//----- nvinfo : EIATTR_KPARAM_INFO
	.align		4
.L_3271:
        /*0038*/ 	.byte	0x04, 0x17
        /*003a*/ 	.short	(.L_3273 - .L_3272)
.L_3272:
        /*003c*/ 	.word	0x00000000
        /*0040*/ 	.short	0x0007
        /*0042*/ 	.short	0x0028
        /*0044*/ 	.byte	0x00, 0xf5, 0x21, 0x00


	//----- nvinfo : EIATTR_KPARAM_INFO
	.align		4
.L_3273:
        /*0048*/ 	.byte	0x04, 0x17
        /*004a*/ 	.short	(.L_3275 - .L_3274)
.L_3274:
        /*004c*/ 	.word	0x00000000
        /*0050*/ 	.short	0x0006
        /*0052*/ 	.short	0x0020
        /*0054*/ 	.byte	0x00, 0xf5, 0x21, 0x00


	//----- nvinfo : EIATTR_KPARAM_INFO
	.align		4
.L_3275:
        /*0058*/ 	.byte	0x04, 0x17
        /*005a*/ 	.short	(.L_3277 - .L_3276)
.L_3276:
        /*005c*/ 	.word	0x00000000
        /*0060*/ 	.short	0x0005
        /*0062*/ 	.short	0x0018
        /*0064*/ 	.byte	0x00, 0xf5, 0x21, 0x00


	//----- nvinfo : EIATTR_KPARAM_INFO
	.align		4
.L_3277:
        /*0068*/ 	.byte	0x04, 0x17
        /*006a*/ 	.short	(.L_3279 - .L_3278)
.L_3278:
        /*006c*/ 	.word	0x00000000
        /*0070*/ 	.short	0x0004
        /*0072*/ 	.short	0x0014
        /*0074*/ 	.byte	0x00, 0xf0, 0x11, 0x00


	//----- nvinfo : EIATTR_KPARAM_INFO
	.align		4
.L_3279:
        /*0078*/ 	.byte	0x04, 0x17
        /*007a*/ 	.short	(.L_3281 - .L_3280)
.L_3280:
        /*007c*/ 	.word	0x00000000
        /*0080*/ 	.short	0x0003
        /*0082*/ 	.short	0x0010
        /*0084*/ 	.byte	0x00, 0xf0, 0x11, 0x00


	//----- nvinfo : EIATTR_KPARAM_INFO
	.align		4
.L_3281:
        /*0088*/ 	.byte	0x04, 0x17
        /*008a*/ 	.short	(.L_3283 - .L_3282)
.L_3282:
        /*008c*/ 	.word	0x00000000
        /*0090*/ 	.short	0x0002
        /*0092*/ 	.short	0x000c
        /*0094*/ 	.byte	0x00, 0xf0, 0x11, 0x00


	//----- nvinfo : EIATTR_KPARAM_INFO
	.align		4
.L_3283:
        /*0098*/ 	.byte	0x04, 0x17
        /*009a*/ 	.short	(.L_3285 - .L_3284)
.L_3284:
        /*009c*/ 	.word	0x00000000
        /*00a0*/ 	.short	0x0001
        /*00a2*/ 	.short	0x0008
        /*00a4*/ 	.byte	0x00, 0xf0, 0x11, 0x00


	//----- nvinfo : EIATTR_KPARAM_INFO
	.align		4
.L_3285:
        /*00a8*/ 	.byte	0x04, 0x17
        /*00aa*/ 	.short	(.L_3287 - .L_3286)
.L_3286:
        /*00ac*/ 	.word	0x00000000
        /*00b0*/ 	.short	0x0000
        /*00b2*/ 	.short	0x0000
        /*00b4*/ 	.byte	0x00, 0xf5, 0x21, 0x00


	//----- nvinfo : EIATTR_SPARSE_MMA_MASK
	.align		4
.L_3287:
        /*00b8*/ 	.byte	0x03, 0x50
        /*00ba*/ 	.short	0x0000


	//----- nvinfo : EIATTR_MAXREG_COUNT
	.align		4
        /*00bc*/ 	.byte	0x03, 0x1b
        /*00be*/ 	.short	0x00ff


	//----- nvinfo : EIATTR_MERCURY_ISA_VERSION
	.align		4
        /*00c0*/ 	.byte	0x03, 0x5f
        /*00c2*/ 	.short	0x0101


	//----- nvinfo : EIATTR_COOP_GROUP_MASK_REGIDS
	.align		4
        /*00c4*/ 	.byte	0x04, 0x29
        /*00c6*/ 	.short	(.L_3289 - .L_3288)


	//   ....[0]....
.L_3288:
        /*00c8*/ 	.word	0xffffffff


	//   ....[1]....
        /*00cc*/ 	.word	0xffffffff


	//   ....[2]....
        /*00d0*/ 	.word	0xffffffff


	//   ....[3]....
        /*00d4*/ 	.word	0xffffffff


	//   ....[4]....
        /*00d8*/ 	.word	0xffffffff


	//   ....[5]....
        /*00dc*/ 	.word	0xffffffff


	//   ....[6]....
        /*00e0*/ 	.word	0xffffffff


	//   ....[7]....
        /*00e4*/ 	.word	0xffffffff


	//   ....[8]....
        /*00e8*/ 	.word	0xffffffff


	//   ....[9]....
        /*00ec*/ 	.word	0xffffffff


	//   ....[10]....
        /*00f0*/ 	.word	0xffffffff


	//   ....[11]....
        /*00f4*/ 	.word	0xffffffff


	//   ....[12]....
        /*00f8*/ 	.word	0xffffffff


	//   ....[13]....
        /*00fc*/ 	.word	0xffffffff


	//   ....[14]....
        /*0100*/ 	.word	0xffffffff


	//   ....[15]....
        /*0104*/ 	.word	0x0500000c


	//   ....[16]....
        /*0108*/ 	.word	0x0500000c


	//   ....[17]....
        /*010c*/ 	.word	0x0500000c


	//   ....[18]....
        /*0110*/ 	.word	0x0500000c


	//   ....[19]....
        /*0114*/ 	.word	0x0500000c


	//   ....[20]....
        /*0118*/ 	.word	0x0500000c


	//   ....[21]....
        /*011c*/ 	.word	0x0500000c


	//   ....[22]....
        /*0120*/ 	.word	0x0500000c


	//   ....[23]....
        /*0124*/ 	.word	0x0500000c


	//   ....[24]....
        /*0128*/ 	.word	0x0500000c


	//----- nvinfo : EIATTR_COOP_GROUP_INSTR_OFFSETS
	.align		4
.L_3289:
        /*012c*/ 	.byte	0x04, 0x28
        /*012e*/ 	.short	(.L_3291 - .L_3290)


	//   ....[0]....
.L_3290:
        /*0130*/ 	.word	0x00000690


	//   ....[1]....
        /*0134*/ 	.word	0x000006d0


	//   ....[2]....
        /*0138*/ 	.word	0x00000700


	//   ....[3]....
        /*013c*/ 	.word	0x00000720


	//   ....[4]....
        /*0140*/ 	.word	0x00000740


	//   ....[5]....
        /*0144*/ 	.word	0x00000a30


	//   ....[6]....
        /*0148*/ 	.word	0x00000de0


	//   ....[7]....
        /*014c*/ 	.word	0x00000fe0


	//   ....[8]....
        /*0150*/ 	.word	0x00001090


	//   ....[9]....
        /*0154*/ 	.word	0x00001270


	//   ....[10]....
        /*0158*/ 	.word	0x00001410


	//   ....[11]....
        /*015c*/ 	.word	0x00001430


	//   ....[12]....
        /*0160*/ 	.word	0x00001450


	//   ....[13]....
        /*0164*/ 	.word	0x00001490


	//   ....[14]....
        /*0168*/ 	.word	0x00001650


	//   ....[15]....
        /*016c*/ 	.word	0x00001920


	//   ....[16]....
        /*0170*/ 	.word	0x00001950


	//   ....[17]....
        /*0174*/ 	.word	0x00001ae0


	//   ....[18]....
        /*0178*/ 	.word	0x00001c80


	//   ....[19]....
        /*017c*/ 	.word	0x00001e40


	//   ....[20]....
        /*0180*/ 	.word	0x00001fd0


	//   ....[21]....
        /*0184*/ 	.word	0x00002180


	//   ....[22]....
        /*0188*/ 	.word	0x00002320


	//   ....[23]....
        /*018c*/ 	.word	0x00002370


	//   ....[24]....
        /*0190*/ 	.word	0x00002400


	//----- nvinfo : EIATTR_VRC_CTA_INIT_COUNT
	.align		4
.L_3291:
        /*0194*/ 	.byte	0x02, 0x4a
	.zero		1
	.zero		1


	//----- nvinfo : EIATTR_EXIT_INSTR_OFFSETS
	.align		4
        /*0198*/ 	.byte	0x04, 0x1c
        /*019a*/ 	.short	(.L_3293 - .L_3292)


	//   ....[0]....
.L_3292:
        /*019c*/ 	.word	0x00000250


	//   ....[1]....
        /*01a0*/ 	.word	0x000016c0


	//----- nvinfo : EIATTR_CRS_STACK_SIZE
	.align		4
.L_3293:
        /*01a4*/ 	.byte	0x04, 0x1e
        /*01a6*/ 	.short	(.L_3295 - .L_3294)
.L_3294:
        /*01a8*/ 	.word	0x00000000


	//----- nvinfo : EIATTR_CBANK_PARAM_SIZE
	.align		4
.L_3295:
        /*01ac*/ 	.byte	0x03, 0x19
        /*01ae*/ 	.short	0x0040


	//----- nvinfo : EIATTR_PARAM_CBANK
	.align		4
        /*01b0*/ 	.byte	0x04, 0x0a
        /*01b2*/ 	.short	(.L_3297 - .L_3296)
	.align		4
.L_3296:
        /*01b4*/ 	.word	index@(.nv.constant0._ZN12tensorrt_llm7kernels21fusedQKNormRopeKernelIN3c108BFloat16EfLi256ELb0EEEvPviiifPKvS6_S6_PKlii)
        /*01b8*/ 	.short	0x0380
        /*01ba*/ 	.short	0x0040


	//----- nvinfo : EIATTR_SW_WAR
	.align		4
.L_3297:
        /*01bc*/ 	.byte	0x04, 0x36
        /*01be*/ 	.short	(.L_3299 - .L_3298)
.L_3298:
        /*01c0*/ 	.word	0x00000008
.L_3299:


//--------------------- .nv.info._ZN12tensorrt_llm7kernels21fusedQKNormRopeKernelIN3c108BFloat16EfLi256ELb1EEEvPviiifPKvS6_S6_PKlii --------------------------
	.section	.nv.info._ZN12tensorrt_llm7kernels21fusedQKNormRopeKernelIN3c108BFloat16EfLi256ELb1EEEvPviiifPKvS6_S6_PKlii,"",@"SHT_CUDA_INFO"
	.sectionflags	@""
	.align	4


	//----- nvinfo : EIATTR_CUDA_API_VERSION
	.align		4
        /*0000*/ 	.byte	0x04, 0x37
        /*0002*/ 	.short	(.L_3301 - .L_3300)
.L_3300:
        /*0004*/ 	.word	0x00000082


	//----- nvinfo : EIATTR_KPARAM_INFO
	.align		4
.L_3301:
        /*0008*/ 	.byte	0x04, 0x17
        /*000a*/ 	.short	(.L_3303 - .L_3302)
.L_3302:
        /*000c*/ 	.word	0x00000000
        /*0010*/ 	.short	0x000a
        /*0012*/ 	.short	0x003c
        /*0014*/ 	.byte	0x00, 0xf0, 0x11, 0x00


	//----- nvinfo : EIATTR_KPARAM_INFO
	.align		4
.L_3303:
        /*0018*/ 	.byte	0x04, 0x17
        /*001a*/ 	.short	(.L_3305 - .L_3304)
.L_3304:
        /*001c*/ 	.word	0x00000000
        /*0020*/ 	.short	0x0009
        /*0022*/ 	.short	0x0038
        /*0024*/ 	.byte	0x00, 0xf0, 0x11, 0x00


	//----- nvinfo : EIATTR_KPARAM_INFO
	.align		4
.L_3305:
        /*0028*/ 	.byte	0x04, 0x17
        /*002a*/ 	.short	(.L_3307 - .L_3306)
.L_3306:
        /*002c*/ 	.word	0x00000000
        /*0030*/ 	.short	0x0008
        /*0032*/ 	.short	0x0030
        /*0034*/ 	.byte	0x00, 0xf5, 0x21, 0x00


	//----- nvinfo : EIATTR_KPARAM_INFO
	.align		4
.L_3307:
        /*0038*/ 	.byte	0x04, 0x17
        /*003a*/ 	.short	(.L_3309 - .L_3308)
.L_3308:
        /*003c*/ 	.word	0x00000000
        /*0040*/ 	.short	0x0007
        /*0042*/ 	.short	0x0028
        /*0044*/ 	.byte	0x00, 0xf5, 0x21, 0x00


	//----- nvinfo : EIATTR_KPARAM_INFO
	.align		4
.L_3309:
        /*0048*/ 	.byte	0x04, 0x17
        /*004a*/ 	.short	(.L_3311 - .L_3310)
.L_3310:
        /*004c*/ 	.word	0x00000000
        /*0050*/ 	.short	0x0006
        /*0052*/ 	.short	0x0020
        /*0054*/ 	.byte	0x00, 0xf5, 0x21, 0x00


	//----- nvinfo : EIATTR_KPARAM_INFO
	.align		4
.L_3311:
        /*0058*/ 	.byte	0x04, 0x17
        /*005a*/ 	.short	(.L_3313 - .L_3312)
.L_3312:
        /*005c*/ 	.word	0x00000000
        /*0060*/ 	.short	0x0005
        /*0062*/ 	.short	0x0018
        /*0064*/ 	.byte	0x00, 0xf5, 0x21, 0x00


	//----- nvinfo : EIATTR_KPARAM_INFO
	.align		4
.L_3313:
        /*0068*/ 	.byte	0x04, 0x17
        /*006a*/ 	.short	(.L_3315 - .L_3314)
.L_3314:
        /*006c*/ 	.word	0x00000000
        /*0070*/ 	.short	0x0004
        /*0072*/ 	.short	0x0014
        /*0074*/ 	.byte	0x00, 0xf0, 0x11, 0x00


	//----- nvinfo : EIATTR_KPARAM_INFO
	.align		4
.L_3315:
        /*0078*/ 	.byte	0x04, 0x17
        /*007a*/ 	.short	(.L_3317 - .L_3316)
.L_3316:
        /*007c*/ 	.word	0x00000000
        /*0080*/ 	.short	0x0003
        /*0082*/ 	.short	0x0010
        /*0084*/ 	.byte	0x00, 0xf0, 0x11, 0x00


	//----- nvinfo : EIATTR_KPARAM_INFO
	.align		4
.L_3317:
        /*0088*/ 	.byte	0x04, 0x17
        /*008a*/ 	.short	(.L_3319 - .L_3318)
.L_3318:
        /*008c*/ 	.word	0x00000000
        /*0090*/ 	.short	0x0002
        /*0092*/ 	.short	0x000c
        /*0094*/ 	.byte	0x00, 0xf0, 0x11, 0x00


	//----- nvinfo : EIATTR_KPARAM_INFO
	.align		4
.L_3319:
        /*0098*/ 	.byte	0x04, 0x17
        /*009a*/ 	.short	(.L_3321 - .L_3320)
.L_3320:
        /*009c*/ 	.word	0x00000000
        /*00a0*/ 	.short	0x0001
        /*00a2*/ 	.short	0x0008
        /*00a4*/ 	.byte	0x00, 0xf0, 0x11, 0x00


	//----- nvinfo : EIATTR_KPARAM_INFO
	.align		4
.L_3321:
        /*00a8*/ 	.byte	0x04, 0x17
        /*00aa*/ 	.short	(.L_3323 - .L_3322)
.L_3322:
        /*00ac*/ 	.word	0x00000000
        /*00b0*/ 	.short	0x0000
        /*00b2*/ 	.short	0x0000
        /*00b4*/ 	.byte	0x00, 0xf5, 0x21, 0x00


	//----- nvinfo : EIATTR_SPARSE_MMA_MASK
	.align		4
.L_3323:
        /*00b8*/ 	.byte	0x03, 0x50
        /*00ba*/ 	.short	0x0000


	//----- nvinfo : EIATTR_MAXREG_COUNT
	.align		4
        /*00bc*/ 	.byte	0x03, 0x1b
        /*00be*/ 	.short	0x00ff


	//----- nvinfo : EIATTR_MERCURY_ISA_VERSION
	.align		4
        /*00c0*/ 	.byte	0x03, 0x5f
        /*00c2*/ 	.short	0x0101


	//----- nvinfo : EIATTR_COOP_GROUP_MASK_REGIDS
	.align		4
        /*00c4*/ 	.byte	0x04, 0x29
        /*00c6*/ 	.short	(.L_3325 - .L_3324)


	//   ....[0]....
.L_3324:
        /*00c8*/ 	.word	0xffffffff


	//   ....[1]....
        /*00cc*/ 	.word	0xffffffff


	//   ....[2]....
        /*00d0*/ 	.word	0xffffffff


	//   ....[3]....
        /*00d4*/ 	.word	0xffffffff


	//   ....[4]....
        /*00d8*/ 	.word	0xffffffff


	//----- nvinfo : EIATTR_COOP_GROUP_INSTR_OFFSETS
	.align		4
.L_3325:
        /*00dc*/ 	.byte	0x04, 0x28
        /*00de*/ 	.short	(.L_3327 - .L_3326)


	//   ....[0]....
.L_3326:
        /*00e0*/ 	.word	0x00000670


	//   ....[1]....
        /*00e4*/ 	.word	0x00000690


	//   ....[2]....
        /*00e8*/ 	.word	0x000006d0


	//   ....[3]....
        /*00ec*/ 	.word	0x00000710


	//   ....[4]....
        /*00f0*/ 	.word	0x00000730


	//----- nvinfo : EIATTR_VRC_CTA_INIT_COUNT
	.align		4
.L_3327:
        /*00f4*/ 	.byte	0x02, 0x4a
	.zero		1
	.zero		1


	//----- nvinfo : EIATTR_EXIT_INSTR_OFFSETS
	.align		4
        /*00f8*/ 	.byte	0x04, 0x1c
        /*00fa*/ 	.short	(.L_3329 - .L_3328)


	//   ....[0]....
.L_3328:
        /*00fc*/ 	.word	0x00000250


	//   ....[1]....
        /*0100*/ 	.word	0x00000c10


	//----- nvinfo : EIATTR_CRS_STACK_SIZE
	.align		4
.L_3329:
        /*0104*/ 	.byte	0x04, 0x1e
        /*0106*/ 	.short	(.L_3331 - .L_3330)
.L_3330:
        /*0108*/ 	.word	0x00000000


	//----- nvinfo : EIATTR_CBANK_PARAM_SIZE
	.align		4
.L_3331:
        /*010c*/ 	.byte	0x03, 0x19
        /*010e*/ 	.short	0x0040


	//----- nvinfo : EIATTR_PARAM_CBANK
	.align		4
        /*0110*/ 	.byte	0x04, 0x0a
        /*0112*/ 	.short	(.L_3333 - .L_3332)
	.align		4
.L_3332:
        /*0114*/ 	.word	index@(.nv.constant0._ZN12tensorrt_llm7kernels21fusedQKNormRopeKernelIN3c108BFloat16EfLi256ELb1EEEvPviiifPKvS6_S6_PKlii)
        /*0118*/ 	.short	0x0380
        /*011a*/ 	.short	0x0040


	//----- nvinfo : EIATTR_SW_WAR
	.align		4
.L_3333:
        /*011c*/ 	.byte	0x04, 0x36
        /*011e*/ 	.short	(.L_3335 - .L_3334)
.L_3334:
        /*0120*/ 	.word	0x00000008
.L_3335:


//--------------------- .nv.info._ZN12tensorrt_llm7kernels21fusedQKNormRopeKernelIN3c108BFloat16EfLi128ELb0EEEvPviiifPKvS6_S6_PKlii --------------------------
	.section	.nv.info._ZN12tensorrt_llm7kernels21fusedQKNormRopeKernelIN3c108BFloat16EfLi128ELb0EEEvPviiifPKvS6_S6_PKlii,"",@"SHT_CUDA_INFO"
	.sectionflags	@""
	.align	4


	//----- nvinfo : EIATTR_CUDA_API_VERSION
	.align		4
        /*0000*/ 	.byte	0x04, 0x37
        /*0002*/ 	.short	(.L_3337 - .L_3336)
.L_3336:
        /*0004*/ 	.word	0x00000082


	//----- nvinfo : EIATTR_KPARAM_INFO
	.align		4
.L_3337:
        /*0008*/ 	.byte	0x04, 0x17
        /*000a*/ 	.short	(.L_3339 - .L_3338)
.L_3338:
        /*000c*/ 	.word	0x00000000
        /*0010*/ 	.short	0x000a
        /*0012*/ 	.short	0x003c
        /*0014*/ 	.byte	0x00, 0xf0, 0x11, 0x00


	//----- nvinfo : EIATTR_KPARAM_INFO
	.align		4
.L_3339:
        /*0018*/ 	.byte	0x04, 0x17
        /*001a*/ 	.short	(.L_3341 - .L_3340)
.L_3340:
        /*001c*/ 	.word	0x00000000
        /*0020*/ 	.short	0x0009
        /*0022*/ 	.short	0x0038
        /*0024*/ 	.byte	0x00, 0xf0, 0x11, 0x00


	//----- nvinfo : EIATTR_KPARAM_INFO
	.align		4
.L_3341:
        /*0028*/ 	.byte	0x04, 0x17
        /*002a*/ 	.short	(.L_3343 - .L_3342)
.L_3342:
        /*002c*/ 	.word	0x00000000
        /*0030*/ 	.short	0x0008
        /*0032*/ 	.short	0x0030
        /*0034*/ 	.byte	0x00, 0xf5, 0x21, 0x00


	//----- nvinfo : EIATTR_KPARAM_INFO
	.align		4
.L_3343:
        /*0038*/ 	.byte	0x04, 0x17
        /*003a*/ 	.short	(.L_3345 - .L_3344)
.L_3344:
        /*003c*/ 	.word	0x00000000
        /*0040*/ 	.short	0x0007
        /*0042*/ 	.short	0x0028
        /*0044*/ 	.byte	0x00, 0xf5, 0x21, 0x00


	//----- nvinfo : EIATTR_KPARAM_INFO
	.align		4
.L_3345:
        /*0048*/ 	.byte	0x04, 0x17
        /*004a*/ 	.short	(.L_3347 - .L_3346)
.L_3346:
        /*004c*/ 	.word	0x00000000
        /*0050*/ 	.short	0x0006
        /*0052*/ 	.short	0x0020
        /*0054*/ 	.byte	0x00, 0xf5, 0x21, 0x00


	//----- nvinfo : EIATTR_KPARAM_INFO
	.align		4
.L_3347:
        /*0058*/ 	.byte	0x04, 0x17
        /*005a*/ 	.short	(.L_3349 - .L_3348)
.L_3348:
        /*005c*/ 	.word	0x00000000
        /*0060*/ 	.short	0x0005
        /*0062*/ 	.short	0x0018
        /*0064*/ 	.byte	0x00, 0xf5, 0x21, 0x00


	//----- nvinfo : EIATTR_KPARAM_INFO
	.align		4
.L_3349:
        /*0068*/ 	.byte	0x04, 0x17
        /*006a*/ 	.short	(.L_3351 - .L_3350)
.L_3350:
        /*006c*/ 	.word	0x00000000
        /*0070*/ 	.short	0x0004
        /*0072*/ 	.short	0x0014
        /*0074*/ 	.byte	0x00, 0xf0, 0x11, 0x00


	//----- nvinfo : EIATTR_KPARAM_INFO
	.align		4
.L_3351:
        /*0078*/ 	.byte	0x04, 0x17
        /*007a*/ 	.short	(.L_3353 - .L_3352)
.L_3352:
        /*007c*/ 	.word	0x00000000
        /*0080*/ 	.short	0x0003
        /*0082*/ 	.short	0x0010
        /*0084*/ 	.byte	0x00, 0xf0, 0x11, 0x00


	//----- nvinfo : EIATTR_KPARAM_INFO
	.align		4
.L_3353:
        /*0088*/ 	.byte	0x04, 0x17
        /*008a*/ 	.short	(.L_3355 - .L_3354)
.L_3354:
        /*008c*/ 	.word	0x00000000
        /*0090*/ 	.short	0x0002
        /*0092*/ 	.short	0x000c
        /*0094*/ 	.byte	0x00, 0xf0, 0x11, 0x00


	//----- nvinfo : EIATTR_KPARAM_INFO
	.align		4
.L_3355:
        /*0098*/ 	.byte	0x04, 0x17
        /*009a*/ 	.short	(.L_3357 - .L_3356)
.L_3356:
        /*009c*/ 	.word	0x00000000
        /*00a0*/ 	.short	0x0001
        /*00a2*/ 	.short	0x0008
        /*00a4*/ 	.byte	0x00, 0xf0, 0x11, 0x00


	//----- nvinfo : EIATTR_KPARAM_INFO
	.align		4
.L_3357:
        /*00a8*/ 	.byte	0x04, 0x17
        /*00aa*/ 	.short	(.L_3359 - .L_3358)
.L_3358:
        /*00ac*/ 	.word	0x00000000
        /*00b0*/ 	.short	0x0000
        /*00b2*/ 	.short	0x0000
        /*00b4*/ 	.byte	0x00, 0xf5, 0x21, 0x00


	//----- nvinfo : EIATTR_SPARSE_MMA_MASK
	.align		4
.L_3359:
        /*00b8*/ 	.byte	0x03, 0x50
        /*00ba*/ 	.short	0x0000


	//----- nvinfo : EIATTR_MAXREG_COUNT
	.align		4
        /*00bc*/ 	.byte	0x03, 0x1b
        /*00be*/ 	.short	0x00ff


	//----- nvinfo : EIATTR_MERCURY_ISA_VERSION
	.align		4
        /*00c0*/ 	.byte	0x03, 0x5f
        /*00c2*/ 	.short	0x0101


	//----- nvinfo : EIATTR_COOP_GROUP_MASK_REGIDS
	.align		4
        /*00c4*/ 	.byte	0x04, 0x29
        /*00c6*/ 	.short	(.L_3361 - .L_3360)


	//   ....[0]....
.L_3360:
        /*00c8*/ 	.word	0xffffffff


	//   ....[1]....
        /*00cc*/ 	.word	0xffffffff


	//   ....[2]....
        /*00d0*/ 	.word	0xffffffff


	//   ....[3]....
        /*00d4*/ 	.word	0xffffffff


	//   ....[4]....
        /*00d8*/ 	.word	0xffffffff


	//   ....[5]....
        /*00dc*/ 	.word	0xffffffff


	//   ....[6]....
        /*00e0*/ 	.word	0xffffffff


	//   ....[7]....
        /*00e4*/ 	.word	0xffffffff


	//   ....[8]....
        /*00e8*/ 	.word	0xffffffff


	//   ....[9]....
        /*00ec*/ 	.word	0xffffffff


	//   ....[10]....
        /*00f0*/ 	.word	0xffffffff


	//   ....[11]....
        /*00f4*/ 	.word	0x05000014


	//   ....[12]....
        /*00f8*/ 	.word	0x05000014


	//   ....[13]....
        /*00fc*/ 	.word	0x05000014


	//   ....[14]....
        /*0100*/ 	.word	0x05000014


	//   ....[15]....
        /*0104*/ 	.word	0x05000014


	//   ....[16]....
        /*0108*/ 	.word	0x05000014


	//----- nvinfo : EIATTR_COOP_GROUP_INSTR_OFFSETS
	.align		4
.L_3361:
        /*010c*/ 	.byte	0x04, 0x28
        /*010e*/ 	.short	(.L_3363 - .L_3362)


	//   ....[0]....
.L_3362:
        /*0110*/ 	.word	0x00000530


	//   ....[1]....
        /*0114*/ 	.word	0x00000550


	//   ....[2]....
        /*0118*/ 	.word	0x00000570


	//   ....[3]....
        /*011c*/ 	.word	0x00000590


	//   ....[4]....
        /*0120*/ 	.word	0x000005c0


	//   ....[5]....
        /*0124*/ 	.word	0x00000810


	//   ....[6]....
        /*0128*/ 	.word	0x00000c40


	//   ....[7]....
        /*012c*/ 	.word	0x00000c50


	//   ....[8]....
        /*0130*/ 	.word	0x00000c60


	//   ....[9]....
        /*0134*/ 	.word	0x00000c80


	//   ....[10]....
        /*0138*/ 	.word	0x00000e80


	//   ....[11]....
        /*013c*/ 	.word	0x00001180


	//   ....[12]....
        /*0140*/ 	.word	0x000011d0


	//   ....[13]....
        /*0144*/ 	.word	0x000013b0


	//   ....[14]....
        /*0148*/ 	.word	0x00001450


	//   ....[15]....
        /*014c*/ 	.word	0x000014b0


	//   ....[16]....
        /*0150*/ 	.word	0x00001570


	//----- nvinfo : EIATTR_VRC_CTA_INIT_COUNT
	.align		4
.L_3363:
        /*0154*/ 	.byte	0x02, 0x4a
	.zero		1
	.zero		1


	//----- nvinfo : EIATTR_EXIT_INSTR_OFFSETS
	.align		4
        /*0158*/ 	.byte	0x04, 0x1c
        /*015a*/ 	.short	(.L_3365 - .L_3364)


	//   ....[0]....
.L_3364:
        /*015c*/ 	.word	0x00000250


	//   ....[1]....
        /*0160*/ 	.word	0x00000ed0


	//----- nvinfo : EIATTR_CRS_STACK_SIZE
	.align		4
.L_3365:
        /*0164*/ 	.byte	0x04, 0x1e
        /*0166*/ 	.short	(.L_3367 - .L_3366)
.L_3366:
        /*0168*/ 	.word	0x00000000


	//----- nvinfo : EIATTR_CBANK_PARAM_SIZE
	.align		4
.L_3367:
        /*016c*/ 	.byte	0x03, 0x19
        /*016e*/ 	.short	0x0040


	//----- nvinfo : EIATTR_PARAM_CBANK
	.align		4
        /*0170*/ 	.byte	0x04, 0x0a
        /*0172*/ 	.short	(.L_3369 - .L_3368)
	.align		4
.L_3368:
        /*0174*/ 	.word	index@(.nv.constant0._ZN12tensorrt_llm7kernels21fusedQKNormRopeKernelIN3c108BFloat16EfLi128ELb0EEEvPviiifPKvS6_S6_PKlii)
        /*0178*/ 	.short	0x0380
        /*017a*/ 	.short	0x0040


	//----- nvinfo : EIATTR_SW_WAR
	.align		4
.L_3369:
        /*017c*/ 	.byte	0x04, 0x36
        /*017e*/ 	.short	(.L_3371 - .L_3370)
.L_3370:
        /*0180*/ 	.word	0x00000008
.L_3371:


//--------------------- .nv.info._ZN12tensorrt_llm7kernels21fusedQKNormRopeKernelIN3c108BFloat16EfLi128ELb1EEEvPviiifPKvS6_S6_PKlii --------------------------
	.section	.nv.info._ZN12tensorrt_llm7kernels21fusedQKNormRopeKernelIN3c108BFloat16EfLi128ELb1EEEvPviiifPKvS6_S6_PKlii,"",@"SHT_CUDA_INFO"
	.sectionflags	@""
	.align	4


	//----- nvinfo : EIATTR_CUDA_API_VERSION
	.align		4
        /*0000*/ 	.byte	0x04, 0x37
        /*0002*/ 	.short	(.L_3373 - .L_3372)
.L_3372:
        /*0004*/ 	.word	0x00000082


	//----- nvinfo : EIATTR_KPARAM_INFO
	.align		4
.L_3373:
        /*0008*/ 	.byte	0x04, 0x17
        /*000a*/ 	.short	(.L_3375 - .L_3374)
.L_3374:
        /*000c*/ 	.word	0x00000000
        /*0010*/ 	.short	0x000a
        /*0012*/ 	.short	0x003c
        /*0014*/ 	.byte	0x00, 0xf0, 0x11, 0x00


	//----- nvinfo : EIATTR_KPARAM_INFO
	.align		4
.L_3375:
        /*0018*/ 	.byte	0x04, 0x17
        /*001a*/ 	.short	(.L_3377 - .L_3376)
.L_3376:
        /*001c*/ 	.word	0x00000000
        /*0020*/ 	.short	0x0009
        /*0022*/ 	.short	0x0038
        /*0024*/ 	.byte	0x00, 0xf0, 0x11, 0x00


	//----- nvinfo : EIATTR_KPARAM_INFO
	.align		4
.L_3377:
        /*0028*/ 	.byte	0x04, 0x17
        /*002a*/ 	.short	(.L_3379 - .L_3378)
.L_3378:
        /*002c*/ 	.word	0x00000000
        /*0030*/ 	.short	0x0008
        /*0032*/ 	.short	0x0030
        /*0034*/ 	.byte	0x00, 0xf5, 0x21, 0x00


	//----- nvinfo : EIATTR_KPARAM_INFO
	.align		4
.L_3379:
        /*0038*/ 	.byte	0x04, 0x17
        /*003a*/ 	.short	(.L_3381 - .L_3380)
.L_3380:
        /*003c*/ 	.word	0x00000000
        /*0040*/ 	.short	0x0007
        /*0042*/ 	.short	0x0028
        /*0044*/ 	.byte	0x00, 0xf5, 0x21, 0x00


	//----- nvinfo : EIATTR_KPARAM_INFO
	.align		4
.L_3381:
        /*0048*/ 	.byte	0x04, 0x17
        /*004a*/ 	.short	(.L_3383 - .L_3382)
.L_3382:
        /*004c*/ 	.word	0x00000000
        /*0050*/ 	.short	0x0006
        /*0052*/ 	.short	0x0020
        /*0054*/ 	.byte	0x00, 0xf5, 0x21, 0x00


	//----- nvinfo : EIATTR_KPARAM_INFO
	.align		4
.L_3383:
        /*0058*/ 	.byte	0x04, 0x17
        /*005a*/ 	.short	(.L_3385 - .L_3384)
.L_3384:
        /*005c*/ 	.word	0x00000000
        /*0060*/ 	.short	0x0005
        /*0062*/ 	.short	0x0018
        /*0064*/ 	.byte	0x00, 0xf5, 0x21, 0x00


	//----- nvinfo : EIATTR_KPARAM_INFO
	.align		4
.L_3385:
        /*0068*/ 	.byte	0x04, 0x17
        /*006a*/ 	.short	(.L_3387 - .L_3386)
.L_3386:
        /*006c*/ 	.word	0x00000000
        /*0070*/ 	.short	0x0004
        /*0072*/ 	.short	0x0014
        /*0074*/ 	.byte	0x00, 0xf0, 0x11, 0x00


	//----- nvinfo : EIATTR_KPARAM_INFO
	.align		4
.L_3387:
        /*0078*/ 	.byte	0x04, 0x17
        /*007a*/ 	.short	(.L_3389 - .L_3388)
.L_3388:
        /*007c*/ 	.word	0x00000000
        /*0080*/ 	.short	0x0003
        /*0082*/ 	.short	0x0010
        /*0084*/ 	.byte	0x00, 0xf0, 0x11, 0x00


	//----- nvinfo : EIATTR_KPARAM_INFO
	.align		4
.L_3389:
        /*0088*/ 	.byte	0x04, 0x17
        /*008a*/ 	.short	(.L_3391 - .L_3390)
.L_3390:
        /*008c*/ 	.word	0x00000000
        /*0090*/ 	.short	0x0002
        /*0092*/ 	.short	0x000c
        /*0094*/ 	.byte	0x00, 0xf0, 0x11, 0x00


	//----- nvinfo : EIATTR_KPARAM_INFO
	.align		4
.L_3391:
        /*0098*/ 	.byte	0x04, 0x17
        /*009a*/ 	.short	(.L_3393 - .L_3392)
.L_3392:
        /*009c*/ 	.word	0x00000000
        /*00a0*/ 	.short	0x0001
        /*00a2*/ 	.short	0x0008
        /*00a4*/ 	.byte	0x00, 0xf0, 0x11, 0x00


	//----- nvinfo : EIATTR_KPARAM_INFO
	.align		4
.L_3393:
        /*00a8*/ 	.byte	0x04, 0x17
        /*00aa*/ 	.short	(.L_3395 - .L_3394)
.L_3394:
        /*00ac*/ 	.word	0x00000000
        /*00b0*/ 	.short	0x0000
        /*00b2*/ 	.short	0x0000
        /*00b4*/ 	.byte	0x00, 0xf5, 0x21, 0x00


	//----- nvinfo : EIATTR_SPARSE_MMA_MASK
	.align		4
.L_3395:
        /*00b8*/ 	.byte	0x03, 0x50
        /*00ba*/ 	.short	0x0000


	//----- nvinfo : EIATTR_MAXREG_COUNT
	.align		4
        /*00bc*/ 	.byte	0x03, 0x1b
        /*00be*/ 	.short	0x00ff


	//----- nvinfo : EIATTR_MERCURY_ISA_VERSION
	.align		4
        /*00c0*/ 	.byte	0x03, 0x5f
        /*00c2*/ 	.short	0x0101


	//----- nvinfo : EIATTR_COOP_GROUP_MASK_REGIDS
	.align		4
        /*00c4*/ 	.byte	0x04, 0x29
        /*00c6*/ 	.short	(.L_3397 - .L_3396)


	//   ....[0]....
.L_3396:
        /*00c8*/ 	.word	0xffffffff


	//   ....[1]....
        /*00cc*/ 	.word	0xffffffff


	//   ....[2]....
        /*00d0*/ 	.word	0xffffffff


	//   ....[3]....
        /*00d4*/ 	.word	0xffffffff


	//   ....[4]....
        /*00d8*/ 	.word	0xffffffff


	//----- nvinfo : EIATTR_COOP_GROUP_INSTR_OFFSETS
	.align		4
.L_3397:
        /*00dc*/ 	.byte	0x04, 0x28
        /*00de*/ 	.short	(.L_3399 - .L_3398)


	//   ....[0]....
.L_3398:
        /*00e0*/ 	.word	0x000004f0


	//   ....[1]....
        /*00e4*/ 	.word	0x00000510


	//   ....[2]....
        /*00e8*/ 	.word	0x00000530


	//   ....[3]....
        /*00ec*/ 	.word	0x00000550


	//   ....[4]....
        /*00f0*/ 	.word	0x00000580


	//----- nvinfo : EIATTR_VRC_CTA_INIT_COUNT
	.align		4
.L_3399:
        /*00f4*/ 	.byte	0x02, 0x4a
	.zero		1
	.zero		1


	//----- nvinfo : EIATTR_EXIT_INSTR_OFFSETS
	.align		4
        /*00f8*/ 	.byte	0x04, 0x1c
        /*00fa*/ 	.short	(.L_3401 - .L_3400)


	//   ....[0]....
.L_3400:
        /*00fc*/ 	.word	0x00000250


	//   ....[1]....
        /*0100*/ 	.word	0x00000910


	//----- nvinfo : EIATTR_CRS_STACK_SIZE
	.align		4
.L_3401:
        /*0104*/ 	.byte	0x04, 0x1e
        /*0106*/ 	.short	(.L_3403 - .L_3402)
.L_3402:
        /*0108*/ 	.word	0x00000000


	//----- nvinfo : EIATTR_CBANK_PARAM_SIZE
	.align		4
.L_3403:
        /*010c*/ 	.byte	0x03, 0x19
        /*010e*/ 	.short	0x0040


	//----- nvinfo : EIATTR_PARAM_CBANK
	.align		4
        /*0110*/ 	.byte	0x04, 0x0a
        /*0112*/ 	.short	(.L_3405 - .L_3404)
	.align		4
.L_3404:
        /*0114*/ 	.word	index@(.nv.constant0._ZN12tensorrt_llm7kernels21fusedQKNormRopeKernelIN3c108BFloat16EfLi128ELb1EEEvPviiifPKvS6_S6_PKlii)
        /*0118*/ 	.short	0x0380
        /*011a*/ 	.short	0x0040


	//----- nvinfo : EIATTR_SW_WAR
	.align		4
.L_3405:
        /*011c*/ 	.byte	0x04, 0x36
        /*011e*/ 	.short	(.L_3407 - .L_3406)
.L_3406:
        /*0120*/ 	.word	0x00000008
.L_3407:


//--------------------- .nv.info._ZN12tensorrt_llm7kernels21fusedQKNormRopeKernelIN3c108BFloat16EfLi64ELb0EEEvPviiifPKvS6_S6_PKlii --------------------------
	.section	.nv.info._ZN12tensorrt_llm7kernels21fusedQKNormRopeKernelIN3c108BFloat16EfLi64ELb0EEEvPviiifPKvS6_S6_PKlii,"",@"SHT_CUDA_INFO"
	.sectionflags	@""
	.align	4


	//----- nvinfo : EIATTR_CUDA_API_VERSION
	.align		4
        /*0000*/ 	.byte	0x04, 0x37
        /*0002*/ 	.short	(.L_3409 - .L_3408)
.L_3408:
        /*0004*/ 	.word	0x00000082


	//----- nvinfo : EIATTR_KPARAM_INFO
	.align		4
.L_3409:
        /*0008*/ 	.byte	0x04, 0x17
        /*000a*/ 	.short	(.L_3411 - .L_3410)
.L_3410:
        /*000c*/ 	.word	0x00000000
        /*0010*/ 	.short	0x000a
        /*0012*/ 	.short	0x003c
        /*0014*/ 	.byte	0x00, 0xf0, 0x11, 0x00


	//----- nvinfo : EIATTR_KPARAM_INFO
	.align		4
.L_3411:
        /*0018*/ 	.byte	0x04, 0x17
        /*001a*/ 	.short	(.L_3413 - .L_3412)
.L_3412:
        /*001c*/ 	.word	0x00000000
        /*0020*/ 	.short	0x0009
        /*0022*/ 	.short	0x0038
        /*0024*/ 	.byte	0x00, 0xf0, 0x11, 0x00


	//----- nvinfo : EIATTR_KPARAM_INFO
	.align		4
.L_3413:
        /*0028*/ 	.byte	0x04, 0x17
        /*002a*/ 	.short	(.L_3415 - .L_3414)
.L_3414:
        /*002c*/ 	.word	0x00000000
        /*0030*/ 	.short	0x0008
        /*0032*/ 	.short	0x0030
        /*0034*/ 	.byte	0x00, 0xf5, 0x21, 0x00


	//----- nvinfo : EIATTR_KPARAM_INFO
	.align		4
.L_3415:
        /*0038*/ 	.byte	0x04, 0x17
        /*003a*/ 	.short	(.L_3417 - .L_3416)
.L_3416:
        /*003c*/ 	.word	0x00000000
        /*0040*/ 	.short	0x0007
        /*0042*/ 	.short	0x0028
        /*0044*/ 	.byte	0x00, 0xf5, 0x21, 0x00


	//----- nvinfo : EIATTR_KPARAM_INFO
	.align		4
.L_3417:
        /*0048*/ 	.byte	0x04, 0x17
        /*004a*/ 	.short	(.L_3419 - .L_3418)
.L_3418:
        /*004c*/ 	.word	0x00000000
        /*0050*/ 	.short	0x0006
        /*0052*/ 	.short	0x0020
        /*0054*/ 	.byte	0x00, 0xf5, 0x21, 0x00


	//----- nvinfo : EIATTR_KPARAM_INFO
	.align		4
.L_3419:
        /*0058*/ 	.byte	0x04, 0x17
        /*005a*/ 	.short	(.L_3421 - .L_3420)
.L_3420:
        /*005c*/ 	.word	0x00000000
        /*0060*/ 	.short	0x0005
        /*0062*/ 	.short	0x0018
        /*0064*/ 	.byte	0x00, 0xf5, 0x21, 0x00


	//----- nvinfo : EIATTR_KPARAM_INFO
	.align		4
.L_3421:
        /*0068*/ 	.byte	0x04, 0x17
        /*006a*/ 	.short	(.L_3423 - .L_3422)
.L_3422:
        /*006c*/ 	.word	0x00000000
        /*0070*/ 	.short	0x0004
        /*0072*/ 	.short	0x0014
        /*0074*/ 	.byte	0x00, 0xf0, 0x11, 0x00


	//----- nvinfo : EIATTR_KPARAM_INFO
	.align		4
.L_3423:
        /*0078*/ 	.byte	0x04, 0x17
        /*007a*/ 	.short	(.L_3425 - .L_3424)
.L_3424:
        /*007c*/ 	.word	0x00000000
        /*0080*/ 	.short	0x0003
        /*0082*/ 	.short	0x0010
        /*0084*/ 	.byte	0x00, 0xf0, 0x11, 0x00


	//----- nvinfo : EIATTR_KPARAM_INFO
	.align		4
.L_3425:
        /*0088*/ 	.byte	0x04, 0x17
        /*008a*/ 	.short	(.L_3427 - .L_3426)
.L_3426:
        /*008c*/ 	.word	0x00000000
        /*0090*/ 	.short	0x0002
        /*0092*/ 	.short	0x000c
        /*0094*/ 	.byte	0x00, 0xf0, 0x11, 0x00


	//----- nvinfo : EIATTR_KPARAM_INFO
	.align		4
.L_3427:
        /*0098*/ 	.byte	0x04, 0x17
        /*009a*/ 	.short	(.L_3429 - .L_3428)
.L_3428:
        /*009c*/ 	.word	0x00000000
        /*00a0*/ 	.short	0x0001
        /*00a2*/ 	.short	0x0008
        /*00a4*/ 	.byte	0x00, 0xf0, 0x11, 0x00


	//----- nvinfo : EIATTR_KPARAM_INFO
	.align		4
.L_3429:
        /*00a8*/ 	.byte	0x04, 0x17
        /*00aa*/ 	.short	(.L_3431 - .L_3430)
.L_3430:
        /*00ac*/ 	.word	0x00000000
        /*00b0*/ 	.short	0x0000
        /*00b2*/ 	.short	0x0000
        /*00b4*/ 	.byte	0x00, 0xf5, 0x21, 0x00


	//----- nvinfo : EIATTR_SPARSE_MMA_MASK
	.align		4
.L_3431:
        /*00b8*/ 	.byte	0x03, 0x50
        /*00ba*/ 	.short	0x0000


	//----- nvinfo : EIATTR_MAXREG_COUNT
	.align		4
        /*00bc*/ 	.byte	0x03, 0x1b
        /*00be*/ 	.short	0x00ff


	//----- nvinfo : EIATTR_MERCURY_ISA_VERSION
	.align		4
        /*00c0*/ 	.byte	0x03, 0x5f
        /*00c2*/ 	.short	0x0101


	//----- nvinfo : EIATTR_COOP_GROUP_MASK_REGIDS
	.align		4
        /*00c4*/ 	.byte	0x04, 0x29
        /*00c6*/ 	.short	(.L_3433 - .L_3432)


	//   ....[0]....
.L_3432:
        /*00c8*/ 	.word	0xffffffff


	//   ....[1]....
        /*00cc*/ 	.word	0xffffffff


	//   ....[2]....
        /*00d0*/ 	.word	0xffffffff


	//   ....[3]....
        /*00d4*/ 	.word	0xffffffff


	//   ....[4]....
        /*00d8*/ 	.word	0xffffffff


	//   ....[5]....
        /*00dc*/ 	.word	0xffffffff


	//   ....[6]....
        /*00e0*/ 	.word	0xffffffff


	//   ....[7]....
        /*00e4*/ 	.word	0xffffffff


	//   ....[8]....
        /*00e8*/ 	.word	0xffffffff


	//   ....[9]....
        /*00ec*/ 	.word	0x05000013


	//   ....[10]....
        /*00f0*/ 	.word	0x05000013


	//   ....[11]....
        /*00f4*/ 	.word	0x05000013


	//   ....[12]....
        /*00f8*/ 	.word	0x05000013


	//----- nvinfo : EIATTR_COOP_GROUP_INSTR_OFFSETS
	.align		4
.L_3433:
        /*00fc*/ 	.byte	0x04, 0x28
        /*00fe*/ 	.short	(.L_3435 - .L_3434)


	//   ....[0]....
.L_3434:
        /*0100*/ 	.word	0x000004b0


	//   ....[1]....
        /*0104*/ 	.word	0x000004d0


	//   ....[2]....
        /*0108*/ 	.word	0x000004f0


	//   ....[3]....
        /*010c*/ 	.word	0x00000510


	//   ....[4]....
        /*0110*/ 	.word	0x00000540


	//   ....[5]....
        /*0114*/ 	.word	0x00000700


	//   ....[6]....
        /*0118*/ 	.word	0x000008f0


	//   ....[7]....
        /*011c*/ 	.word	0x00000910


	//   ....[8]....
        /*0120*/ 	.word	0x00000ac0


	//   ....[9]....
        /*0124*/ 	.word	0x00000d60


	//   ....[10]....
        /*0128*/ 	.word	0x00000d90


	//   ....[11]....
        /*012c*/ 	.word	0x00000df0


	//   ....[12]....
        /*0130*/ 	.word	0x00000e90


	//----- nvinfo : EIATTR_VRC_CTA_INIT_COUNT
	.align		4
.L_3435:
        /*0134*/ 	.byte	0x02, 0x4a
	.zero		1
	.zero		1


	//----- nvinfo : EIATTR_EXIT_INSTR_OFFSETS
	.align		4
        /*0138*/ 	.byte	0x04, 0x1c
        /*013a*/ 	.short	(.L_3437 - .L_3436)


	//   ....[0]....
.L_3436:
        /*013c*/ 	.word	0x00000260


	//   ....[1]....
        /*0140*/ 	.word	0x00000b00


	//----- nvinfo : EIATTR_CRS_STACK_SIZE
	.align		4
.L_3437:
        /*0144*/ 	.byte	0x04, 0x1e
        /*0146*/ 	.short	(.L_3439 - .L_3438)
.L_3438:
        /*0148*/ 	.word	0x00000000


	//----- nvinfo : EIATTR_CBANK_PARAM_SIZE
	.align		4
.L_3439:
        /*014c*/ 	.byte	0x03, 0x19
        /*014e*/ 	.short	0x0040


	//----- nvinfo : EIATTR_PARAM_CBANK
	.align		4
        /*0150*/ 	.byte	0x04, 0x0a
        /*0152*/ 	.short	(.L_3441 - .L_3440)
	.align		4
.L_3440:
        /*0154*/ 	.word	index@(.nv.constant0._ZN12tensorrt_llm7kernels21fusedQKNormRopeKernelIN3c108BFloat16EfLi64ELb0EEEvPviiifPKvS6_S6_PKlii)
        /*0158*/ 	.short	0x0380
        /*015a*/ 	.short	0x0040


	//----- nvinfo : EIATTR_SW_WAR
	.align		4
.L_3441:
        /*015c*/ 	.byte	0x04, 0x36
        /*015e*/ 	.short	(.L_3443 - .L_3442)
.L_3442:
        /*0160*/ 	.word	0x00000008
.L_3443:


//--------------------- .nv.info._ZN12tensorrt_llm7kernels21fusedQKNormRopeKernelIN3c108BFloat16EfLi64ELb1EEEvPviiifPKvS6_S6_PKlii --------------------------
	.section	.nv.info._ZN12tensorrt_llm7kernels21fusedQKNormRopeKernelIN3c108BFloat16EfLi64ELb1EEEvPviiifPKvS6_S6_PKlii,"",@"SHT_CUDA_INFO"
	.sectionflags	@""
	.align	4


	//----- nvinfo : EIATTR_CUDA_API_VERSION
	.align		4
        /*0000*/ 	.byte	0x04, 0x37
        /*0002*/ 	.short	(.L_3445 - .L_3444)
.L_3444:
        /*0004*/ 	.word	0x00000082


	//----- nvinfo : EIATTR_KPARAM_INFO
	.align		4
.L_3445:
        /*0008*/ 	.byte	0x04, 0x17
        /*000a*/ 	.short	(.L_3447 - .L_3446)
.L_3446:
        /*000c*/ 	.word	0x00000000
        /*0010*/ 	.short	0x000a
        /*0012*/ 	.short	0x003c
        /*0014*/ 	.byte	0x00, 0xf0, 0x11, 0x00


	//----- nvinfo : EIATTR_KPARAM_INFO
	.align		4
.L_3447:
        /*0018*/ 	.byte	0x04, 0x17
        /*001a*/ 	.short	(.L_3449 - .L_3448)
.L_3448:
        /*001c*/ 	.word	0x00000000
        /*0020*/ 	.short	0x0009
        /*0022*/ 	.short	0x0038
        /*0024*/ 	.byte	0x00, 0xf0, 0x11, 0x00


	//----- nvinfo : EIATTR_KPARAM_INFO
	.align		4
.L_3449:
        /*0028*/ 	.byte	0x04, 0x17
        /*002a*/ 	.short	(.L_3451 - .L_3450)
.L_3450:
        /*002c*/ 	.word	0x00000000
        /*0030*/ 	.short	0x0008
        /*0032*/ 	.short	0x0030
        /*0034*/ 	.byte	0x00, 0xf5, 0x21, 0x00


	//----- nvinfo : EIATTR_KPARAM_INFO
	.align		4
.L_3451:
        /*0038*/ 	.byte	0x04, 0x17
        /*003a*/ 	.short	(.L_3453 - .L_3452)
.L_3452:
        /*003c*/ 	.word	0x00000000
        /*0040*/ 	.short	0x0007
        /*0042*/ 	.short	0x0028
        /*0044*/ 	.byte	0x00, 0xf5, 0x21, 0x00


	//----- nvinfo : EIATTR_KPARAM_INFO
	.align		4
.L_3453:
        /*0048*/ 	.byte	0x04, 0x17
        /*004a*/ 	.short	(.L_3455 - .L_3454)
.L_3454:
        /*004c*/ 	.word	0x00000000
        /*0050*/ 	.short	0x0006
        /*0052*/ 	.short	0x0020
        /*0054*/ 	.byte	0x00, 0xf5, 0x21, 0x00


	//----- nvinfo : EIATTR_KPARAM_INFO
	.align		4
.L_3455:
        /*0058*/ 	.byte	0x04, 0x17
        /*005a*/ 	.short	(.L_3457 - .L_3456)
.L_3456:
        /*005c*/ 	.word	0x00000000
        /*0060*/ 	.short	0x0005
        /*0062*/ 	.short	0x0018
        /*0064*/ 	.byte	0x00, 0xf5, 0x21, 0x00


	//----- nvinfo : EIATTR_KPARAM_INFO
	.align		4
.L_3457:
        /*0068*/ 	.byte	0x04, 0x17
        /*006a*/ 	.short	(.L_3459 - .L_3458)
.L_3458:
        /*006c*/ 	.word	0x00000000
        /*0070*/ 	.short	0x0004
        /*0072*/ 	.short	0x0014
        /*0074*/ 	.byte	0x00, 0xf0, 0x11, 0x00


	//----- nvinfo : EIATTR_KPARAM_INFO
	.align		4
.L_3459:
        /*0078*/ 	.byte	0x04, 0x17
        /*007a*/ 	.short	(.L_3461 - .L_3460)
.L_3460:
        /*007c*/ 	.word	0x00000000
        /*0080*/ 	.short	0x0003
        /*0082*/ 	.short	0x0010
        /*0084*/ 	.byte	0x00, 0xf0, 0x11, 0x00


	//----- nvinfo : EIATTR_KPARAM_INFO
	.align		4
.L_3461:
        /*0088*/ 	.byte	0x04, 0x17
        /*008a*/ 	.short	(.L_3463 - .L_3462)
.L_3462:
        /*008c*/ 	.word	0x00000000
        /*0090*/ 	.short	0x0002
        /*0092*/ 	.short	0x000c
        /*0094*/ 	.byte	0x00, 0xf0, 0x11, 0x00


	//----- nvinfo : EIATTR_KPARAM_INFO
	.align		4
.L_3463:
        /*0098*/ 	.byte	0x04, 0x17
        /*009a*/ 	.short	(.L_3465 - .L_3464)
.L_3464:
        /*009c*/ 	.word	0x00000000
        /*00a0*/ 	.short	0x0001
        /*00a2*/ 	.short	0x0008
        /*00a4*/ 	.byte	0x00, 0xf0, 0x11, 0x00


	//----- nvinfo : EIATTR_KPARAM_INFO
	.align		4
.L_3465:
        /*00a8*/ 	.byte	0x04, 0x17
        /*00aa*/ 	.short	(.L_3467 - .L_3466)
.L_3466:
        /*00ac*/ 	.word	0x00000000
        /*00b0*/ 	.short	0x0000
        /*00b2*/ 	.short	0x0000
        /*00b4*/ 	.byte	0x00, 0xf5, 0x21, 0x00


	//----- nvinfo : EIATTR_SPARSE_MMA_MASK
	.align		4
.L_3467:
        /*00b8*/ 	.byte	0x03, 0x50
        /*00ba*/ 	.short	0x0000


	//----- nvinfo : EIATTR_MAXREG_COUNT
	.align		4
        /*00bc*/ 	.byte	0x03, 0x1b
        /*00be*/ 	.short	0x00ff


	//----- nvinfo : EIATTR_MERCURY_ISA_VERSION
	.align		4
        /*00c0*/ 	.byte	0x03, 0x5f
        /*00c2*/ 	.short	0x0101


	//----- nvinfo : EIATTR_COOP_GROUP_MASK_REGIDS
	.align		4
        /*00c4*/ 	.byte	0x04, 0x29
        /*00c6*/ 	.short	(.L_3469 - .L_3468)


	//   ....[0]....
.L_3468:
        /*00c8*/ 	.word	0xffffffff


	//   ....[1]....
        /*00cc*/ 	.word	0xffffffff


	//   ....[2]....
        /*00d0*/ 	.word	0xffffffff


	//   ....[3]....
        /*00d4*/ 	.word	0xffffffff


	//   ....[4]....
        /*00d8*/ 	.word	0xffffffff


	//----- nvinfo : EIATTR_COOP_GROUP_INSTR_OFFSETS
	.align		4
.L_3469:
        /*00dc*/ 	.byte	0x04, 0x28
        /*00de*/ 	.short	(.L_3471 - .L_3470)


	//   ....[0]....
.L_3470:
        /*00e0*/ 	.word	0x000005a0


	//   ....[1]....
        /*00e4*/ 	.word	0x000005c0


	//   ....[2]....
        /*00e8*/ 	.word	0x000005e0


	//   ....[3]....
        /*00ec*/ 	.word	0x00000600


	//   ....[4]....
        /*00f0*/ 	.word	0x00000620


	//----- nvinfo : EIATTR_VRC_CTA_INIT_COUNT
	.align		4
.L_3471:
        /*00f4*/ 	.byte	0x02, 0x4a
	.zero		1
	.zero		1


	//----- nvinfo : EIATTR_EXIT_INSTR_OFFSETS
	.align		4
        /*00f8*/ 	.byte	0x04, 0x1c
        /*00fa*/ 	.short	(.L_3473 - .L_3472)


	//   ....[0]....
.L_3472:
        /*00fc*/ 	.word	0x00000260


	//   ....[1]....
        /*0100*/ 	.word	0x00000750


	//----- nvinfo : EIATTR_CBANK_PARAM_SIZE
	.align		4
.L_3473:
        /*0104*/ 	.byte	0x03, 0x19
        /*0106*/ 	.short	0x0040


	//----- nvinfo : EIATTR_PARAM_CBANK
	.align		4
        /*0108*/ 	.byte	0x04, 0x0a
        /*010a*/ 	.short	(.L_3475 - .L_3474)
	.align		4
.L_3474:
        /*010c*/ 	.word	index@(.nv.constant0._ZN12tensorrt_llm7kernels21fusedQKNormRopeKernelIN3c108BFloat16EfLi64ELb1EEEvPviiifPKvS6_S6_PKlii)
        /*0110*/ 	.short	0x0380
        /*0112*/ 	.short	0x0040


	//----- nvinfo : EIATTR_SW_WAR
	.align		4
.L_3475:
        /*0114*/ 	.byte	0x04, 0x36
        /*0116*/ 	.short	(.L_3477 - .L_3476)
.L_3476:
        /*0118*/ 	.word	0x00000008
.L_3477:


//--------------------- .nv.info._ZN12tensorrt_llm7kernels32fusedQKNormRopeKernelNTokenHeadsIN3c104HalfENS2_8BFloat16ELi256ELb0ELi8EEEvPviiifPKvS7_S7_PKlii --------------------------
	.section	.nv.info._ZN12tensorrt_llm7kernels32fusedQKNormRopeKernelNTokenHeadsIN3c104HalfENS2_8BFloat16ELi256ELb0ELi8EEEvPviiifPKvS7_S7_PKlii,"",@"SHT_CUDA_INFO"
	.sectionflags	@""
	.align	4


	//----- nvinfo : EIATTR_CUDA_API_VERSION
	.align		4
        /*0000*/ 	.byte	0x04, 0x37
        /*0002*/ 	.short	(.L_3479 - .L_3478)
.L_3478:
        /*0004*/ 	.word	0x00000082


	//----- nvinfo : EIATTR_KPARAM_INFO
	.align		4
.L_3479:
        /*0008*/ 	.byte	0x04, 0x17
        /*000a*/ 	.short	(.L_3481 - .L_3480)
.L_3480:
        /*000c*/ 	.word	0x00000000
        /*0010*/ 	.short	0x000a
        /*0012*/ 	.short	0x003c
        /*0014*/ 	.byte	0x00, 0xf0, 0x11, 0x00


	//----- nvinfo : EIATTR_KPARAM_INFO
	.align		4
.L_3481:
        /*0018*/ 	.byte	0x04, 0x17
        /*001a*/ 	.short	(.L_3483 - .L_3482)
.L_3482:
        /*001c*/ 	.word	0x00000000
        /*0020*/ 	.short	0x0009
        /*0022*/ 	.short	0x0038
        /*0024*/ 	.byte	0x00, 0xf0, 0x11, 0x00


	//----- nvinfo : EIATTR_KPARAM_INFO
	.align		4
.L_3483:
        /*0028*/ 	.byte	0x04, 0x17
        /*002a*/ 	.short	(.L_3485 - .L_3484)
.L_3484:
        /*002c*/ 	.word	0x00000000
        /*0030*/ 	.short	0x0008
        /*0032*/ 	.short	0x0030
        /*0034*/ 	.byte	0x00, 0xf5, 0x21, 0x00


	//----- nvinfo : EIATTR_KPARAM_INFO
	.align		4
.L_3485:
        /*0038*/ 	.byte	0x04, 0x17
        /*003a*/ 	.short	(.L_3487 - .L_3486)
.L_3486:
        /*003c*/ 	.word	0x00000000
        /*0040*/ 	.short	0x0007
        /*0042*/ 	.short	0x0028
        /*0044*/ 	.byte	0x00, 0xf5, 0x21, 0x00


	//----- nvinfo : EIATTR_KPARAM_INFO
	.align		4
.L_3487:
        /*0048*/ 	.byte	0x04, 0x17
        /*004a*/ 	.short	(.L_3489 - .L_3488)
.L_3488:
        /*004c*/ 	.word	0x00000000
        /*0050*/ 	.short	0x0006
        /*0052*/ 	.short	0x0020
        /*0054*/ 	.byte	0x00, 0xf5, 0x21, 0x00


	//----- nvinfo : EIATTR_KPARAM_INFO
	.align		4
.L_3489:
        /*0058*/ 	.byte	0x04, 0x17
        /*005a*/ 	.short	(.L_3491 - .L_3490)
.L_3490:
        /*005c*/ 	.word	0x00000000
        /*0060*/ 	.short	0x0005
        /*0062*/ 	.short	0x0018
        /*0064*/ 	.byte	0x00, 0xf5, 0x21, 0x00


	//----- nvinfo : EIATTR_KPARAM_INFO
	.align		4
.L_3491:
        /*0068*/ 	.byte	0x04, 0x17
        /*006a*/ 	.short	(.L_3493 - .L_3492)
.L_3492:
        /*006c*/ 	.word	0x00000000
        /*0070*/ 	.short	0x0004
        /*0072*/ 	.short	0x0014
        /*0074*/ 	.byte	0x00, 0xf0, 0x11, 0x00


	//----- nvinfo : EIATTR_KPARAM_INFO
	.align		4
.L_3493:
        /*0078*/ 	.byte	0x04, 0x17
        /*007a*/ 	.short	(.L_3495 - .L_3494)
.L_3494:
        /*007c*/ 	.word	0x00000000
        /*0080*/ 	.short	0x0003
        /*0082*/ 	.short	0x0010
        /*0084*/ 	.byte	0x00, 0xf0, 0x11, 0x00


	//----- nvinfo : EIATTR_KPARAM_INFO
	.align		4
.L_3495:
        /*0088*/ 	.byte	0x04, 0x17
        /*008a*/ 	.short	(.L_3497 - .L_3496)
.L_3496:
        /*008c*/ 	.word	0x00000000
        /*0090*/ 	.short	0x0002
        /*0092*/ 	.short	0x000c
        /*0094*/ 	.byte	0x00, 0xf0, 0x11, 0x00


	//----- nvinfo : EIATTR_KPARAM_INFO
	.align		4
.L_3497:
        /*0098*/ 	.byte	0x04, 0x17
        /*009a*/ 	.short	(.L_3499 - .L_3498)
.L_3498:
        /*009c*/ 	.word	0x00000000
        /*00a0*/ 	.short	0x0001
        /*00a2*/ 	.short	0x0008
        /*00a4*/ 	.byte	0x00, 0xf0, 0x11, 0x00


	//----- nvinfo : EIATTR_KPARAM_INFO
	.align		4
.L_3499:
        /*00a8*/ 	.byte	0x04, 0x17
        /*00aa*/ 	.short	(.L_3501 - .L_3500)
.L_3500:
        /*00ac*/ 	.word	0x00000000
        /*00b0*/ 	.short	0x0000
        /*00b2*/ 	.short	0x0000
        /*00b4*/ 	.byte	0x00, 0xf5, 0x21, 0x00


	//----- nvinfo : EIATTR_SPARSE_MMA_MASK
	.align		4
.L_3501:
        /*00b8*/ 	.byte	0x03, 0x50
        /*00ba*/ 	.short	0x0000


	//----- nvinfo : EIATTR_MAXREG_COUNT
	.align		4
        /*00bc*/ 	.byte	0x03, 0x1b
        /*00be*/ 	.short	0x00ff


	//----- nvinfo : EIATTR_MERCURY_ISA_VERSION
	.align		4
        /*00c0*/ 	.byte	0x03, 0x5f
        /*00c2*/ 	.short	0x0101


	//----- nvinfo : EIATTR_COOP_GROUP_MASK_REGIDS
	.align		4
        /*00c4*/ 	.byte	0x04, 0x29
        /*00c6*/ 	.short	(.L_3503 - .L_3502)


	//   ....[0]....
.L_3502:
        /*00c8*/ 	.word	0xffffffff


	//   ....[1]....
        /*00cc*/ 	.word	0xffffffff


	//   ....[2]....
        /*00d0*/ 	.word	0xffffffff


	//   ....[3]....
        /*00d4*/ 	.word	0xffffffff


	//   ....[4]....
        /*00d8*/ 	.word	0xffffffff


	//   ....[5]....
        /*00dc*/ 	.word	0xffffffff


	//   ....[6]....
        /*00e0*/ 	.word	0xffffffff


	//   ....[7]....
        /*00e4*/ 	.word	0xffffffff


	//   ....[8]....
        /*00e8*/ 	.word	0xffffffff


	//   ....[9]....
        /*00ec*/ 	.word	0xffffffff


	//   ....[10]....
        /*00f0*/ 	.word	0xffffffff


	//   ....[11]....
        /*00f4*/ 	.word	0xffffffff


	//   ....[12]....
        /*00f8*/ 	.word	0xffffffff


	//   ....[13]....
        /*00fc*/ 	.word	0xffffffff


	//   ....[14]....
        /*0100*/ 	.word	0xffffffff


	//   ....[15]....
        /*0104*/ 	.word	0x0500002b


	//   ....[16]....
        /*0108*/ 	.word	0x0500002b


	//   ....[17]....
        /*010c*/ 	.word	0x0500002b


	//   ....[18]....
        /*0110*/ 	.word	0x0500002b


	//   ....[19]....
        /*0114*/ 	.word	0x0500002b


	//   ....[20]....
        /*0118*/ 	.word	0x0500002b


	//   ....[21]....
        /*011c*/ 	.word	0x0500002b


	//   ....[22]....
        /*0120*/ 	.word	0x0500002b


	//   ....[23]....
        /*0124*/ 	.word	0x0500002b


	//   ....[24]....
        /*0128*/ 	.word	0x0500002b


	//   ....[25]....
        /*012c*/ 	.word	0x0500002b


	//   ....[26]....
        /*0130*/ 	.word	0x0500002b


	//   ....[27]....
        /*0134*/ 	.word	0x0500002b


	//   ....[28]....
        /*0138*/ 	.word	0x0500002b


	//   ....[29]....
        /*013c*/ 	.word	0x0500002b


	//----- nvinfo : EIATTR_COOP_GROUP_INSTR_OFFSETS
	.align		4
.L_3503:
        /*0140*/ 	.byte	0x04, 0x28
        /*0142*/ 	.short	(.L_3505 - .L_3504)


	//   ....[0]....
.L_3504:
        /*0144*/ 	.word	0x000013f0


	//   ....[1]....
        /*0148*/ 	.word	0x00001410


	//   ....[2]....
        /*014c*/ 	.word	0x00001430


	//   ....[3]....
        /*0150*/ 	.word	0x00001450


	//   ....[4]....
        /*0154*/ 	.word	0x00001470


	//   ....[5]....
        /*0158*/ 	.word	0x00001a30


	//   ....[6]....
        /*015c*/ 	.word	0x00001a80


	//   ....[7]....
        /*0160*/ 	.word	0x00001c90


	//   ....[8]....
        /*0164*/ 	.word	0x00001cc0


	//   ....[9]....
        /*0168*/ 	.word	0x00001cf0


	//   ....[10]....
        /*016c*/ 	.word	0x00002080


	//   ....[11]....
        /*0170*/ 	.word	0x00002220


	//   ....[12]....
        /*0174*/ 	.word	0x000022c0


	//   ....[13]....
        /*0178*/ 	.word	0x00002350


	//   ....[14]....
        /*017c*/ 	.word	0x00002560


	//   ....[15]....
        /*0180*/ 	.word	0x000026c0


	//   ....[16]....
        /*0184*/ 	.word	0x00002740


	//   ....[17]....
        /*0188*/ 	.word	0x000027a0


	//   ....[18]....
        /*018c*/ 	.word	0x00002800


	//   ....[19]....
        /*0190*/ 	.word	0x00002860


	//   ....[20]....
        /*0194*/ 	.word	0x00002ac0


	//   ....[21]....
        /*0198*/ 	.word	0x00002b60


	//   ....[22]....
        /*019c*/ 	.word	0x00002d60


	//   ....[23]....
        /*01a0*/ 	.word	0x00002f70


	//   ....[24]....
        /*01a4*/ 	.word	0x00003100


	//   ....[25]....
        /*01a8*/ 	.word	0x00003350


	//   ....[26]....
        /*01ac*/ 	.word	0x00003540


	//   ....[27]....
        /*01b0*/ 	.word	0x00003720


	//   ....[28]....
        /*01b4*/ 	.word	0x000037e0


	//   ....[29]....
        /*01b8*/ 	.word	0x00003840


	//----- nvinfo : EIATTR_VRC_CTA_INIT_COUNT
	.align		4
.L_3505:
        /*01bc*/ 	.byte	0x02, 0x4a
	.zero		1
	.zero		1


	//----- nvinfo : EIATTR_EXIT_INSTR_OFFSETS
	.align		4
        /*01c0*/ 	.byte	0x04, 0x1c
        /*01c2*/ 	.short	(.L_3507 - .L_3506)


	//   ....[0]....
.L_3506:
        /*01c4*/ 	.word	0x000002b0


	//   ....[1]....
        /*01c8*/ 	.word	0x00000ef0


	//   ....[2]....
        /*01cc*/ 	.word	0x00002660


	//----- nvinfo : EIATTR_CRS_STACK_SIZE
	.align		4
.L_3507:
        /*01d0*/ 	.byte	0x04, 0x1e
        /*01d2*/ 	.short	(.L_3509 - .L_3508)
.L_3508:
        /*01d4*/ 	.word	0x00000000


	//----- nvinfo : EIATTR_CBANK_PARAM_SIZE
	.align		4
.L_3509:
        /*01d8*/ 	.byte	0x03, 0x19
        /*01da*/ 	.short	0x0040


	//----- nvinfo : EIATTR_PARAM_CBANK
	.align		4
        /*01dc*/ 	.byte	0x04, 0x0a
        /*01de*/ 	.short	(.L_3511 - .L_3510)
	.align		4
.L_3510:
        /*01e0*/ 	.word	index@(.nv.constant0._ZN12tensorrt_llm7kernels32fusedQKNormRopeKernelNTokenHeadsIN3c104HalfENS2_8BFloat16ELi256ELb0ELi8EEEvPviiifPKvS7_S7_PKlii)
        /*01e4*/ 	.short	0x0380
        /*01e6*/ 	.short	0x0040


	//----- nvinfo : EIATTR_SW_WAR
	.align		4
.L_3511:
        /*01e8*/ 	.byte	0x04, 0x36
        /*01ea*/ 	.short	(.L_3513 - .L_3512)
.L_3512:
        /*01ec*/ 	.word	0x00000008
.L_3513:


//--------------------- .nv.info._ZN12tensorrt_llm7kernels32fusedQKNormRopeKernelNTokenHeadsIN3c104HalfENS2_8BFloat16ELi256ELb1ELi8EEEvPviiifPKvS7_S7_PKlii --------------------------
	.section	.nv.info._ZN12tensorrt_llm7kernels32fusedQKNormRopeKernelNTokenHeadsIN3c104HalfENS2_8BFloat16ELi256ELb1ELi8EEEvPviiifPKvS7_S7_PKlii,"",@"SHT_CUDA_INFO"
	.sectionflags	@""
	.align	4


	//----- nvinfo : EIATTR_CUDA_API_VERSION
	.align		4
        /*0000*/ 	.byte	0x04, 0x37
        /*0002*/ 	.short	(.L_3515 - .L_3514)
.L_3514:
        /*0004*/ 	.word	0x00000082


	//----- nvinfo : EIATTR_KPARAM_INFO
	.align		4
.L_3515:
        /*0008*/ 	.byte	0x04, 0x17
        /*000a*/ 	.short	(.L_3517 - .L_3516)
.L_3516:
        /*000c*/ 	.word	0x00000000
        /*0010*/ 	.short	0x000a
        /*0012*/ 	.short	0x003c
        /*0014*/ 	.byte	0x00, 0xf0, 0x11, 0x00


	//----- nvinfo : EIATTR_KPARAM_INFO
	.align		4
.L_3517:
        /*0018*/ 	.byte	0x04, 0x17
        /*001a*/ 	.short	(.L_3519 - .L_3518)
.L_3518:
        /*001c*/ 	.word	0x00000000
        /*0020*/ 	.short	0x0009
        /*0022*/ 	.short	0x0038
        /*0024*/ 	.byte	0x00, 0xf0, 0x11, 0x00


	//----- nvinfo : EIATTR_KPARAM_INFO
	.align		4
.L_3519:
        /*0028*/ 	.byte	0x04, 0x17
        /*002a*/ 	.short	(.L_3521 - .L_3520)
.L_3520:
        /*002c*/ 	.word	0x00000000
        /*0030*/ 	.short	0x0008
        /*0032*/ 	.short	0x0030
        /*0034*/ 	.byte	0x00, 0xf5, 0x21, 0x00


	//----- nvinfo : EIATTR_KPARAM_INFO
	.align		4
.L_3521:
        /*0038*/ 	.byte	0x04, 0x17
        /*003a*/ 	.short	(.L_3523 - .L_3522)
.L_3522:
        /*003c*/ 	.word	0x00000000
        /*0040*/ 	.short	0x0007
        /*0042*/ 	.short	0x0028
        /*0044*/ 	.byte	0x00, 0xf5, 0x21, 0x00


	//----- nvinfo : EIATTR_KPARAM_INFO
	.align		4
.L_3523:
        /*0048*/ 	.byte	0x04, 0x17
        /*004a*/ 	.short	(.L_3525 - .L_3524)
.L_3524:
        /*004c*/ 	.word	0x00000000
        /*0050*/ 	.short	0x0006
        /*0052*/ 	.short	0x0020
        /*0054*/ 	.byte	0x00, 0xf5, 0x21, 0x00


	//----- nvinfo : EIATTR_KPARAM_INFO
	.align		4
.L_3525:
        /*0058*/ 	.byte	0x04, 0x17
        /*005a*/ 	.short	(.L_3527 - .L_3526)
.L_3526:
        /*005c*/ 	.word	0x00000000
        /*0060*/ 	.short	0x0005
        /*0062*/ 	.short	0x0018
        /*0064*/ 	.byte	0x00, 0xf5, 0x21, 0x00


	//----- nvinfo : EIATTR_KPARAM_INFO
	.align		4
.L_3527:
        /*0068*/ 	.byte	0x04, 0x17
        /*006a*/ 	.short	(.L_3529 - .L_3528)
.L_3528:
        /*006c*/ 	.word	0x00000000
        /*0070*/ 	.short	0x0004
        /*0072*/ 	.short	0x0014
        /*0074*/ 	.byte	0x00, 0xf0, 0x11, 0x00


	//----- nvinfo : EIATTR_KPARAM_INFO
	.align		4
.L_3529:
        /*0078*/ 	.byte	0x04, 0x17
        /*007a*/ 	.short	(.L_3531 - .L_3530)
.L_3530:
        /*007c*/ 	.word	0x00000000
        /*0080*/ 	.short	0x0003
        /*0082*/ 	.short	0x0010
        /*0084*/ 	.byte	0x00, 0xf0, 0x11, 0x00


	//----- nvinfo : EIATTR_KPARAM_INFO
	.align		4
.L_3531:
        /*0088*/ 	.byte	0x04, 0x17
        /*008a*/ 	.short	(.L_3533 - .L_3532)
.L_3532:
        /*008c*/ 	.word	0x00000000
        /*0090*/ 	.short	0x0002
        /*0092*/ 	.short	0x000c
        /*0094*/ 	.byte	0x00, 0xf0, 0x11, 0x00


	//----- nvinfo : EIATTR_KPARAM_INFO
	.align		4
.L_3533:
        /*0098*/ 	.byte	0x04, 0x17
        /*009a*/ 	.short	(.L_3535 - .L_3534)
.L_3534:
        /*009c*/ 	.word	0x00000000
        /*00a0*/ 	.short	0x0001
        /*00a2*/ 	.short	0x0008
        /*00a4*/ 	.byte	0x00, 0xf0, 0x11, 0x00


	//----- nvinfo : EIATTR_KPARAM_INFO
	.align		4
.L_3535:
        /*00a8*/ 	.byte	0x04, 0x17
        /*00aa*/ 	.short	(.L_3537 - .L_3536)
.L_3536:
        /*00ac*/ 	.word	0x00000000
        /*00b0*/ 	.short	0x0000
        /*00b2*/ 	.short	0x0000
        /*00b4*/ 	.byte	0x00, 0xf5, 0x21, 0x00


	//----- nvinfo : EIATTR_SPARSE_MMA_MASK
	.align		4
.L_3537:
        /*00b8*/ 	.byte	0x03, 0x50
        /*00ba*/ 	.short	0x0000


	//----- nvinfo : EIATTR_MAXREG_COUNT
	.align		4
        /*00bc*/ 	.byte	0x03, 0x1b
        /*00be*/ 	.short	0x00ff


	//----- nvinfo : EIATTR_MERCURY_ISA_VERSION
	.align		4
        /*00c0*/ 	.byte	0x03, 0x5f
        /*00c2*/ 	.short	0x0101


	//----- nvinfo : EIATTR_COOP_GROUP_MASK_REGIDS
	.align		4
        /*00c4*/ 	.byte	0x04, 0x29
        /*00c6*/ 	.short	(.L_3539 - .L_3538)


	//   ....[0]....
.L_3538:
        /*00c8*/ 	.word	0xffffffff


	//   ....[1]....
        /*00cc*/ 	.word	0xffffffff


	//   ....[2]....
        /*00d0*/ 	.word	0xffffffff


	//   ....[3]....
        /*00d4*/ 	.word	0xffffffff


	//   ....[4]....
        /*00d8*/ 	.word	0xffffffff


	//   ....[5]....
        /*00dc*/ 	.word	0x05000027


	//   ....[6]....
        /*00e0*/ 	.word	0x05000027


	//   ....[7]....
        /*00e4*/ 	.word	0x05000027


	//   ....[8]....
        /*00e8*/ 	.word	0x05000027


	//   ....[9]....
        /*00ec*/ 	.word	0x05000027


	//----- nvinfo : EIATTR_COOP_GROUP_INSTR_OFFSETS
	.align		4
.L_3539:
        /*00f0*/ 	.byte	0x04, 0x28
        /*00f2*/ 	.short	(.L_3541 - .L_3540)


	//   ....[0]....
.L_3540:
        /*00f4*/ 	.word	0x00001400


	//   ....[1]....
        /*00f8*/ 	.word	0x00001420


	//   ....[2]....
        /*00fc*/ 	.word	0x00001440


	//   ....[3]....
        /*0100*/ 	.word	0x00001460


	//   ....[4]....
        /*0104*/ 	.word	0x00001480


	//   ....[5]....
        /*0108*/ 	.word	0x00001a20


	//   ....[6]....
        /*010c*/ 	.word	0x00001ab0


	//   ....[7]....
        /*0110*/ 	.word	0x00001b20


	//   ....[8]....
        /*0114*/ 	.word	0x00001b90


	//   ....[9]....
        /*0118*/ 	.word	0x00001c00


	//----- nvinfo : EIATTR_VRC_CTA_INIT_COUNT
	.align		4
.L_3541:
        /*011c*/ 	.byte	0x02, 0x4a
	.zero		1
	.zero		1


	//----- nvinfo : EIATTR_EXIT_INSTR_OFFSETS
	.align		4
        /*0120*/ 	.byte	0x04, 0x1c
        /*0122*/ 	.short	(.L_3543 - .L_3542)


	//   ....[0]....
.L_3542:
        /*0124*/ 	.word	0x000002a0


	//   ....[1]....
        /*0128*/ 	.word	0x00000f30


	//   ....[2]....
        /*012c*/ 	.word	0x000019b0


	//----- nvinfo : EIATTR_CRS_STACK_SIZE
	.align		4
.L_3543:
        /*0130*/ 	.byte	0x04, 0x1e
        /*0132*/ 	.short	(.L_3545 - .L_3544)
.L_3544:
        /*0134*/ 	.word	0x00000000


	//----- nvinfo : EIATTR_CBANK_PARAM_SIZE
	.align		4
.L_3545:
        /*0138*/ 	.byte	0x03, 0x19
        /*013a*/ 	.short	0x0040


	//----- nvinfo : EIATTR_PARAM_CBANK
	.align		4
        /*013c*/ 	.byte	0x04, 0x0a
        /*013e*/ 	.short	(.L_3547 - .L_3546)
	.align		4
.L_3546:
        /*0140*/ 	.word	index@(.nv.constant0._ZN12tensorrt_llm7kernels32fusedQKNormRopeKernelNTokenHeadsIN3c104HalfENS2_8BFloat16ELi256ELb1ELi8EEEvPviiifPKvS7_S7_PKlii)
        /*0144*/ 	.short	0x0380
        /*0146*/ 	.short	0x0040


	//----- nvinfo : EIATTR_SW_WAR
	.align		4
.L_3547:
        /*0148*/ 	.byte	0x04, 0x36
        /*014a*/ 	.short	(.L_3549 - .L_3548)
.L_3548:
        /*014c*/ 	.word	0x00000008
.L_3549:


//--------------------- .nv.info._ZN12tensorrt_llm7kernels32fusedQKNormRopeKernelNTokenHeadsIN3c104HalfENS2_8BFloat16ELi128ELb0ELi8EEEvPviiifPKvS7_S7_PKlii --------------------------
	.section	.nv.info._ZN12tensorrt_llm7kernels32fusedQKNormRopeKernelNTokenHeadsIN3c104HalfENS2_8BFloat16ELi128ELb0ELi8EEEvPviiifPKvS7_S7_PKlii,"",@"SHT_CUDA_INFO"
	.sectionflags	@""
	.align	4


	//----- nvinfo : EIATTR_CUDA_API_VERSION
	.align		4
        /*0000*/ 	.byte	0x04, 0x37
        /*0002*/ 	.short	(.L_3551 - .L_3550)
.L_3550:
        /*0004*/ 	.word	0x00000082


	//----- nvinfo : EIATTR_KPARAM_INFO
	.align		4
.L_3551:
        /*0008*/ 	.byte	0x04, 0x17
        /*000a*/ 	.short	(.L_3553 - .L_3552)
.L_3552:
        /*000c*/ 	.word	0x00000000
        /*0010*/ 	.short	0x000a
        /*0012*/ 	.short	0x003c
        /*0014*/ 	.byte	0x00, 0xf0, 0x11, 0x00


	//----- nvinfo : EIATTR_KPARAM_INFO
	.align		4
.L_3553:
        /*0018*/ 	.byte	0x04, 0x17
        /*001a*/ 	.short	(.L_3555 - .L_3554)
.L_3554:
        /*001c*/ 	.word	0x00000000
        /*0020*/ 	.short	0x0009
        /*0022*/ 	.short	0x0038
        /*0024*/ 	.byte	0x00, 0xf0, 0x11, 0x00


	//----- nvinfo : EIATTR_KPARAM_INFO
	.align		4
.L_3555:
        /*0028*/ 	.byte	0x04, 0x17
        /*002a*/ 	.short	(.L_3557 - .L_3556)
.L_3556:
        /*002c*/ 	.word	0x00000000
        /*0030*/ 	.short	0x0008
        /*0032*/ 	.short	0x0030
        /*0034*/ 	.byte	0x00, 0xf5, 0x21, 0x00


	//----- nvinfo : EIATTR_KPARAM_INFO
	.align		4
.L_3557:
        /*0038*/ 	.byte	0x04, 0x17
        /*003a*/ 	.short	(.L_3559 - .L_3558)
.L_3558:
        /*003c*/ 	.word	0x00000000
        /*0040*/ 	.short	0x0007
        /*0042*/ 	.short	0x0028
        /*0044*/ 	.byte	0x00, 0xf5, 0x21, 0x00


	//----- nvinfo : EIATTR_KPARAM_INFO
	.align		4
.L_3559:
        /*0048*/ 	.byte	0x04, 0x17
        /*004a*/ 	.short	(.L_3561 - .L_3560)
.L_3560:
        /*004c*/ 	.word	0x00000000
        /*0050*/ 	.short	0x0006
        /*0052*/ 	.short	0x0020
        /*0054*/ 	.byte	0x00, 0xf5, 0x21, 0x00


	//----- nvinfo : EIATTR_KPARAM_INFO
	.align		4
.L_3561:
        /*0058*/ 	.byte	0x04, 0x17
        /*005a*/ 	.short	(.L_3563 - .L_3562)
.L_3562:
        /*005c*/ 	.word	0x00000000
        /*0060*/ 	.short	0x0005
        /*0062*/ 	.short	0x0018
        /*0064*/ 	.byte	0x00, 0xf5, 0x21, 0x00


	//----- nvinfo : EIATTR_KPARAM_INFO
	.align		4
.L_3563:
        /*0068*/ 	.byte	0x04, 0x17
        /*006a*/ 	.short	(.L_3565 - .L_3564)
.L_3564:
        /*006c*/ 	.word	0x00000000
        /*0070*/ 	.short	0x0004
        /*0072*/ 	.short	0x0014
        /*0074*/ 	.byte	0x00, 0xf0, 0x11, 0x00


	//----- nvinfo : EIATTR_KPARAM_INFO
	.align		4
.L_3565:
        /*0078*/ 	.byte	0x04, 0x17
        /*007a*/ 	.short	(.L_3567 - .L_3566)
.L_3566:
        /*007c*/ 	.word	0x00000000
        /*0080*/ 	.short	0x0003
        /*0082*/ 	.short	0x0010
        /*0084*/ 	.byte	0x00, 0xf0, 0x11, 0x00


	//----- nvinfo : EIATTR_KPARAM_INFO
	.align		4
.L_3567:
        /*0088*/ 	.byte	0x04, 0x17
        /*008a*/ 	.short	(.L_3569 - .L_3568)
.L_3568:
        /*008c*/ 	.word	0x00000000
        /*0090*/ 	.short	0x0002
        /*0092*/ 	.short	0x000c
        /*0094*/ 	.byte	0x00, 0xf0, 0x11, 0x00


	//----- nvinfo : EIATTR_KPARAM_INFO
	.align		4
.L_3569:
        /*0098*/ 	.byte	0x04, 0x17
        /*009a*/ 	.short	(.L_3571 - .L_3570)
.L_3570:
        /*009c*/ 	.word	0x00000000
        /*00a0*/ 	.short	0x0001
        /*00a2*/ 	.short	0x0008
        /*00a4*/ 	.byte	0x00, 0xf0, 0x11, 0x00


	//----- nvinfo : EIATTR_KPARAM_INFO
	.align		4
.L_3571:
        /*00a8*/ 	.byte	0x04, 0x17
        /*00aa*/ 	.short	(.L_3573 - .L_3572)
.L_3572:
        /*00ac*/ 	.word	0x00000000
        /*00b0*/ 	.short	0x0000
        /*00b2*/ 	.short	0x0000
        /*00b4*/ 	.byte	0x00, 0xf5, 0x21, 0x00


	//----- nvinfo : EIATTR_SPARSE_MMA_MASK
	.align		4
.L_3573:
        /*00b8*/ 	.byte	0x03, 0x50
        /*00ba*/ 	.short	0x0000


	//----- nvinfo : EIATTR_MAXREG_COUNT
	.align		4
        /*00bc*/ 	.byte	0x03, 0x1b
        /*00be*/ 	.short	0x00ff


	//----- nvinfo : EIATTR_MERCURY_ISA_VERSION
	.align		4
        /*00c0*/ 	.byte	0x03, 0x5f
        /*00c2*/ 	.short	0x0101


	//----- nvinfo : EIATTR_COOP_GROUP_MASK_REGIDS
	.align		4
        /*00c4*/ 	.byte	0x04, 0x29
        /*00c6*/ 	.short	(.L_3575 - .L_3574)


	//   ....[0]....
.L_3574:
        /*00c8*/ 	.word	0xffffffff


	//   ....[1]....
        /*00cc*/ 	.word	0xffffffff


	//   ....[2]....
        /*00d0*/ 	.word	0xffffffff


	//   ....[3]....
        /*00d4*/ 	.word	0xffffffff


	//   ....[4]....
        /*00d8*/ 	.word	0xffffffff


	//   ....[5]....
        /*00dc*/ 	.word	0xffffffff


	//   ....[6]....
        /*00e0*/ 	.word	0xffffffff


	//   ....[7]....
        /*00e4*/ 	.word	0xffffffff


	//   ....[8]....
        /*00e8*/ 	.word	0xffffffff


	//   ....[9]....
        /*00ec*/ 	.word	0xffffffff


	//   ....[10]....
        /*00f0*/ 	.word	0xffffffff


	//   ....[11]....
        /*00f4*/ 	.word	0x0500001b


	//   ....[12]....
        /*00f8*/ 	.word	0x0500001b


	//   ....[13]....
        /*00fc*/ 	.word	0x0500001b


	//   ....[14]....
        /*0100*/ 	.word	0x0500001b


	//   ....[15]....
        /*0104*/ 	.word	0x0500001b


	//   ....[16]....
        /*0108*/ 	.word	0x0500001b


	//   ....[17]....
        /*010c*/ 	.word	0x0500001b


	//   ....[18]....
        /*0110*/ 	.word	0x0500001b


	//   ....[19]....
        /*0114*/ 	.word	0x0500001b


	//   ....[20]....
        /*0118*/ 	.word	0x0500001b


	//   ....[21]....
        /*011c*/ 	.word	0x0500001b


	//----- nvinfo : EIATTR_COOP_GROUP_INSTR_OFFSETS
	.align		4
.L_3575:
        /*0120*/ 	.byte	0x04, 0x28
        /*0122*/ 	.short	(.L_3577 - .L_3576)


	//   ....[0]....
.L_3576:
        /*0124*/ 	.word	0x000012a0


	//   ....[1]....
        /*0128*/ 	.word	0x000012c0


	//   ....[2]....
        /*012c*/ 	.word	0x000012e0


	//   ....[3]....
        /*0130*/ 	.word	0x00001300


	//   ....[4]....
        /*0134*/ 	.word	0x00001320


	//   ....[5]....
        /*0138*/ 	.word	0x00001790


	//   ....[6]....
        /*013c*/ 	.word	0x00001880


	//   ....[7]....
        /*0140*/ 	.word	0x000019e0


	//   ....[8]....
        /*0144*/ 	.word	0x00001a90


	//   ....[9]....
        /*0148*/ 	.word	0x00001ac0


	//   ....[10]....
        /*014c*/ 	.word	0x00001cd0


	//   ....[11]....
        /*0150*/ 	.word	0x00001e10


	//   ....[12]....
        /*0154*/ 	.word	0x00001e90


	//   ....[13]....
        /*0158*/ 	.word	0x00001ef0


	//   ....[14]....
        /*015c*/ 	.word	0x00001f50


	//   ....[15]....
        /*0160*/ 	.word	0x00001fb0


	//   ....[16]....
        /*0164*/ 	.word	0x00002240


	//   ....[17]....
        /*0168*/ 	.word	0x000022e0


	//   ....[18]....
        /*016c*/ 	.word	0x000024d0


	//   ....[19]....
        /*0170*/ 	.word	0x000026c0


	//   ....[20]....
        /*0174*/ 	.word	0x00002770


	//   ....[21]....
        /*0178*/ 	.word	0x000027e0


	//----- nvinfo : EIATTR_VRC_CTA_INIT_COUNT
	.align		4
.L_3577:
        /*017c*/ 	.byte	0x02, 0x4a
	.zero		1
	.zero		1


	//----- nvinfo : EIATTR_EXIT_INSTR_OFFSETS
	.align		4
        /*0180*/ 	.byte	0x04, 0x1c
        /*0182*/ 	.short	(.L_3579 - .L_3578)


	//   ....[0]....
.L_3578:
        /*0184*/ 	.word	0x000002a0


	//   ....[1]....
        /*0188*/ 	.word	0x00000f20


	//   ....[2]....
        /*018c*/ 	.word	0x00001db0


	//----- nvinfo : EIATTR_CRS_STACK_SIZE
	.align		4
.L_3579:
        /*0190*/ 	.byte	0x04, 0x1e
        /*0192*/ 	.short	(.L_3581 - .L_3580)
.L_3580:
        /*0194*/ 	.word	0x00000000


	//----- nvinfo : EIATTR_CBANK_PARAM_SIZE
	.align		4
.L_3581:
        /*0198*/ 	.byte	0x03, 0x19
        /*019a*/ 	.short	0x0040


	//----- nvinfo : EIATTR_PARAM_CBANK
	.align		4
        /*019c*/ 	.byte	0x04, 0x0a
        /*019e*/ 	.short	(.L_3583 - .L_3582)
	.align		4
.L_3582:
        /*01a0*/ 	.word	index@(.nv.constant0._ZN12tensorrt_llm7kernels32fusedQKNormRopeKernelNTokenHeadsIN3c104HalfENS2_8BFloat16ELi128ELb0ELi8EEEvPviiifPKvS7_S7_PKlii)
        /*01a4*/ 	.short	0x0380
        /*01a6*/ 	.short	0x0040


	//----- nvinfo : EIATTR_SW_WAR
	.align		4
.L_3583:
        /*01a8*/ 	.byte	0x04, 0x36
        /*01aa*/ 	.short	(.L_3585 - .L_3584)
.L_3584:
        /*01ac*/ 	.word	0x00000008
.L_3585:


//--------------------- .nv.info._ZN12tensorrt_llm7kernels32fusedQKNormRopeKernelNTokenHeadsIN3c104HalfENS2_8BFloat16ELi128ELb1ELi8EEEvPviiifPKvS7_S7_PKlii --------------------------
	.section	.nv.info._ZN12tensorrt_llm7kernels32fusedQKNormRopeKernelNTokenHeadsIN3c104HalfENS2_8BFloat16ELi128ELb1ELi8EEEvPviiifPKvS7_S7_PKlii,"",@"SHT_CUDA_INFO"
	.sectionflags	@""
	.align	4


	//----- nvinfo : EIATTR_CUDA_API_VERSION
	.align		4
        /*0000*/ 	.byte	0x04, 0x37
        /*0002*/ 	.short	(.L_3587 - .L_3586)
.L_3586:
        /*0004*/ 	.word	0x00000082


	//----- nvinfo : EIATTR_KPARAM_INFO
	.align		4
.L_3587:
        /*0008*/ 	.byte	0x04, 0x17
        /*000a*/ 	.short	(.L_3589 - .L_3588)
.L_3588:
        /*000c*/ 	.word	0x00000000
        /*0010*/ 	.short	0x000a
        /*0012*/ 	.short	0x003c
        /*0014*/ 	.byte	0x00, 0xf0, 0x11, 0x00


	//----- nvinfo : EIATTR_KPARAM_INFO
	.align		4
.L_3589:
        /*0018*/ 	.byte	0x04, 0x17
        /*001a*/ 	.short	(.L_3591 - .L_3590)
.L_3590:
        /*001c*/ 	.word	0x00000000
        /*0020*/ 	.short	0x0009
        /*0022*/ 	.short	0x0038
        /*0024*/ 	.byte	0x00, 0xf0, 0x11, 0x00


	//----- nvinfo : EIATTR_KPARAM_INFO
	.align		4
.L_3591:
        /*0028*/ 	.byte	0x04, 0x17
        /*002a*/ 	.short	(.L_3593 - .L_3592)
.L_3592:
        /*002c*/ 	.word	0x00000000
        /*0030*/ 	.short	0x0008
        /*0032*/ 	.short	0x0030
        /*0034*/ 	.byte	0x00, 0xf5, 0x21, 0x00


	//----- nvinfo : EIATTR_KPARAM_INFO
	.align		4
.L_3593:
        /*0038*/ 	.byte	0x04, 0x17
        /*003a*/ 	.short	(.L_3595 - .L_3594)
.L_3594:
        /*003c*/ 	.word	0x00000000
        /*0040*/ 	.short	0x0007
        /*0042*/ 	.short	0x0028
        /*0044*/ 	.byte	0x00, 0xf5, 0x21, 0x00


	//----- nvinfo : EIATTR_KPARAM_INFO
	.align		4
.L_3595:
        /*0048*/ 	.byte	0x04, 0x17
        /*004a*/ 	.short	(.L_3597 - .L_3596)
.L_3596:
        /*004c*/ 	.word	0x00000000
        /*0050*/ 	.short	0x0006
        /*0052*/ 	.short	0x0020
        /*0054*/ 	.byte	0x00, 0xf5, 0x21, 0x00


	//----- nvinfo : EIATTR_KPARAM_INFO
	.align		4
.L_3597:
        /*0058*/ 	.byte	0x04, 0x17
        /*005a*/ 	.short	(.L_3599 - .L_3598)
.L_3598:
        /*005c*/ 	.word	0x00000000
        /*0060*/ 	.short	0x0005
        /*0062*/ 	.short	0x0018
        /*0064*/ 	.byte	0x00, 0xf5, 0x21, 0x00


	//----- nvinfo : EIATTR_KPARAM_INFO
	.align		4
.L_3599:
        /*0068*/ 	.byte	0x04, 0x17
        /*006a*/ 	.short	(.L_3601 - .L_3600)
.L_3600:
        /*006c*/ 	.word	0x00000000
        /*0070*/ 	.short	0x0004
        /*0072*/ 	.short	0x0014
        /*0074*/ 	.byte	0x00, 0xf0, 0x11, 0x00


	//----- nvinfo : EIATTR_KPARAM_INFO
	.align		4
.L_3601:
        /*0078*/ 	.byte	0x04, 0x17
        /*007a*/ 	.short	(.L_3603 - .L_3602)
.L_3602:
        /*007c*/ 	.word	0x00000000
        /*0080*/ 	.short	0x0003
        /*0082*/ 	.short	0x0010
        /*0084*/ 	.byte	0x00, 0xf0, 0x11, 0x00


	//----- nvinfo : EIATTR_KPARAM_INFO
	.align		4
.L_3603:
        /*0088*/ 	.byte	0x04, 0x17
        /*008a*/ 	.short	(.L_3605 - .L_3604)
.L_3604:
        /*008c*/ 	.word	0x00000000
        /*0090*/ 	.short	0x0002
        /*0092*/ 	.short	0x000c
        /*0094*/ 	.byte	0x00, 0xf0, 0x11, 0x00


	//----- nvinfo : EIATTR_KPARAM_INFO
	.align		4
.L_3605:
        /*0098*/ 	.byte	0x04, 0x17
        /*009a*/ 	.short	(.L_3607 - .L_3606)
.L_3606:
        /*009c*/ 	.word	0x00000000
        /*00a0*/ 	.short	0x0001
        /*00a2*/ 	.short	0x0008
        /*00a4*/ 	.byte	0x00, 0xf0, 0x11, 0x00


	//----- nvinfo : EIATTR_KPARAM_INFO
	.align		4
.L_3607:
        /*00a8*/ 	.byte	0x04, 0x17
        /*00aa*/ 	.short	(.L_3609 - .L_3608)
.L_3608:
        /*00ac*/ 	.word	0x00000000
        /*00b0*/ 	.short	0x0000
        /*00b2*/ 	.short	0x0000
        /*00b4*/ 	.byte	0x00, 0xf5, 0x21, 0x00


	//----- nvinfo : EIATTR_SPARSE_MMA_MASK
	.align		4
.L_3609:
        /*00b8*/ 	.byte	0x03, 0x50
        /*00ba*/ 	.short	0x0000


	//----- nvinfo : EIATTR_MAXREG_COUNT
	.align		4
        /*00bc*/ 	.byte	0x03, 0x1b
        /*00be*/ 	.short	0x00ff


	//----- nvinfo : EIATTR_MERCURY_ISA_VERSION
	.align		4
        /*00c0*/ 	.byte	0x03, 0x5f
        /*00c2*/ 	.short	0x0101


	//----- nvinfo : EIATTR_COOP_GROUP_MASK_REGIDS
	.align		4
        /*00c4*/ 	.byte	0x04, 0x29
        /*00c6*/ 	.short	(.L_3611 - .L_3610)


	//   ....[0]....
.L_3610:
        /*00c8*/ 	.word	0xffffffff


	//   ....[1]....
        /*00cc*/ 	.word	0xffffffff


	//   ....[2]....
        /*00d0*/ 	.word	0xffffffff


	//   ....[3]....
        /*00d4*/ 	.word	0xffffffff


	//   ....[4]....
        /*00d8*/ 	.word	0xffffffff


	//   ....[5]....
        /*00dc*/ 	.word	0x05000017


	//   ....[6]....
        /*00e0*/ 	.word	0x05000017


	//   ....[7]....
        /*00e4*/ 	.word	0x05000017


	//   ....[8]....
        /*00e8*/ 	.word	0x05000017


	//   ....[9]....
        /*00ec*/ 	.word	0x05000017


	//----- nvinfo : EIATTR_COOP_GROUP_INSTR_OFFSETS
	.align		4
.L_3611:
        /*00f0*/ 	.byte	0x04, 0x28
        /*00f2*/ 	.short	(.L_3613 - .L_3612)


	//   ....[0]....
.L_3612:
        /*00f4*/ 	.word	0x000012a0


	//   ....[1]....
        /*00f8*/ 	.word	0x000012c0


	//   ....[2]....
        /*00fc*/ 	.word	0x000012e0


	//   ....[3]....
        /*0100*/ 	.word	0x00001300


	//   ....[4]....
        /*0104*/ 	.word	0x00001320


	//   ....[5]....
        /*0108*/ 	.word	0x000016d0


	//   ....[6]....
        /*010c*/ 	.word	0x00001760


	//   ....[7]....
        /*0110*/ 	.word	0x000017e0


	//   ....[8]....
        /*0114*/ 	.word	0x00001860


	//   ....[9]....
        /*0118*/ 	.word	0x000018e0


	//----- nvinfo : EIATTR_VRC_CTA_INIT_COUNT
	.align		4
.L_3613:
        /*011c*/ 	.byte	0x02, 0x4a
	.zero		1
	.zero		1


	//----- nvinfo : EIATTR_EXIT_INSTR_OFFSETS
	.align		4
        /*0120*/ 	.byte	0x04, 0x1c
        /*0122*/ 	.short	(.L_3615 - .L_3614)


	//   ....[0]....
.L_3614:
        /*0124*/ 	.word	0x000002a0


	//   ....[1]....
        /*0128*/ 	.word	0x00000f20


	//   ....[2]....
        /*012c*/ 	.word	0x00001670


	//----- nvinfo : EIATTR_CRS_STACK_SIZE
	.align		4
.L_3615:
        /*0130*/ 	.byte	0x04, 0x1e
        /*0132*/ 	.short	(.L_3617 - .L_3616)
.L_3616:
        /*0134*/ 	.word	0x00000000


	//----- nvinfo : EIATTR_CBANK_PARAM_SIZE
	.align		4
.L_3617:
        /*0138*/ 	.byte	0x03, 0x19
        /*013a*/ 	.short	0x0040


	//----- nvinfo : EIATTR_PARAM_CBANK
	.align		4
        /*013c*/ 	.byte	0x04, 0x0a
        /*013e*/ 	.short	(.L_3619 - .L_3618)
	.align		4
.L_3618:
        /*0140*/ 	.word	index@(.nv.constant0._ZN12tensorrt_llm7kernels32fusedQKNormRopeKernelNTokenHeadsIN3c104HalfENS2_8BFloat16ELi128ELb1ELi8EEEvPviiifPKvS7_S7_PKlii)
        /*0144*/ 	.short	0x0380
        /*0146*/ 	.short	0x0040


	//----- nvinfo : EIATTR_SW_WAR
	.align		4
.L_3619:
        /*0148*/ 	.byte	0x04, 0x36
        /*014a*/ 	.short	(.L_3621 - .L_3620)
.L_3620:
        /*014c*/ 	.word	0x00000008
.L_3621:


//--------------------- .nv.info._ZN12tensorrt_llm7kernels32fusedQKNormRopeKernelNTokenHeadsIN3c104HalfENS2_8BFloat16ELi64ELb0ELi8EEEvPviiifPKvS7_S7_PKlii --------------------------
	.section	.nv.info._ZN12tensorrt_llm7kernels32fusedQKNormRopeKernelNTokenHeadsIN3c104HalfENS2_8BFloat16ELi64ELb0ELi8EEEvPviiifPKvS7_S7_PKlii,"",@"SHT_CUDA_INFO"
	.sectionflags	@""
	.align	4


	//----- nvinfo : EIATTR_CUDA_API_VERSION
	.align		4
        /*0000*/ 	.byte	0x04, 0x37
        /*0002*/ 	.short	(.L_3623 - .L_3622)
.L_3622:
        /*0004*/ 	.word	0x00000082


	//----- nvinfo : EIATTR_KPARAM_INFO
	.align		4
.L_3623:
        /*0008*/ 	.byte	0x04, 0x17
        /*000a*/ 	.short	(.L_3625 - .L_3624)
.L_3624:
        /*000c*/ 	.word	0x00000000
        /*0010*/ 	.short	0x000a
        /*0012*/ 	.short	0x003c
        /*0014*/ 	.byte	0x00, 0xf0, 0x11, 0x00


	//----- nvinfo : EIATTR_KPARAM_INFO
	.align		4
.L_3625:
        /*0018*/ 	.byte	0x04, 0x17
        /*001a*/ 	.short	(.L_3627 - .L_3626)
.L_3626:
        /*001c*/ 	.word	0x00000000
        /*0020*/ 	.short	0x0009
        /*0022*/ 	.short	0x0038
        /*0024*/ 	.byte	0x00, 0xf0, 0x11, 0x00


	//----- nvinfo : EIATTR_KPARAM_INFO
	.align		4
.L_3627:
        /*0028*/ 	.byte	0x04, 0x17
        /*002a*/ 	.short	(.L_3629 - .L_3628)
.L_3628:
        /*002c*/ 	.word	0x00000000
        /*0030*/ 	.short	0x0008
        /*0032*/ 	.short	0x0030
        /*0034*/ 	.byte	0x00, 0xf5, 0x21, 0x00


	//----- nvinfo : EIATTR_KPARAM_INFO
	.align		4
.L_3629:
        /*0038*/ 	.byte	0x04, 0x17
        /*003a*/ 	.short	(.L_3631 - .L_3630)
.L_3630:
        /*003c*/ 	.word	0x00000000
        /*0040*/ 	.short	0x0007
        /*0042*/ 	.short	0x0028
        /*0044*/ 	.byte	0x00, 0xf5, 0x21, 0x00


	//----- nvinfo : EIATTR_KPARAM_INFO
	.align		4
.L_3631:
        /*0048*/ 	.byte	0x04, 0x17
        /*004a*/ 	.short	(.L_3633 - .L_3632)
.L_3632:
        /*004c*/ 	.word	0x00000000
        /*0050*/ 	.short	0x0006
        /*0052*/ 	.short	0x0020
        /*0054*/ 	.byte	0x00, 0xf5, 0x21, 0x00


	//----- nvinfo : EIATTR_KPARAM_INFO
	.align		4
.L_3633:
        /*0058*/ 	.byte	0x04, 0x17
        /*005a*/ 	.short	(.L_3635 - .L_3634)
.L_3634:
        /*005c*/ 	.word	0x00000000
        /*0060*/ 	.short	0x0005
        /*0062*/ 	.short	0x0018
        /*0064*/ 	.byte	0x00, 0xf5, 0x21, 0x00


	//----- nvinfo : EIATTR_KPARAM_INFO
	.align		4
.L_3635:
        /*0068*/ 	.byte	0x04, 0x17
        /*006a*/ 	.short	(.L_3637 - .L_3636)
.L_3636:
        /*006c*/ 	.word	0x00000000
        /*0070*/ 	.short	0x0004
        /*0072*/ 	.short	0x0014
        /*0074*/ 	.byte	0x00, 0xf0, 0x11, 0x00


	//----- nvinfo : EIATTR_KPARAM_INFO
	.align		4
.L_3637:
        /*0078*/ 	.byte	0x04, 0x17
        /*007a*/ 	.short	(.L_3639 - .L_3638)
.L_3638:
        /*007c*/ 	.word	0x00000000
        /*0080*/ 	.short	0x0003
        /*0082*/ 	.short	0x0010
        /*0084*/ 	.byte	0x00, 0xf0, 0x11, 0x00


	//----- nvinfo : EIATTR_KPARAM_INFO
	.align		4
.L_3639:
        /*0088*/ 	.byte	0x04, 0x17
        /*008a*/ 	.short	(.L_3641 - .L_3640)
.L_3640:
        /*008c*/ 	.word	0x00000000
        /*0090*/ 	.short	0x0002
        /*0092*/ 	.short	0x000c
        /*0094*/ 	.byte	0x00, 0xf0, 0x11, 0x00


	//----- nvinfo : EIATTR_KPARAM_INFO
	.align		4
.L_3641:
        /*0098*/ 	.byte	0x04, 0x17
        /*009a*/ 	.short	(.L_3643 - .L_3642)
.L_3642:
        /*009c*/ 	.word	0x00000000
        /*00a0*/ 	.short	0x0001
        /*00a2*/ 	.short	0x0008
        /*00a4*/ 	.byte	0x00, 0xf0, 0x11, 0x00


	//----- nvinfo : EIATTR_KPARAM_INFO
	.align		4
.L_3643:
        /*00a8*/ 	.byte	0x04, 0x17
        /*00aa*/ 	.short	(.L_3645 - .L_3644)
.L_3644:
        /*00ac*/ 	.word	0x00000000
        /*00b0*/ 	.short	0x0000
        /*00b2*/ 	.short	0x0000
        /*00b4*/ 	.byte	0x00, 0xf5, 0x21, 0x00


	//----- nvinfo : EIATTR_SPARSE_MMA_MASK
	.align		4
.L_3645:
        /*00b8*/ 	.byte	0x03, 0x50
        /*00ba*/ 	.short	0x0000


	//----- nvinfo : EIATTR_MAXREG_COUNT
	.align		4
        /*00bc*/ 	.byte	0x03, 0x1b
        /*00be*/ 	.short	0x00ff


	//----- nvinfo : EIATTR_MERCURY_ISA_VERSION
	.align		4
        /*00c0*/ 	.byte	0x03, 0x5f
        /*00c2*/ 	.short	0x0101


	//----- nvinfo : EIATTR_COOP_GROUP_MASK_REGIDS
	.align		4
        /*00c4*/ 	.byte	0x04, 0x29
        /*00c6*/ 	.short	(.L_3647 - .L_3646)


	//   ....[0]....
.L_3646:
        /*00c8*/ 	.word	0xffffffff


	//   ....[1]....
        /*00cc*/ 	.word	0xffffffff


	//   ....[2]....
        /*00d0*/ 	.word	0xffffffff


	//   ....[3]....
        /*00d4*/ 	.word	0xffffffff


	//   ....[4]....
        /*00d8*/ 	.word	0xffffffff


	//   ....[5]....
        /*00dc*/ 	.word	0xffffffff


	//   ....[6]....
        /*00e0*/ 	.word	0xffffffff


	//   ....[7]....
        /*00e4*/ 	.word	0xffffffff


	//   ....[8]....
        /*00e8*/ 	.word	0xffffffff


	//   ....[9]....
        /*00ec*/ 	.word	0x05000009


	//   ....[10]....
        /*00f0*/ 	.word	0x05000009


	//   ....[11]....
        /*00f4*/ 	.word	0x05000009


	//   ....[12]....
        /*00f8*/ 	.word	0x05000009


	//   ....[13]....
        /*00fc*/ 	.word	0x05000009


	//   ....[14]....
        /*0100*/ 	.word	0x05000009


	//   ....[15]....
        /*0104*/ 	.word	0x05000009


	//   ....[16]....
        /*0108*/ 	.word	0x05000009


	//   ....[17]....
        /*010c*/ 	.word	0x05000009


	//----- nvinfo : EIATTR_COOP_GROUP_INSTR_OFFSETS
	.align		4
.L_3647:
        /*0110*/ 	.byte	0x04, 0x28
        /*0112*/ 	.short	(.L_3649 - .L_3648)


	//   ....[0]....
.L_3648:
        /*0114*/ 	.word	0x00001310


	//   ....[1]....
        /*0118*/ 	.word	0x00001330


	//   ....[2]....
        /*011c*/ 	.word	0x00001350


	//   ....[3]....
        /*0120*/ 	.word	0x00001370


	//   ....[4]....
        /*0124*/ 	.word	0x00001390


	//   ....[5]....
        /*0128*/ 	.word	0x00001560


	//   ....[6]....
        /*012c*/ 	.word	0x00001580


	//   ....[7]....
        /*0130*/ 	.word	0x000016d0


	//   ....[8]....
        /*0134*/ 	.word	0x00001800


	//   ....[9]....
        /*0138*/ 	.word	0x00001930


	//   ....[10]....
        /*013c*/ 	.word	0x000019c0


	//   ....[11]....
        /*0140*/ 	.word	0x00001a20


	//   ....[12]....
        /*0144*/ 	.word	0x00001a80


	//   ....[13]....
        /*0148*/ 	.word	0x00001ae0


	//   ....[14]....
        /*014c*/ 	.word	0x00001cf0


	//   ....[15]....
        /*0150*/ 	.word	0x00001d80


	//   ....[16]....
        /*0154*/ 	.word	0x00001e20


	//   ....[17]....
        /*0158*/ 	.word	0x00001e80


	//----- nvinfo : EIATTR_VRC_CTA_INIT_COUNT
	.align		4
.L_3649:
        /*015c*/ 	.byte	0x02, 0x4a
	.zero		1
	.zero		1


	//----- nvinfo : EIATTR_EXIT_INSTR_OFFSETS
	.align		4
        /*0160*/ 	.byte	0x04, 0x1c
        /*0162*/ 	.short	(.L_3651 - .L_3650)


	//   ....[0]....
.L_3650:
        /*0164*/ 	.word	0x00000290


	//   ....[1]....
        /*0168*/ 	.word	0x00000ef0


	//   ....[2]....
        /*016c*/ 	.word	0x000018d0


	//----- nvinfo : EIATTR_CRS_STACK_SIZE
	.align		4
.L_3651:
        /*0170*/ 	.byte	0x04, 0x1e
        /*0172*/ 	.short	(.L_3653 - .L_3652)
.L_3652:
        /*0174*/ 	.word	0x00000000


	//----- nvinfo : EIATTR_CBANK_PARAM_SIZE
	.align		4
.L_3653:
        /*0178*/ 	.byte	0x03, 0x19
        /*017a*/ 	.short	0x0040


	//----- nvinfo : EIATTR_PARAM_CBANK
	.align		4
        /*017c*/ 	.byte	0x04, 0x0a
        /*017e*/ 	.short	(.L_3655 - .L_3654)
	.align		4
.L_3654:
        /*0180*/ 	.word	index@(.nv.constant0._ZN12tensorrt_llm7kernels32fusedQKNormRopeKernelNTokenHeadsIN3c104HalfENS2_8BFloat16ELi64ELb0ELi8EEEvPviiifPKvS7_S7_PKlii)
        /*0184*/ 	.short	0x0380
        /*0186*/ 	.short	0x0040


	//----- nvinfo : EIATTR_SW_WAR
	.align		4
.L_3655:
        /*0188*/ 	.byte	0x04, 0x36
        /*018a*/ 	.short	(.L_3657 - .L_3656)
.L_3656:
        /*018c*/ 	.word	0x00000008
.L_3657:


//--------------------- .nv.info._ZN12tensorrt_llm7kernels32fusedQKNormRopeKernelNTokenHeadsIN3c104HalfENS2_8BFloat16ELi64ELb1ELi8EEEvPviiifPKvS7_S7_PKlii --------------------------
	.section	.nv.info._ZN12tensorrt_llm7kernels32fusedQKNormRopeKernelNTokenHeadsIN3c104HalfENS2_8BFloat16ELi64ELb1ELi8EEEvPviiifPKvS7_S7_PKlii,"",@"SHT_CUDA_INFO"
	.sectionflags	@""
	.align	4


	//----- nvinfo : EIATTR_CUDA_API_VERSION
	.align		4
        /*0000*/ 	.byte	0x04, 0x37
        /*0002*/ 	.short	(.L_3659 - .L_3658)
.L_3658:
        /*0004*/ 	.word	0x00000082


	//----- nvinfo : EIATTR_KPARAM_INFO
	.align		4
.L_3659:
        /*0008*/ 	.byte	0x04, 0x17
        /*000a*/ 	.short	(.L_3661 - .L_3660)
.L_3660:
        /*000c*/ 	.word	0x00000000
        /*0010*/ 	.short	0x000a
        /*0012*/ 	.short	0x003c
        /*0014*/ 	.byte	0x00, 0xf0, 0x11, 0x00


	//----- nvinfo : EIATTR_KPARAM_INFO
	.align		4
.L_3661:
        /*0018*/ 	.byte	0x04, 0x17
        /*001a*/ 	.short	(.L_3663 - .L_3662)
.L_3662:
        /*001c*/ 	.word	0x00000000
        /*0020*/ 	.short	0x0009
        /*0022*/ 	.short	0x0038
        /*0024*/ 	.byte	0x00, 0xf0, 0x11, 0x00


	//----- nvinfo : EIATTR_KPARAM_INFO
	.align		4
.L_3663:
        /*0028*/ 	.byte	0x04, 0x17
        /*002a*/ 	.short	(.L_3665 - .L_3664)
.L_3664:
        /*002c*/ 	.word	0x00000000
        /*0030*/ 	.short	0x0008
        /*0032*/ 	.short	0x0030
        /*0034*/ 	.byte	0x00, 0xf5, 0x21, 0x00


	//----- nvinfo : EIATTR_KPARAM_INFO
	.align		4
.L_3665:
        /*0038*/ 	.byte	0x04, 0x17
        /*003a*/ 	.short	(.L_3667 - .L_3666)
.L_3666:
        /*003c*/ 	.word	0x00000000
        /*0040*/ 	.short	0x0007
        /*0042*/ 	.short	0x0028
        /*0044*/ 	.byte	0x00, 0xf5, 0x21, 0x00


	//----- nvinfo : EIATTR_KPARAM_INFO
	.align		4
.L_3667:
        /*0048*/ 	.byte	0x04, 0x17
        /*004a*/ 	.short	(.L_3669 - .L_3668)
.L_3668:
        /*004c*/ 	.word	0x00000000
        /*0050*/ 	.short	0x0006
        /*0052*/ 	.short	0x0020
        /*0054*/ 	.byte	0x00, 0xf5, 0x21, 0x00


	//----- nvinfo : EIATTR_KPARAM_INFO
	.align		4
.L_3669:
        /*0058*/ 	.byte	0x04, 0x17
        /*005a*/ 	.short	(.L_3671 - .L_3670)
.L_3670:
        /*005c*/ 	.word	0x00000000
        /*0060*/ 	.short	0x0005
        /*0062*/ 	.short	0x0018
        /*0064*/ 	.byte	0x00, 0xf5, 0x21, 0x00


	//----- nvinfo : EIATTR_KPARAM_INFO
	.align		4
.L_3671:
        /*0068*/ 	.byte	0x04, 0x17
        /*006a*/ 	.short	(.L_3673 - .L_3672)
.L_3672:
        /*006c*/ 	.word	0x00000000
        /*0070*/ 	.short	0x0004
        /*0072*/ 	.short	0x0014
        /*0074*/ 	.byte	0x00, 0xf0, 0x11, 0x00


	//----- nvinfo : EIATTR_KPARAM_INFO
	.align		4
.L_3673:
        /*0078*/ 	.byte	0x04, 0x17
        /*007a*/ 	.short	(.L_3675 - .L_3674)
.L_3674:
        /*007c*/ 	.word	0x00000000
        /*0080*/ 	.short	0x0003
        /*0082*/ 	.short	0x0010
        /*0084*/ 	.byte	0x00, 0xf0, 0x11, 0x00


	//----- nvinfo : EIATTR_KPARAM_INFO
	.align		4
.L_3675:
        /*0088*/ 	.byte	0x04, 0x17
        /*008a*/ 	.short	(.L_3677 - .L_3676)
.L_3676:
        /*008c*/ 	.word	0x00000000
        /*0090*/ 	.short	0x0002
        /*0092*/ 	.short	0x000c
        /*0094*/ 	.byte	0x00, 0xf0, 0x11, 0x00


	//----- nvinfo : EIATTR_KPARAM_INFO
	.align		4
.L_3677:
        /*0098*/ 	.byte	0x04, 0x17
        /*009a*/ 	.short	(.L_3679 - .L_3678)
.L_3678:
        /*009c*/ 	.word	0x00000000
        /*00a0*/ 	.short	0x0001
        /*00a2*/ 	.short	0x0008
        /*00a4*/ 	.byte	0x00, 0xf0, 0x11, 0x00


	//----- nvinfo : EIATTR_KPARAM_INFO
	.align		4
.L_3679:
        /*00a8*/ 	.byte	0x04, 0x17
        /*00aa*/ 	.short	(.L_3681 - .L_3680)
.L_3680:
        /*00ac*/ 	.word	0x00000000
        /*00b0*/ 	.short	0x0000
        /*00b2*/ 	.short	0x0000
        /*00b4*/ 	.byte	0x00, 0xf5, 0x21, 0x00


	//----- nvinfo : EIATTR_SPARSE_MMA_MASK
	.align		4
.L_3681:
        /*00b8*/ 	.byte	0x03, 0x50
        /*00ba*/ 	.short	0x0000


	//----- nvinfo : EIATTR_MAXREG_COUNT
	.align		4
        /*00bc*/ 	.byte	0x03, 0x1b
        /*00be*/ 	.short	0x00ff


	//----- nvinfo : EIATTR_MERCURY_ISA_VERSION
	.align		4
        /*00c0*/ 	.byte	0x03, 0x5f
        /*00c2*/ 	.short	0x0101


	//----- nvinfo : EIATTR_COOP_GROUP_MASK_REGIDS
	.align		4
        /*00c4*/ 	.byte	0x04, 0x29
        /*00c6*/ 	.short	(.L_3683 - .L_3682)


	//   ....[0]....
.L_3682:
        /*00c8*/ 	.word	0xffffffff


	//   ....[1]....
        /*00cc*/ 	.word	0xffffffff


	//   ....[2]....
        /*00d0*/ 	.word	0xffffffff


	//   ....[3]....
        /*00d4*/ 	.word	0xffffffff


	//   ....[4]....
        /*00d8*/ 	.word	0xffffffff


	//   ....[5]....
        /*00dc*/ 	.word	0xffffffff


	//   ....[6]....
        /*00e0*/ 	.word	0xffffffff


	//   ....[7]....
        /*00e4*/ 	.word	0xffffffff


	//   ....[8]....
        /*00e8*/ 	.word	0xffffffff


	//   ....[9]....
        /*00ec*/ 	.word	0xffffffff


	//   ....[10]....
        /*00f0*/ 	.word	0xffffffff


	//   ....[11]....
        /*00f4*/ 	.word	0xffffffff


	//   ....[12]....
        /*00f8*/ 	.word	0xffffffff


	//   ....[13]....
        /*00fc*/ 	.word	0xffffffff


	//   ....[14]....
        /*0100*/ 	.word	0xffffffff


	//   ....[15]....
        /*0104*/ 	.word	0x0500001c


	//   ....[16]....
        /*0108*/ 	.word	0x0500001c


	//   ....[17]....
        /*010c*/ 	.word	0x0500001c


	//   ....[18]....
        /*0110*/ 	.word	0x0500001c


	//   ....[19]....
        /*0114*/ 	.word	0x0500001c


	//   ....[20]....
        /*0118*/ 	.word	0x0500001c


	//   ....[21]....
        /*011c*/ 	.word	0x0500001c


	//   ....[22]....
        /*0120*/ 	.word	0x0500001c


	//   ....[23]....
        /*0124*/ 	.word	0x0500001c


	//   ....[24]....
        /*0128*/ 	.word	0x0500001c


	//   ....[25]....
        /*012c*/ 	.word	0x0500001c


	//   ....[26]....
        /*0130*/ 	.word	0x0500001c


	//   ....[27]....
        /*0134*/ 	.word	0x0500001c


	//   ....[28]....
        /*0138*/ 	.word	0x0500001c


	//   ....[29]....
        /*013c*/ 	.word	0x0500001c


	//----- nvinfo : EIATTR_COOP_GROUP_INSTR_OFFSETS
	.align		4
.L_3683:
        /*0140*/ 	.byte	0x04, 0x28
        /*0142*/ 	.short	(.L_3685 - .L_3684)


	//   ....[0]....
.L_3684:
        /*0144*/ 	.word	0x00001290


	//   ....[1]....
        /*0148*/ 	.word	0x000012b0


	//   ....[2]....
        /*014c*/ 	.word	0x000012d0


	//   ....[3]....
        /*0150*/ 	.word	0x000012f0


	//   ....[4]....
        /*0154*/ 	.word	0x00001310


	//   ....[5]....
        /*0158*/ 	.word	0x000015c0


	//   ....[6]....
        /*015c*/ 	.word	0x000015e0


	//   ....[7]....
        /*0160*/ 	.word	0x00001600


	//   ....[8]....
        /*0164*/ 	.word	0x00001620


	//   ....[9]....
        /*0168*/ 	.word	0x00001640


	//   ....[10]....
        /*016c*/ 	.word	0x00001980


	//   ....[11]....
        /*0170*/ 	.word	0x000019a0


	//   ....[12]....
        /*0174*/ 	.word	0x000019c0


	//   ....[13]....
        /*0178*/ 	.word	0x000019e0


	//   ....[14]....
        /*017c*/ 	.word	0x00001a00


	//   ....[15]....
        /*0180*/ 	.word	0x00001c40


	//   ....[16]....
        /*0184*/ 	.word	0x00001cc0


	//   ....[17]....
        /*0188*/ 	.word	0x00001d20


	//   ....[18]....
        /*018c*/ 	.word	0x00001d80


	//   ....[19]....
        /*0190*/ 	.word	0x00001de0


	//   ....[20]....
        /*0194*/ 	.word	0x00001e60


	//   ....[21]....
        /*0198*/ 	.word	0x00001ee0


	//   ....[22]....
        /*019c*/ 	.word	0x00001f30


	//   ....[23]....
        /*01a0*/ 	.word	0x00001f80


	//   ....[24]....
        /*01a4*/ 	.word	0x00001fd0


	//   ....[25]....
        /*01a8*/ 	.word	0x00002050


	//   ....[26]....
        /*01ac*/ 	.word	0x000020d0


	//   ....[27]....
        /*01b0*/ 	.word	0x00002130


	//   ....[28]....
        /*01b4*/ 	.word	0x00002190


	//   ....[29]....
        /*01b8*/ 	.word	0x000021f0


	//----- nvinfo : EIATTR_VRC_CTA_INIT_COUNT
	.align		4
.L_3685:
        /*01bc*/ 	.byte	0x02, 0x4a
	.zero		1
	.zero		1


	//----- nvinfo : EIATTR_EXIT_INSTR_OFFSETS
	.align		4
        /*01c0*/ 	.byte	0x04, 0x1c
        /*01c2*/ 	.short	(.L_3687 - .L_3686)


	//   ....[0]....
.L_3686:
        /*01c4*/ 	.word	0x000002b0


	//   ....[1]....
        /*01c8*/ 	.word	0x00000f70


	//   ....[2]....
        /*01cc*/ 	.word	0x00001850


	//   ....[3]....
        /*01d0*/ 	.word	0x00001be0


	//----- nvinfo : EIATTR_CRS_STACK_SIZE
	.align		4
.L_3687:
        /*01d4*/ 	.byte	0x04, 0x1e
        /*01d6*/ 	.short	(.L_3689 - .L_3688)
.L_3688:
        /*01d8*/ 	.word	0x00000000


	//----- nvinfo : EIATTR_CBANK_PARAM_SIZE
	.align		4
.L_3689:
        /*01dc*/ 	.byte	0x03, 0x19
        /*01de*/ 	.short	0x0040


	//----- nvinfo : EIATTR_PARAM_CBANK
	.align		4
        /*01e0*/ 	.byte	0x04, 0x0a
        /*01e2*/ 	.short	(.L_3691 - .L_3690)
	.align		4
.L_3690:
        /*01e4*/ 	.word	index@(.nv.constant0._ZN12tensorrt_llm7kernels32fusedQKNormRopeKernelNTokenHeadsIN3c104HalfENS2_8BFloat16ELi64ELb1ELi8EEEvPviiifPKvS7_S7_PKlii)
        /*01e8*/ 	.short	0x0380
        /*01ea*/ 	.short	0x0040


	//----- nvinfo : EIATTR_SW_WAR
	.align		4
.L_3691:
        /*01ec*/ 	.byte	0x04, 0x36
        /*01ee*/ 	.short	(.L_3693 - .L_3692)
.L_3692:
        /*01f0*/ 	.word	0x00000008
.L_3693:


//--------------------- .nv.info._ZN12tensorrt_llm7kernels32fusedQKNormRopeKernelNTokenHeadsIN3c104HalfENS2_8BFloat16ELi256ELb0ELi4EEEvPviiifPKvS7_S7_PKlii --------------------------
	.section	.nv.info._ZN12tensorrt_llm7kernels32fusedQKNormRopeKernelNTokenHeadsIN3c104HalfENS2_8BFloat16ELi256ELb0ELi4EEEvPviiifPKvS7_S7_PKlii,"",@"SHT_CUDA_INFO"
	.sectionflags	@""
	.align	4


	//----- nvinfo : EIATTR_CUDA_API_VERSION
	.align		4
        /*0000*/ 	.byte	0x04, 0x37
        /*0002*/ 	.short	(.L_3695 - .L_3694)
.L_3694:
        /*0004*/ 	.word	0x00000082


	//----- nvinfo : EIATTR_KPARAM_INFO
	.align		4
.L_3695:
        /*0008*/ 	.byte	0x04, 0x17
        /*000a*/ 	.short	(.L_3697 - .L_3696)
.L_3696:
        /*000c*/ 	.word	0x00000000
        /*0010*/ 	.short	0x000a
        /*0012*/ 	.short	0x003c
        /*0014*/ 	.byte	0x00, 0xf0, 0x11, 0x00


	//----- nvinfo : EIATTR_KPARAM_INFO
	.align		4
.L_3697:
        /*0018*/ 	.byte	0x04, 0x17
        /*001a*/ 	.short	(.L_3699 - .L_3698)
.L_3698:
        /*001c*/ 	.word	0x00000000
        /*0020*/ 	.short	0x0009
        /*0022*/ 	.short	0x0038
        /*0024*/ 	.byte	0x00, 0xf0, 0x11, 0x00


	//----- nvinfo : EIATTR_KPARAM_INFO
	.align		4
.L_3699:
        /*0028*/ 	.byte	0x04, 0x17
        /*002a*/ 	.short	(.L_3701 - .L_3700)
.L_3700:
        /*002c*/ 	.word	0x00000000
        /*0030*/ 	.short	0x0008
        /*0032*/ 	.short	0x0030
        /*0034*/ 	.byte	0x00, 0xf5, 0x21, 0x00


	//----- nvinfo : EIATTR_KPARAM_INFO
	.align		4
.L_3701:
        /*0038*/ 	.byte	0x04, 0x17
        /*003a*/ 	.short	(.L_3703 - .L_3702)
.L_3702:
        /*003c*/ 	.word	0x00000000
        /*0040*/ 	.short	0x0007
        /*0042*/ 	.short	0x0028
        /*0044*/ 	.byte	0x00, 0xf5, 0x21, 0x00


	//----- nvinfo : EIATTR_KPARAM_INFO
	.align		4
.L_3703:
        /*0048*/ 	.byte	0x04, 0x17
        /*004a*/ 	.short	(.L_3705 - .L_3704)
.L_3704:
        /*004c*/ 	.word	0x00000000
        /*0050*/ 	.short	0x0006
        /*0052*/ 	.short	0x0020
        /*0054*/ 	.byte	0x00, 0xf5, 0x21, 0x00


	//----- nvinfo : EIATTR_KPARAM_INFO
	.align		4
.L_3705:
        /*0058*/ 	.byte	0x04, 0x17
        /*005a*/ 	.short	(.L_3707 - .L_3706)
.L_3706:
        /*005c*/ 	.word	0x00000000
        /*0060*/ 	.short	0x0005
        /*0062*/ 	.short	0x0018
        /*0064*/ 	.byte	0x00, 0xf5, 0x21, 0x00


	//----- nvinfo : EIATTR_KPARAM_INFO
	.align		4
.L_3707:
        /*0068*/ 	.byte	0x04, 0x17
        /*006a*/ 	.short	(.L_3709 - .L_3708)
.L_3708:
        /*006c*/ 	.word	0x00000000
        /*0070*/ 	.short	0x0004
        /*0072*/ 	.short	0x0014
        /*0074*/ 	.byte	0x00, 0xf0, 0x11, 0x00


	//----- nvinfo : EIATTR_KPARAM_INFO
	.align		4
.L_3709:
        /*0078*/ 	.byte	0x04, 0x17
        /*007a*/ 	.short	(.L_3711 - .L_3710)
.L_3710:
        /*007c*/ 	.word	0x00000000
        /*0080*/ 	.short	0x0003
        /*0082*/ 	.short	0x0010
        /*0084*/ 	.byte	0x00, 0xf0, 0x11, 0x00


	//----- nvinfo : EIATTR_KPARAM_INFO
	.align		4
.L_3711:
        /*0088*/ 	.byte	0x04, 0x17
        /*008a*/ 	.short	(.L_3713 - .L_3712)
.L_3712:
        /*008c*/ 	.word	0x00000000
        /*0090*/ 	.short	0x0002
        /*0092*/ 	.short	0x000c
        /*0094*/ 	.byte	0x00, 0xf0, 0x11, 0x00


	//----- nvinfo : EIATTR_KPARAM_INFO
	.align		4
.L_3713:
        /*0098*/ 	.byte	0x04, 0x17
        /*009a*/ 	.short	(.L_3715 - .L_3714)
.L_3714:
        /*009c*/ 	.word	0x00000000
        /*00a0*/ 	.short	0x0001
        /*00a2*/ 	.short	0x0008
        /*00a4*/ 	.byte	0x00, 0xf0, 0x11, 0x00


	//----- nvinfo : EIATTR_KPARAM_INFO
	.align		4
.L_3715:
        /*00a8*/ 	.byte	0x04, 0x17
        /*00aa*/ 	.short	(.L_3717 - .L_3716)
.L_3716:
        /*00ac*/ 	.word	0x00000000
        /*00b0*/ 	.short	0x0000
        /*00b2*/ 	.short	0x0000
        /*00b4*/ 	.byte	0x00, 0xf5, 0x21, 0x00


	//----- nvinfo : EIATTR_SPARSE_MMA_MASK
	.align		4
.L_3717:
        /*00b8*/ 	.byte	0x03, 0x50
        /*00ba*/ 	.short	0x0000


	//----- nvinfo : EIATTR_MAXREG_COUNT
	.align		4
        /*00bc*/ 	.byte	0x03, 0x1b
        /*00be*/ 	.short	0x00ff


	//----- nvinfo : EIATTR_MERCURY_ISA_VERSION
	.align		4
        /*00c0*/ 	.byte	0x03, 0x5f
        /*00c2*/ 	.short	0x0101


	//----- nvinfo : EIATTR_COOP_GROUP_MASK_REGIDS
	.align		4
        /*00c4*/ 	.byte	0x04, 0x29
        /*00c6*/ 	.short	(.L_3719 - .L_3718)


	//   ....[0]....
.L_3718:
        /*00c8*/ 	.word	0xffffffff


	//   ....[1]....
        /*00cc*/ 	.word	0xffffffff


	//   ....[2]....
        /*00d0*/ 	.word	0xffffffff


	//   ....[3]....
        /*00d4*/ 	.word	0xffffffff


	//   ....[4]....
        /*00d8*/ 	.word	0xffffffff


	//   ....[5]....
        /*00dc*/ 	.word	0xffffffff


	//   ....[6]....
        /*00e0*/ 	.word	0xffffffff


	//   ....[7]....
        /*00e4*/ 	.word	0xffffffff


	//   ....[8]....
        /*00e8*/ 	.word	0xffffffff


	//   ....[9]....
        /*00ec*/ 	.word	0xffffffff


	//   ....[10]....
        /*00f0*/ 	.word	0xffffffff


	//   ....[11]....
        /*00f4*/ 	.word	0xffffffff


	//   ....[12]....
        /*00f8*/ 	.word	0xffffffff


	//   ....[13]....
        /*00fc*/ 	.word	0xffffffff


	//   ....[14]....
        /*0100*/ 	.word	0xffffffff


	//   ....[15]....
        /*0104*/ 	.word	0x0500002b


	//   ....[16]....
        /*0108*/ 	.word	0x0500002b


	//   ....[17]....
        /*010c*/ 	.word	0x0500002b


	//   ....[18]....
        /*0110*/ 	.word	0x0500002b


	//   ....[19]....
        /*0114*/ 	.word	0x0500002b


	//   ....[20]....
        /*0118*/ 	.word	0x0500002b


	//   ....[21]....
        /*011c*/ 	.word	0x0500002b


	//   ....[22]....
        /*0120*/ 	.word	0x0500002b


	//   ....[23]....
        /*0124*/ 	.word	0x0500002b


	//   ....[24]....
        /*0128*/ 	.word	0x0500002b


	//   ....[25]....
        /*012c*/ 	.word	0x0500002b


	//   ....[26]....
        /*0130*/ 	.word	0x0500002b


	//   ....[27]....
        /*0134*/ 	.word	0x0500002b


	//   ....[28]....
        /*0138*/ 	.word	0x0500002b


	//   ....[29]....
        /*013c*/ 	.word	0x0500002b


	//----- nvinfo : EIATTR_COOP_GROUP_INSTR_OFFSETS
	.align		4
.L_3719:
        /*0140*/ 	.byte	0x04, 0x28
        /*0142*/ 	.short	(.L_3721 - .L_3720)


	//   ....[0]....
.L_3720:
        /*0144*/ 	.word	0x000013f0


	//   ....[1]....
        /*0148*/ 	.word	0x00001410


	//   ....[2]....
        /*014c*/ 	.word	0x00001430


	//   ....[3]....
        /*0150*/ 	.word	0x00001450


	//   ....[4]....
        /*0154*/ 	.word	0x00001470


	//   ....[5]....
        /*0158*/ 	.word	0x00001a30


	//   ....[6]....
        /*015c*/ 	.word	0x00001a80


	//   ....[7]....
        /*0160*/ 	.word	0x00001c90


	//   ....[8]....
        /*0164*/ 	.word	0x00001cc0


	//   ....[9]....
        /*0168*/ 	.word	0x00001cf0


	//   ....[10]....
        /*016c*/ 	.word	0x00002080


	//   ....[11]....
        /*0170*/ 	.word	0x00002220


	//   ....[12]....
        /*0174*/ 	.word	0x000022c0


	//   ....[13]....
        /*0178*/ 	.word	0x00002350


	//   ....[14]....
        /*017c*/ 	.word	0x00002560


	//   ....[15]....
        /*0180*/ 	.word	0x000026c0


	//   ....[16]....
        /*0184*/ 	.word	0x00002740


	//   ....[17]....
        /*0188*/ 	.word	0x000027a0


	//   ....[18]....
        /*018c*/ 	.word	0x00002800


	//   ....[19]....
        /*0190*/ 	.word	0x00002860


	//   ....[20]....
        /*0194*/ 	.word	0x00002ac0


	//   ....[21]....
        /*0198*/ 	.word	0x00002b60


	//   ....[22]....
        /*019c*/ 	.word	0x00002d60


	//   ....[23]....
        /*01a0*/ 	.word	0x00002f70


	//   ....[24]....
        /*01a4*/ 	.word	0x00003100


	//   ....[25]....
        /*01a8*/ 	.word	0x00003350


	//   ....[26]....
        /*01ac*/ 	.word	0x00003540


	//   ....[27]....
        /*01b0*/ 	.word	0x00003720


	//   ....[28]....
        /*01b4*/ 	.word	0x000037e0


	//   ....[29]....
        /*01b8*/ 	.word	0x00003840


	//----- nvinfo : EIATTR_VRC_CTA_INIT_COUNT
	.align		4
.L_3721:
        /*01bc*/ 	.byte	0x02, 0x4a
	.zero		1
	.zero		1


	//----- nvinfo : EIATTR_EXIT_INSTR_OFFSETS
	.align		4
        /*01c0*/ 	.byte	0x04, 0x1c
        /*01c2*/ 	.short	(.L_3723 - .L_3722)


	//   ....[0]....
.L_3722:
        /*01c4*/ 	.word	0x000002b0


	//   ....[1]....
        /*01c8*/ 	.word	0x00000ef0


	//   ....[2]....
        /*01cc*/ 	.word	0x00002660


	//----- nvinfo : EIATTR_CRS_STACK_SIZE
	.align		4
.L_3723:
        /*01d0*/ 	.byte	0x04, 0x1e
        /*01d2*/ 	.short	(.L_3725 - .L_3724)
.L_3724:
        /*01d4*/ 	.word	0x00000000


	//----- nvinfo : EIATTR_CBANK_PARAM_SIZE
	.align		4
.L_3725:
        /*01d8*/ 	.byte	0x03, 0x19
        /*01da*/ 	.short	0x0040


	//----- nvinfo : EIATTR_PARAM_CBANK
	.align		4
        /*01dc*/ 	.byte	0x04, 0x0a
        /*01de*/ 	.short	(.L_3727 - .L_3726)
	.align		4
.L_3726:
        /*01e0*/ 	.word	index@(.nv.constant0._ZN12tensorrt_llm7kernels32fusedQKNormRopeKernelNTokenHeadsIN3c104HalfENS2_8BFloat16ELi256ELb0ELi4EEEvPviiifPKvS7_S7_PKlii)
        /*01e4*/ 	.short	0x0380
        /*01e6*/ 	.short	0x0040


	//----- nvinfo : EIATTR_SW_WAR
	.align		4
.L_3727:
        /*01e8*/ 	.byte	0x04, 0x36
        /*01ea*/ 	.short	(.L_3729 - .L_3728)
.L_3728:
        /*01ec*/ 	.word	0x00000008
.L_3729:


//--------------------- .nv.info._ZN12tensorrt_llm7kernels32fusedQKNormRopeKernelNTokenHeadsIN3c104HalfENS2_8BFloat16ELi256ELb1ELi4EEEvPviiifPKvS7_S7_PKlii --------------------------
	.section	.nv.info._ZN12tensorrt_llm7kernels32fusedQKNormRopeKernelNTokenHeadsIN3c104HalfENS2_8BFloat16ELi256ELb1ELi4EEEvPviiifPKvS7_S7_PKlii,"",@"SHT_CUDA_INFO"
	.sectionflags	@""
	.align	4


	//----- nvinfo : EIATTR_CUDA_API_VERSION
	.align		4
        /*0000*/ 	.byte	0x04, 0x37
        /*0002*/ 	.short	(.L_3731 - .L_3730)
.L_3730:
        /*0004*/ 	.word	0x00000082


	//----- nvinfo : EIATTR_KPARAM_INFO
	.align		4
.L_3731:
        /*0008*/ 	.byte	0x04, 0x17
        /*000a*/ 	.short	(.L_3733 - .L_3732)
.L_3732:
        /*000c*/ 	.word	0x00000000
        /*0010*/ 	.short	0x000a
        /*0012*/ 	.short	0x003c
        /*0014*/ 	.byte	0x00, 0xf0, 0x11, 0x00


	//----- nvinfo : EIATTR_KPARAM_INFO
	.align		4
.L_3733:
        /*0018*/ 	.byte	0x04, 0x17
        /*001a*/ 	.short	(.L_3735 - .L_3734)
.L_3734:
        /*001c*/ 	.word	0x00000000
        /*0020*/ 	.short	0x0009
        /*0022*/ 	.short	0x0038
        /*0024*/ 	.byte	0x00, 0xf0, 0x11, 0x00


	//----- nvinfo : EIATTR_KPARAM_INFO
	.align		4
.L_3735:
        /*0028*/ 	.byte	0x04, 0x17
        /*002a*/ 	.short	(.L_3737 - .L_3736)
.L_3736:
        /*002c*/ 	.word	0x00000000
        /*0030*/ 	.short	0x0008
        /*0032*/ 	.short	0x0030
        /*0034*/ 	.byte	0x00, 0xf5, 0x21, 0x00


	//----- nvinfo : EIATTR_KPARAM_INFO
	.align		4
.L_3737:
        /*0038*/ 	.byte	0x04, 0x17
        /*003a*/ 	.short	(.L_3739 - .L_3738)
.L_3738:
        /*003c*/ 	.word	0x00000000
        /*0040*/ 	.short	0x0007
        /*0042*/ 	.short	0x0028
        /*0044*/ 	.byte	0x00, 0xf5, 0x21, 0x00


	//----- nvinfo : EIATTR_KPARAM_INFO
	.align		4
.L_3739:
        /*0048*/ 	.byte	0x04, 0x17
        /*004a*/ 	.short	(.L_3741 - .L_3740)
.L_3740:
        /*004c*/ 	.word	0x00000000
        /*0050*/ 	.short	0x0006
        /*0052*/ 	.short	0x0020
        /*0054*/ 	.byte	0x00, 0xf5, 0x21, 0x00


	//----- nvinfo : EIATTR_KPARAM_INFO
	.align		4
.L_3741:
        /*0058*/ 	.byte	0x04, 0x17
        /*005a*/ 	.short	(.L_3743 - .L_3742)
.L_3742:
        /*005c*/ 	.word	0x00000000
        /*0060*/ 	.short	0x0005
        /*0062*/ 	.short	0x0018
        /*0064*/ 	.byte	0x00, 0xf5, 0x21, 0x00


	//----- nvinfo : EIATTR_KPARAM_INFO
	.align		4
.L_3743:
        /*0068*/ 	.byte	0x04, 0x17
        /*006a*/ 	.short	(.L_3745 - .L_3744)
.L_3744:
        /*006c*/ 	.word	0x00000000
        /*0070*/ 	.short	0x0004
        /*0072*/ 	.short	0x0014
        /*0074*/ 	.byte	0x00, 0xf0, 0x11, 0x00


	//----- nvinfo : EIATTR_KPARAM_INFO
	.align		4
.L_3745:
        /*0078*/ 	.byte	0x04, 0x17
        /*007a*/ 	.short	(.L_3747 - .L_3746)
.L_3746:
        /*007c*/ 	.word	0x00000000
        /*0080*/ 	.short	0x0003
        /*0082*/ 	.short	0x0010
        /*0084*/ 	.byte	0x00, 0xf0, 0x11, 0x00


	//----- nvinfo : EIATTR_KPARAM_INFO
	.align		4
.L_3747:
        /*0088*/ 	.byte	0x04, 0x17
        /*008a*/ 	.short	(.L_3749 - .L_3748)
.L_3748:
        /*008c*/ 	.word	0x00000000
        /*0090*/ 	.short	0x0002
        /*0092*/ 	.short	0x000c
        /*0094*/ 	.byte	0x00, 0xf0, 0x11, 0x00


	//----- nvinfo : EIATTR_KPARAM_INFO
	.align		4
.L_3749:
        /*0098*/ 	.byte	0x04, 0x17
        /*009a*/ 	.short	(.L_3751 - .L_3750)
.L_3750:
        /*009c*/ 	.word	0x00000000
        /*00a0*/ 	.short	0x0001
        /*00a2*/ 	.short	0x0008
        /*00a4*/ 	.byte	0x00, 0xf0, 0x11, 0x00


	//----- nvinfo : EIATTR_KPARAM_INFO
	.align		4
.L_3751:
        /*00a8*/ 	.byte	0x04, 0x17
        /*00aa*/ 	.short	(.L_3753 - .L_3752)
.L_3752:
        /*00ac*/ 	.word	0x00000000
        /*00b0*/ 	.short	0x0000
        /*00b2*/ 	.short	0x0000
        /*00b4*/ 	.byte	0x00, 0xf5, 0x21, 0x00


	//----- nvinfo : EIATTR_SPARSE_MMA_MASK
	.align		4
.L_3753:
        /*00b8*/ 	.byte	0x03, 0x50
        /*00ba*/ 	.short	0x0000


	//----- nvinfo : EIATTR_MAXREG_COUNT
	.align		4
        /*00bc*/ 	.byte	0x03, 0x1b
        /*00be*/ 	.short	0x00ff


	//----- nvinfo : EIATTR_MERCURY_ISA_VERSION
	.align		4
        /*00c0*/ 	.byte	0x03, 0x5f
        /*00c2*/ 	.short	0x0101


	//----- nvinfo : EIATTR_COOP_GROUP_MASK_REGIDS
	.align		4
        /*00c4*/ 	.byte	0x04, 0x29
        /*00c6*/ 	.short	(.L_3755 - .L_3754)


	//   ....[0]....
.L_3754:
        /*00c8*/ 	.word	0xffffffff


	//   ....[1]....
        /*00cc*/ 	.word	0xffffffff


	//   ....[2]....
        /*00d0*/ 	.word	0xffffffff


	//   ....[3]....
        /*00d4*/ 	.word	0xffffffff


	//   ....[4]....
        /*00d8*/ 	.word	0xffffffff


	//   ....[5]....
        /*00dc*/ 	.word	0x05000027


	//   ....[6]....
        /*00e0*/ 	.word	0x05000027


	//   ....[7]....
        /*00e4*/ 	.word	0x05000027


	//   ....[8]....
        /*00e8*/ 	.word	0x05000027


	//   ....[9]....
        /*00ec*/ 	.word	0x05000027


	//----- nvinfo : EIATTR_COOP_GROUP_INSTR_OFFSETS
	.align		4
.L_3755:
        /*00f0*/ 	.byte	0x04, 0x28
        /*00f2*/ 	.short	(.L_3757 - .L_3756)


	//   ....[0]....
.L_3756:
        /*00f4*/ 	.word	0x00001400


	//   ....[1]....
        /*00f8*/ 	.word	0x00001420


	//   ....[2]....
        /*00fc*/ 	.word	0x00001440


	//   ....[3]....
        /*0100*/ 	.word	0x00001460


	//   ....[4]....
        /*0104*/ 	.word	0x00001480


	//   ....[5]....
        /*0108*/ 	.word	0x00001a20


	//   ....[6]....
        /*010c*/ 	.word	0x00001ab0


	//   ....[7]....
        /*0110*/ 	.word	0x00001b20


	//   ....[8]....
        /*0114*/ 	.word	0x00001b90


	//   ....[9]....
        /*0118*/ 	.word	0x00001c00


	//----- nvinfo : EIATTR_VRC_CTA_INIT_COUNT
	.align		4
.L_3757:
        /*011c*/ 	.byte	0x02, 0x4a
	.zero		1
	.zero		1


	//----- nvinfo : EIATTR_EXIT_INSTR_OFFSETS
	.align		4
        /*0120*/ 	.byte	0x04, 0x1c
        /*0122*/ 	.short	(.L_3759 - .L_3758)


	//   ....[0]....
.L_3758:
        /*0124*/ 	.word	0x000002a0


	//   ....[1]....
        /*0128*/ 	.word	0x00000f30


	//   ....[2]....
        /*012c*/ 	.word	0x000019b0


	//----- nvinfo : EIATTR_CRS_STACK_SIZE
	.align		4
.L_3759:
        /*0130*/ 	.byte	0x04, 0x1e
        /*0132*/ 	.short	(.L_3761 - .L_3760)
.L_3760:
        /*0134*/ 	.word	0x00000000


	//----- nvinfo : EIATTR_CBANK_PARAM_SIZE
	.align		4
.L_3761:
        /*0138*/ 	.byte	0x03, 0x19
        /*013a*/ 	.short	0x0040


	//----- nvinfo : EIATTR_PARAM_CBANK
	.align		4
        /*013c*/ 	.byte	0x04, 0x0a
        /*013e*/ 	.short	(.L_3763 - .L_3762)
	.align		4
.L_3762:
        /*0140*/ 	.word	index@(.nv.constant0._ZN12tensorrt_llm7kernels32fusedQKNormRopeKernelNTokenHeadsIN3c104HalfENS2_8BFloat16ELi256ELb1ELi4EEEvPviiifPKvS7_S7_PKlii)
        /*0144*/ 	.short	0x0380
        /*0146*/ 	.short	0x0040


	//----- nvinfo : EIATTR_SW_WAR
	.align		4
.L_3763:
        /*0148*/ 	.byte	0x04, 0x36
        /*014a*/ 	.short	(.L_3765 - .L_3764)
.L_3764:
        /*014c*/ 	.word	0x00000008
.L_3765:


//--------------------- .nv.info._ZN12tensorrt_llm7kernels32fusedQKNormRopeKernelNTokenHeadsIN3c104HalfENS2_8BFloat16ELi128ELb0ELi4EEEvPviiifPKvS7_S7_PKlii --------------------------
	.section	.nv.info._ZN12tensorrt_llm7kernels32fusedQKNormRopeKernelNTokenHeadsIN3c104HalfENS2_8BFloat16ELi128ELb0ELi4EEEvPviiifPKvS7_S7_PKlii,"",@"SHT_CUDA_INFO"
	.sectionflags	@""
	.align	4


	//----- nvinfo : EIATTR_CUDA_API_VERSION
	.align		4
        /*0000*/ 	.byte	0x04, 0x37
        /*0002*/ 	.short	(.L_3767 - .L_3766)
.L_3766:
        /*0004*/ 	.word	0x00000082


	//----- nvinfo : EIATTR_KPARAM_INFO
	.align		4
.L_3767:
        /*0008*/ 	.byte	0x04, 0x17
        /*000a*/ 	.short	(.L_3769 - .L_3768)
.L_3768:
        /*000c*/ 	.word	0x00000000
        /*0010*/ 	.short	0x000a
        /*0012*/ 	.short	0x003c
        /*0014*/ 	.byte	0x00, 0xf0, 0x11, 0x00


	//----- nvinfo : EIATTR_KPARAM_INFO
	.align		4
.L_3769:
        /*0018*/ 	.byte	0x04, 0x17
        /*001a*/ 	.short	(.L_3771 - .L_3770)
.L_3770:
        /*001c*/ 	.word	0x00000000
        /*0020*/ 	.short	0x0009
        /*0022*/ 	.short	0x0038
        /*0024*/ 	.byte	0x00, 0xf0, 0x11, 0x00


	//----- nvinfo : EIATTR_KPARAM_INFO
	.align		4
.L_3771:
        /*0028*/ 	.byte	0x04, 0x17
        /*002a*/ 	.short	(.L_3773 - .L_3772)
.L_3772:
        /*002c*/ 	.word	0x00000000
        /*0030*/ 	.short	0x0008
        /*0032*/ 	.short	0x0030
        /*0034*/ 	.byte	0x00, 0xf5, 0x21, 0x00


	//----- nvinfo : EIATTR_KPARAM_INFO
	.align		4
.L_3773:
        /*0038*/ 	.byte	0x04, 0x17
        /*003a*/ 	.short	(.L_3775 - .L_3774)
.L_3774:
        /*003c*/ 	.word	0x00000000
        /*0040*/ 	.short	0x0007
        /*0042*/ 	.short	0x0028
        /*0044*/ 	.byte	0x00, 0xf5, 0x21, 0x00


	//----- nvinfo : EIATTR_KPARAM_INFO
	.align		4
.L_3775:
        /*0048*/ 	.byte	0x04, 0x17
        /*004a*/ 	.short	(.L_3777 - .L_3776)
.L_3776:
        /*004c*/ 	.word	0x00000000
        /*0050*/ 	.short	0x0006
        /*0052*/ 	.short	0x0020
        /*0054*/ 	.byte	0x00, 0xf5, 0x21, 0x00


	//----- nvinfo : EIATTR_KPARAM_INFO
	.align		4
.L_3777:
        /*0058*/ 	.byte	0x04, 0x17
        /*005a*/ 	.short	(.L_3779 - .L_3778)
.L_3778:
        /*005c*/ 	.word	0x00000000
        /*0060*/ 	.short	0x0005
        /*0062*/ 	.short	0x0018
        /*0064*/ 	.byte	0x00, 0xf5, 0x21, 0x00


	//----- nvinfo : EIATTR_KPARAM_INFO
	.align		4
.L_3779:
        /*0068*/ 	.byte	0x04, 0x17
        /*006a*/ 	.short	(.L_3781 - .L_3780)
.L_3780:
        /*006c*/ 	.word	0x00000000
        /*0070*/ 	.short	0x0004
        /*0072*/ 	.short	0x0014
        /*0074*/ 	.byte	0x00, 0xf0, 0x11, 0x00


	//----- nvinfo : EIATTR_KPARAM_INFO
	.align		4
.L_3781:
        /*0078*/ 	.byte	0x04, 0x17
        /*007a*/ 	.short	(.L_3783 - .L_3782)
.L_3782:
        /*007c*/ 	.word	0x00000000
        /*0080*/ 	.short	0x0003
        /*0082*/ 	.short	0x0010
        /*0084*/ 	.byte	0x00, 0xf0, 0x11, 0x00


	//----- nvinfo : EIATTR_KPARAM_INFO
	.align		4
.L_3783:
        /*0088*/ 	.byte	0x04, 0x17
        /*008a*/ 	.short	(.L_3785 - .L_3784)
.L_3784:
        /*008c*/ 	.word	0x00000000
        /*0090*/ 	.short	0x0002
        /*0092*/ 	.short	0x000c
        /*0094*/ 	.byte	0x00, 0xf0, 0x11, 0x00


	//----- nvinfo : EIATTR_KPARAM_INFO
	.align		4
.L_3785:
        /*0098*/ 	.byte	0x04, 0x17
        /*009a*/ 	.short	(.L_3787 - .L_3786)
.L_3786:
        /*009c*/ 	.word	0x00000000
        /*00a0*/ 	.short	0x0001
        /*00a2*/ 	.short	0x0008
        /*00a4*/ 	.byte	0x00, 0xf0, 0x11, 0x00


	//----- nvinfo : EIATTR_KPARAM_INFO
	.align		4
.L_3787:
        /*00a8*/ 	.byte	0x04, 0x17
        /*00aa*/ 	.short	(.L_3789 - .L_3788)
.L_3788:
        /*00ac*/ 	.word	0x00000000
        /*00b0*/ 	.short	0x0000
        /*00b2*/ 	.short	0x0000
        /*00b4*/ 	.byte	0x00, 0xf5, 0x21, 0x00


	//----- nvinfo : EIATTR_SPARSE_MMA_MASK
	.align		4
.L_3789:
        /*00b8*/ 	.byte	0x03, 0x50
        /*00ba*/ 	.short	0x0000


	//----- nvinfo : EIATTR_MAXREG_COUNT
	.align		4
        /*00bc*/ 	.byte	0x03, 0x1b
        /*00be*/ 	.short	0x00ff


	//----- nvinfo : EIATTR_MERCURY_ISA_VERSION
	.align		4
        /*00c0*/ 	.byte	0x03, 0x5f
        /*00c2*/ 	.short	0x0101


	//----- nvinfo : EIATTR_COOP_GROUP_MASK_REGIDS
	.align		4
        /*00c4*/ 	.byte	0x04, 0x29
        /*00c6*/ 	.short	(.L_3791 - .L_3790)


	//   ....[0]....
.L_3790:
        /*00c8*/ 	.word	0xffffffff


	//   ....[1]....
        /*00cc*/ 	.word	0xffffffff


	//   ....[2]....
        /*00d0*/ 	.word	0xffffffff


	//   ....[3]....
        /*00d4*/ 	.word	0xffffffff


	//   ....[4]....
        /*00d8*/ 	.word	0xffffffff


	//   ....[5]....
        /*00dc*/ 	.word	0xffffffff


	//   ....[6]....
        /*00e0*/ 	.word	0xffffffff


	//   ....[7]....
        /*00e4*/ 	.word	0xffffffff


	//   ....[8]....
        /*00e8*/ 	.word	0xffffffff


	//   ....[9]....
        /*00ec*/ 	.word	0xffffffff


	//   ....[10]....
        /*00f0*/ 	.word	0xffffffff


	//   ....[11]....
        /*00f4*/ 	.word	0x0500001b


	//   ....[12]....
        /*00f8*/ 	.word	0x0500001b


	//   ....[13]....
        /*00fc*/ 	.word	0x0500001b


	//   ....[14]....
        /*0100*/ 	.word	0x0500001b


	//   ....[15]....
        /*0104*/ 	.word	0x0500001b


	//   ....[16]....
        /*0108*/ 	.word	0x0500001b


	//   ....[17]....
        /*010c*/ 	.word	0x0500001b


	//   ....[18]....
        /*0110*/ 	.word	0x0500001b


	//   ....[19]....
        /*0114*/ 	.word	0x0500001b


	//   ....[20]....
        /*0118*/ 	.word	0x0500001b


	//   ....[21]....
        /*011c*/ 	.word	0x0500001b


	//----- nvinfo : EIATTR_COOP_GROUP_INSTR_OFFSETS
	.align		4
.L_3791:
        /*0120*/ 	.byte	0x04, 0x28
        /*0122*/ 	.short	(.L_3793 - .L_3792)


	//   ....[0]....
.L_3792:
        /*0124*/ 	.word	0x000012a0


	//   ....[1]....
        /*0128*/ 	.word	0x000012c0


	//   ....[2]....
        /*012c*/ 	.word	0x000012e0


	//   ....[3]....
        /*0130*/ 	.word	0x00001300


	//   ....[4]....
        /*0134*/ 	.word	0x00001320


	//   ....[5]....
        /*0138*/ 	.word	0x00001790


	//   ....[6]....
        /*013c*/ 	.word	0x00001880


	//   ....[7]....
        /*0140*/ 	.word	0x000019e0


	//   ....[8]....
        /*0144*/ 	.word	0x00001a90


	//   ....[9]....
        /*0148*/ 	.word	0x00001ac0


	//   ....[10]....
        /*014c*/ 	.word	0x00001cd0


	//   ....[11]....
        /*0150*/ 	.word	0x00001e10


	//   ....[12]....
        /*0154*/ 	.word	0x00001e90


	//   ....[13]....
        /*0158*/ 	.word	0x00001ef0


	//   ....[14]....
        /*015c*/ 	.word	0x00001f50


	//   ....[15]....
        /*0160*/ 	.word	0x00001fb0


	//   ....[16]....
        /*0164*/ 	.word	0x00002240


	//   ....[17]....
        /*0168*/ 	.word	0x000022e0


	//   ....[18]....
        /*016c*/ 	.word	0x000024d0


	//   ....[19]....
        /*0170*/ 	.word	0x000026c0


	//   ....[20]....
        /*0174*/ 	.word	0x00002770


	//   ....[21]....
        /*0178*/ 	.word	0x000027e0


	//----- nvinfo : EIATTR_VRC_CTA_INIT_COUNT
	.align		4
.L_3793:
        /*017c*/ 	.byte	0x02, 0x4a
	.zero		1
	.zero		1


	//----- nvinfo : EIATTR_EXIT_INSTR_OFFSETS
	.align		4
        /*0180*/ 	.byte	0x04, 0x1c
        /*0182*/ 	.short	(.L_3795 - .L_3794)


	//   ....[0]....
.L_3794:
        /*0184*/ 	.word	0x000002a0


	//   ....[1]....
        /*0188*/ 	.word	0x00000f20


	//   ....[2]....
        /*018c*/ 	.word	0x00001db0


	//----- nvinfo : EIATTR_CRS_STACK_SIZE
	.align		4
.L_3795:
        /*0190*/ 	.byte	0x04, 0x1e
        /*0192*/ 	.short	(.L_3797 - .L_3796)
.L_3796:
        /*0194*/ 	.word	0x00000000


	//----- nvinfo : EIATTR_CBANK_PARAM_SIZE
	.align		4
.L_3797:
        /*0198*/ 	.byte	0x03, 0x19
        /*019a*/ 	.short	0x0040


	//----- nvinfo : EIATTR_PARAM_CBANK
	.align		4
        /*019c*/ 	.byte	0x04, 0x0a
        /*019e*/ 	.short	(.L_3799 - .L_3798)
	.align		4
.L_3798:
        /*01a0*/ 	.word	index@(.nv.constant0._ZN12tensorrt_llm7kernels32fusedQKNormRopeKernelNTokenHeadsIN3c104HalfENS2_8BFloat16ELi128ELb0ELi4EEEvPviiifPKvS7_S7_PKlii)
        /*01a4*/ 	.short	0x0380
        /*01a6*/ 	.short	0x0040


	//----- nvinfo : EIATTR_SW_WAR
	.align		4
.L_3799:
        /*01a8*/ 	.byte	0x04, 0x36
        /*01aa*/ 	.short	(.L_3801 - .L_3800)
.L_3800:
        /*01ac*/ 	.word	0x00000008
.L_3801:


//--------------------- .nv.info._ZN12tensorrt_llm7kernels32fusedQKNormRopeKernelNTokenHeadsIN3c104HalfENS2_8BFloat16ELi128ELb1ELi4EEEvPviiifPKvS7_S7_PKlii --------------------------
	.section	.nv.info._ZN12tensorrt_llm7kernels32fusedQKNormRopeKernelNTokenHeadsIN3c104HalfENS2_8BFloat16ELi128ELb1ELi4EEEvPviiifPKvS7_S7_PKlii,"",@"SHT_CUDA_INFO"
	.sectionflags	@""
	.align	4


	//----- nvinfo : EIATTR_CUDA_API_VERSION
	.align		4
        /*0000*/ 	.byte	0x04, 0x37
        /*0002*/ 	.short	(.L_3803 - .L_3802)
.L_3802:
        /*0004*/ 	.word	0x00000082


	//----- nvinfo : EIATTR_KPARAM_INFO
	.align		4
.L_3803:
        /*0008*/ 	.byte	0x04, 0x17
        /*000a*/ 	.short	(.L_3805 - .L_3804)
.L_3804:
        /*000c*/ 	.word	0x00000000
        /*0010*/ 	.short	0x000a
        /*0012*/ 	.short	0x003c
        /*0014*/ 	.byte	0x00, 0xf0, 0x11, 0x00


	//----- nvinfo : EIATTR_KPARAM_INFO
	.align		4
.L_3805:
        /*0018*/ 	.byte	0x04, 0x17
        /*001a*/ 	.short	(.L_3807 - .L_3806)
.L_3806:
        /*001c*/ 	.word	0x00000000
        /*0020*/ 	.short	0x0009
        /*0022*/ 	.short	0x0038
        /*0024*/ 	.byte	0x00, 0xf0, 0x11, 0x00


	//----- nvinfo : EIATTR_KPARAM_INFO
	.align		4
.L_3807:
        /*0028*/ 	.byte	0x04, 0x17
        /*002a*/ 	.short	(.L_3809 - .L_3808)
.L_3808:
        /*002c*/ 	.word	0x00000000
        /*0030*/ 	.short	0x0008
        /*0032*/ 	.short	0x0030
        /*0034*/ 	.byte	0x00, 0xf5, 0x21, 0x00


	//----- nvinfo : EIATTR_KPARAM_INFO
	.align		4
.L_3809:
        /*0038*/ 	.byte	0x04, 0x17
        /*003a*/ 	.short	(.L_3811 - .L_3810)
.L_3810:
        /*003c*/ 	.word	0x00000000
        /*0040*/ 	.short	0x0007
        /*0042*/ 	.short	0x0028
        /*0044*/ 	.byte	0x00, 0xf5, 0x21, 0x00


	//----- nvinfo : EIATTR_KPARAM_INFO
	.align		4
.L_3811:
        /*0048*/ 	.byte	0x04, 0x17
        /*004a*/ 	.short	(.L_3813 - .L_3812)
.L_3812:
        /*004c*/ 	.word	0x00000000
        /*0050*/ 	.short	0x0006
        /*0052*/ 	.short	0x0020
        /*0054*/ 	.byte	0x00, 0xf5, 0x21, 0x00


	//----- nvinfo : EIATTR_KPARAM_INFO
	.align		4
.L_3813:
        /*0058*/ 	.byte	0x04, 0x17
        /*005a*/ 	.short	(.L_3815 - .L_3814)
.L_3814:
        /*005c*/ 	.word	0x00000000
        /*0060*/ 	.short	0x0005
        /*0062*/ 	.short	0x0018
        /*0064*/ 	.byte	0x00, 0xf5, 0x21, 0x00


	//----- nvinfo : EIATTR_KPARAM_INFO
	.align		4
.L_3815:
        /*0068*/ 	.byte	0x04, 0x17
        /*006a*/ 	.short	(.L_3817 - .L_3816)
.L_3816:
        /*006c*/ 	.word	0x00000000
        /*0070*/ 	.short	0x0004
        /*0072*/ 	.short	0x0014
        /*0074*/ 	.byte	0x00, 0xf0, 0x11, 0x00


	//----- nvinfo : EIATTR_KPARAM_INFO
	.align		4
.L_3817:
        /*0078*/ 	.byte	0x04, 0x17
        /*007a*/ 	.short	(.L_3819 - .L_3818)
.L_3818:
        /*007c*/ 	.word	0x00000000
        /*0080*/ 	.short	0x0003
        /*0082*/ 	.short	0x0010
        /*0084*/ 	.byte	0x00, 0xf0, 0x11, 0x00


	//----- nvinfo : EIATTR_KPARAM_INFO
	.align		4
.L_3819:
        /*0088*/ 	.byte	0x04, 0x17
        /*008a*/ 	.short	(.L_3821 - .L_3820)
.L_3820:
        /*008c*/ 	.word	0x00000000
        /*0090*/ 	.short	0x0002
        /*0092*/ 	.short	0x000c
        /*0094*/ 	.byte	0x00, 0xf0, 0x11, 0x00


	//----- nvinfo : EIATTR_KPARAM_INFO
	.align		4
.L_3821:
        /*0098*/ 	.byte	0x04, 0x17
        /*009a*/ 	.short	(.L_3823 - .L_3822)
.L_3822:
        /*009c*/ 	.word	0x00000000
        /*00a0*/ 	.short	0x0001
        /*00a2*/ 	.short	0x0008
        /*00a4*/ 	.byte	0x00, 0xf0, 0x11, 0x00


	//----- nvinfo : EIATTR_KPARAM_INFO
	.align		4
.L_3823:
        /*00a8*/ 	.byte	0x04, 0x17
        /*00aa*/ 	.short	(.L_3825 - .L_3824)
.L_3824:
        /*00ac*/ 	.word	0x00000000
        /*00b0*/ 	.short	0x0000
        /*00b2*/ 	.short	0x0000
        /*00b4*/ 	.byte	0x00, 0xf5, 0x21, 0x00


	//----- nvinfo : EIATTR_SPARSE_MMA_MASK
	.align		4
.L_3825:
        /*00b8*/ 	.byte	0x03, 0x50
        /*00ba*/ 	.short	0x0000


	//----- nvinfo : EIATTR_MAXREG_COUNT
	.align		4
        /*00bc*/ 	.byte	0x03, 0x1b
        /*00be*/ 	.short	0x00ff


	//----- nvinfo : EIATTR_MERCURY_ISA_VERSION
	.align		4
        /*00c0*/ 	.byte	0x03, 0x5f
        /*00c2*/ 	.short	0x0101


	//----- nvinfo : EIATTR_COOP_GROUP_MASK_REGIDS
	.align		4
        /*00c4*/ 	.byte	0x04, 0x29
        /*00c6*/ 	.short	(.L_3827 - .L_3826)


	//   ....[0]....
.L_3826:
        /*00c8*/ 	.word	0xffffffff


	//   ....[1]....
        /*00cc*/ 	.word	0xffffffff


	//   ....[2]....
        /*00d0*/ 	.word	0xffffffff


	//   ....[3]....
        /*00d4*/ 	.word	0xffffffff


	//   ....[4]....
        /*00d8*/ 	.word	0xffffffff


	//   ....[5]....
        /*00dc*/ 	.word	0x05000017


	//   ....[6]....
        /*00e0*/ 	.word	0x05000017


	//   ....[7]....
        /*00e4*/ 	.word	0x05000017


	//   ....[8]....
        /*00e8*/ 	.word	0x05000017


	//   ....[9]....
        /*00ec*/ 	.word	0x05000017


	//----- nvinfo : EIATTR_COOP_GROUP_INSTR_OFFSETS
	.align		4
.L_3827:
        /*00f0*/ 	.byte	0x04, 0x28
        /*00f2*/ 	.short	(.L_3829 - .L_3828)


	//   ....[0]....
.L_3828:
        /*00f4*/ 	.word	0x000012a0


	//   ....[1]....
        /*00f8*/ 	.word	0x000012c0


	//   ....[2]....
        /*00fc*/ 	.word	0x000012e0


	//   ....[3]....
        /*0100*/ 	.word	0x00001300


	//   ....[4]....
        /*0104*/ 	.word	0x00001320


	//   ....[5]....
        /*0108*/ 	.word	0x000016d0


	//   ....[6]....
        /*010c*/ 	.word	0x00001760


	//   ....[7]....
        /*0110*/ 	.word	0x000017e0


	//   ....[8]....
        /*0114*/ 	.word	0x00001860


	//   ....[9]....
        /*0118*/ 	.word	0x000018e0


	//----- nvinfo : EIATTR_VRC_CTA_INIT_COUNT
	.align		4
.L_3829:
        /*011c*/ 	.byte	0x02, 0x4a
	.zero		1
	.zero		1


	//----- nvinfo : EIATTR_EXIT_INSTR_OFFSETS
	.align		4
        /*0120*/ 	.byte	0x04, 0x1c
        /*0122*/ 	.short	(.L_3831 - .L_3830)


	//   ....[0]....
.L_3830:
        /*0124*/ 	.word	0x000002a0


	//   ....[1]....
        /*0128*/ 	.word	0x00000f20


	//   ....[2]....
        /*012c*/ 	.word	0x00001670


	//----- nvinfo : EIATTR_CRS_STACK_SIZE
	.align		4
.L_3831:
        /*0130*/ 	.byte	0x04, 0x1e
        /*0132*/ 	.short	(.L_3833 - .L_3832)
.L_3832:
        /*0134*/ 	.word	0x00000000


	//----- nvinfo : EIATTR_CBANK_PARAM_SIZE
	.align		4
.L_3833:
        /*0138*/ 	.byte	0x03, 0x19
        /*013a*/ 	.short	0x0040


	//----- nvinfo : EIATTR_PARAM_CBANK
	.align		4
        /*013c*/ 	.byte	0x04, 0x0a
        /*013e*/ 	.short	(.L_3835 - .L_3834)
	.align		4
.L_3834:
        /*0140*/ 	.word	index@(.nv.constant0._ZN12tensorrt_llm7kernels32fusedQKNormRopeKernelNTokenHeadsIN3c104HalfENS2_8BFloat16ELi128ELb1ELi4EEEvPviiifPKvS7_S7_PKlii)
        /*0144*/ 	.short	0x0380
        /*0146*/ 	.short	0x0040


	//----- nvinfo : EIATTR_SW_WAR
	.align		4
.L_3835:
        /*0148*/ 	.byte	0x04, 0x36
        /*014a*/ 	.short	(.L_3837 - .L_3836)
.L_3836:
        /*014c*/ 	.word	0x00000008
.L_3837:


//--------------------- .nv.info._ZN12tensorrt_llm7kernels32fusedQKNormRopeKernelNTokenHeadsIN3c104HalfENS2_8BFloat16ELi64ELb0ELi4EEEvPviiifPKvS7_S7_PKlii --------------------------
	.section	.nv.info._ZN12tensorrt_llm7kernels32fusedQKNormRopeKernelNTokenHeadsIN3c104HalfENS2_8BFloat16ELi64ELb0ELi4EEEvPviiifPKvS7_S7_PKlii,"",@"SHT_CUDA_INFO"
	.sectionflags	@""
	.align	4


	//----- nvinfo : EIATTR_CUDA_API_VERSION
	.align		4
        /*0000*/ 	.byte	0x04, 0x37
        /*0002*/ 	.short	(.L_3839 - .L_3838)
.L_3838:
        /*0004*/ 	.word	0x00000082


	//----- nvinfo : EIATTR_KPARAM_INFO
	.align		4
.L_3839:
        /*0008*/ 	.byte	0x04, 0x17
        /*000a*/ 	.short	(.L_3841 - .L_3840)
.L_3840:
        /*000c*/ 	.word	0x00000000
        /*0010*/ 	.short	0x000a
        /*0012*/ 	.short	0x003c
        /*0014*/ 	.byte	0x00, 0xf0, 0x11, 0x00


	//----- nvinfo : EIATTR_KPARAM_INFO
	.align		4
.L_3841:
        /*0018*/ 	.byte	0x04, 0x17
        /*001a*/ 	.short	(.L_3843 - .L_3842)
.L_3842:
        /*001c*/ 	.word	0x00000000
        /*0020*/ 	.short	0x0009
        /*0022*/ 	.short	0x0038
        /*0024*/ 	.byte	0x00, 0xf0, 0x11, 0x00


	//----- nvinfo : EIATTR_KPARAM_INFO
	.align		4
.L_3843:
        /*0028*/ 	.byte	0x04, 0x17
        /*002a*/ 	.short	(.L_3845 - .L_3844)
.L_3844:
        /*002c*/ 	.word	0x00000000
        /*0030*/ 	.short	0x0008
        /*0032*/ 	.short	0x0030
        /*0034*/ 	.byte	0x00, 0xf5, 0x21, 0x00


	//----- nvinfo : EIATTR_KPARAM_INFO
	.align		4
.L_3845:
        /*0038*/ 	.byte	0x04, 0x17
        /*003a*/ 	.short	(.L_3847 - .L_3846)
.L_3846:
        /*003c*/ 	.word	0x00000000
        /*0040*/ 	.short	0x0007
        /*0042*/ 	.short	0x0028
        /*0044*/ 	.byte	0x00, 0xf5, 0x21, 0x00


	//----- nvinfo : EIATTR_KPARAM_INFO
	.align		4
.L_3847:
        /*0048*/ 	.byte	0x04, 0x17
        /*004a*/ 	.short	(.L_3849 - .L_3848)
.L_3848:
        /*004c*/ 	.word	0x00000000
        /*0050*/ 	.short	0x0006
        /*0052*/ 	.short	0x0020
        /*0054*/ 	.byte	0x00, 0xf5, 0x21, 0x00


	//----- nvinfo : EIATTR_KPARAM_INFO
	.align		4
.L_3849:
        /*0058*/ 	.byte	0x04, 0x17
        /*005a*/ 	.short	(.L_3851 - .L_3850)
.L_3850:
        /*005c*/ 	.word	0x00000000
        /*0060*/ 	.short	0x0005
        /*0062*/ 	.short	0x0018
        /*0064*/ 	.byte	0x00, 0xf5, 0x21, 0x00


	//----- nvinfo : EIATTR_KPARAM_INFO
	.align		4
.L_3851:
        /*0068*/ 	.byte	0x04, 0x17
        /*006a*/ 	.short	(.L_3853 - .L_3852)
.L_3852:
        /*006c*/ 	.word	0x00000000
        /*0070*/ 	.short	0x0004
        /*0072*/ 	.short	0x0014
        /*0074*/ 	.byte	0x00, 0xf0, 0x11, 0x00


	//----- nvinfo : EIATTR_KPARAM_INFO
	.align		4
.L_3853:
        /*0078*/ 	.byte	0x04, 0x17
        /*007a*/ 	.short	(.L_3855 - .L_3854)
.L_3854:
        /*007c*/ 	.word	0x00000000
        /*0080*/ 	.short	0x0003
        /*0082*/ 	.short	0x0010
        /*0084*/ 	.byte	0x00, 0xf0, 0x11, 0x00


	//----- nvinfo : EIATTR_KPARAM_INFO
	.align		4
.L_3855:
        /*0088*/ 	.byte	0x04, 0x17
        /*008a*/ 	.short	(.L_3857 - .L_3856)
.L_3856:
        /*008c*/ 	.word	0x00000000
        /*0090*/ 	.short	0x0002
        /*0092*/ 	.short	0x000c
        /*0094*/ 	.byte	0x00, 0xf0, 0x11, 0x00


	//----- nvinfo : EIATTR_KPARAM_INFO
	.align		4
.L_3857:
        /*0098*/ 	.byte	0x04, 0x17
        /*009a*/ 	.short	(.L_3859 - .L_3858)
.L_3858:
        /*009c*/ 	.word	0x00000000
        /*00a0*/ 	.short	0x0001
        /*00a2*/ 	.short	0x0008
        /*00a4*/ 	.byte	0x00, 0xf0, 0x11, 0x00


	//----- nvinfo : EIATTR_KPARAM_INFO
	.align		4
.L_3859:
        /*00a8*/ 	.byte	0x04, 0x17
        /*00aa*/ 	.short	(.L_3861 - .L_3860)
.L_3860:
        /*00ac*/ 	.word	0x00000000
        /*00b0*/ 	.short	0x0000
        /*00b2*/ 	.short	0x0000
        /*00b4*/ 	.byte	0x00, 0xf5, 0x21, 0x00


	//----- nvinfo : EIATTR_SPARSE_MMA_MASK
	.align		4
.L_3861:
        /*00b8*/ 	.byte	0x03, 0x50
        /*00ba*/ 	.short	0x0000


	//----- nvinfo : EIATTR_MAXREG_COUNT
	.align		4
        /*00bc*/ 	.byte	0x03, 0x1b
        /*00be*/ 	.short	0x00ff


	//----- nvinfo : EIATTR_MERCURY_ISA_VERSION
	.align		4
        /*00c0*/ 	.byte	0x03, 0x5f
        /*00c2*/ 	.short	0x0101


	//----- nvinfo : EIATTR_COOP_GROUP_MASK_REGIDS
	.align		4
        /*00c4*/ 	.byte	0x04, 0x29
        /*00c6*/ 	.short	(.L_3863 - .L_3862)


	//   ....[0]....
.L_3862:
        /*00c8*/ 	.word	0xffffffff


	//   ....[1]....
        /*00cc*/ 	.word	0xffffffff


	//   ....[2]....
        /*00d0*/ 	.word	0xffffffff


	//   ....[3]....
        /*00d4*/ 	.word	0xffffffff


	//   ....[4]....
        /*00d8*/ 	.word	0xffffffff


	//   ....[5]....
        /*00dc*/ 	.word	0xffffffff


	//   ....[6]....
        /*00e0*/ 	.word	0xffffffff


	//   ....[7]....
        /*00e4*/ 	.word	0xffffffff


	//   ....[8]....
        /*00e8*/ 	.word	0xffffffff


	//   ....[9]....
        /*00ec*/ 	.word	0x05000009


	//   ....[10]....
        /*00f0*/ 	.word	0x05000009


	//   ....[11]....
        /*00f4*/ 	.word	0x05000009


	//   ....[12]....
        /*00f8*/ 	.word	0x05000009


	//   ....[13]....
        /*00fc*/ 	.word	0x05000009


	//   ....[14]....
        /*0100*/ 	.word	0x05000009


	//   ....[15]....
        /*0104*/ 	.word	0x05000009


	//   ....[16]....
        /*0108*/ 	.word	0x05000009


	//   ....[17]....
        /*010c*/ 	.word	0x05000009


	//----- nvinfo : EIATTR_COOP_GROUP_INSTR_OFFSETS
	.align		4
.L_3863:
        /*0110*/ 	.byte	0x04, 0x28
        /*0112*/ 	.short	(.L_3865 - .L_3864)


	//   ....[0]....
.L_3864:
        /*0114*/ 	.word	0x00001310


	//   ....[1]....
        /*0118*/ 	.word	0x00001330


	//   ....[2]....
        /*011c*/ 	.word	0x00001350


	//   ....[3]....
        /*0120*/ 	.word	0x00001370


	//   ....[4]....
        /*0124*/ 	.word	0x00001390


	//   ....[5]....
        /*0128*/ 	.word	0x00001560


	//   ....[6]....
        /*012c*/ 	.word	0x00001580


	//   ....[7]....
        /*0130*/ 	.word	0x000016d0


	//   ....[8]....
        /*0134*/ 	.word	0x00001800


	//   ....[9]....
        /*0138*/ 	.word	0x00001930


	//   ....[10]....
        /*013c*/ 	.word	0x000019c0


	//   ....[11]....
        /*0140*/ 	.word	0x00001a20


	//   ....[12]....
        /*0144*/ 	.word	0x00001a80


	//   ....[13]....
        /*0148*/ 	.word	0x00001ae0


	//   ....[14]....
        /*014c*/ 	.word	0x00001cf0


	//   ....[15]....
        /*0150*/ 	.word	0x00001d80


	//   ....[16]....
        /*0154*/ 	.word	0x00001e20


	//   ....[17]....
        /*0158*/ 	.word	0x00001e80


	//----- nvinfo : EIATTR_VRC_CTA_INIT_COUNT
	.align		4
.L_3865:
        /*015c*/ 	.byte	0x02, 0x4a
	.zero		1
	.zero		1


	//----- nvinfo : EIATTR_EXIT_INSTR_OFFSETS
	.align		4
        /*0160*/ 	.byte	0x04, 0x1c
        /*0162*/ 	.short	(.L_3867 - .L_3866)


	//   ....[0]....
.L_3866:
        /*0164*/ 	.word	0x00000290


	//   ....[1]....
        /*0168*/ 	.word	0x00000ef0


	//   ....[2]....
        /*016c*/ 	.word	0x000018d0


	//----- nvinfo : EIATTR_CRS_STACK_SIZE
	.align		4
.L_3867:
        /*0170*/ 	.byte	0x04, 0x1e
        /*0172*/ 	.short	(.L_3869 - .L_3868)
.L_3868:
        /*0174*/ 	.word	0x00000000


	//----- nvinfo : EIATTR_CBANK_PARAM_SIZE
	.align		4
.L_3869:
        /*0178*/ 	.byte	0x03, 0x19
        /*017a*/ 	.short	0x0040


	//----- nvinfo : EIATTR_PARAM_CBANK
	.align		4
        /*017c*/ 	.byte	0x04, 0x0a
        /*017e*/ 	.short	(.L_3871 - .L_3870)
	.align		4
.L_3870:
        /*0180*/ 	.word	index@(.nv.constant0._ZN12tensorrt_llm7kernels32fusedQKNormRopeKernelNTokenHeadsIN3c104HalfENS2_8BFloat16ELi64ELb0ELi4EEEvPviiifPKvS7_S7_PKlii)
        /*0184*/ 	.short	0x0380
        /*0186*/ 	.short	0x0040


	//----- nvinfo : EIATTR_SW_WAR
	.align		4
.L_3871:
        /*0188*/ 	.byte	0x04, 0x36
        /*018a*/ 	.short	(.L_3873 - .L_3872)
.L_3872:
        /*018c*/ 	.word	0x00000008
.L_3873:


//--------------------- .nv.info._ZN12tensorrt_llm7kernels32fusedQKNormRopeKernelNTokenHeadsIN3c104HalfENS2_8BFloat16ELi64ELb1ELi4EEEvPviiifPKvS7_S7_PKlii --------------------------
	.section	.nv.info._ZN12tensorrt_llm7kernels32fusedQKNormRopeKernelNTokenHeadsIN3c104HalfENS2_8BFloat16ELi64ELb1ELi4EEEvPviiifPKvS7_S7_PKlii,"",@"SHT_CUDA_INFO"
	.sectionflags	@""
	.align	4


	//----- nvinfo : EIATTR_CUDA_API_VERSION
	.align		4
        /*0000*/ 	.byte	0x04, 0x37
        /*0002*/ 	.short	(.L_3875 - .L_3874)
.L_3874:
        /*0004*/ 	.word	0x00000082


	//----- nvinfo : EIATTR_KPARAM_INFO
	.align		4
.L_3875:
        /*0008*/ 	.byte	0x04, 0x17
        /*000a*/ 	.short	(.L_3877 - .L_3876)
.L_3876:
        /*000c*/ 	.word	0x00000000
        /*0010*/ 	.short	0x000a
        /*0012*/ 	.short	0x003c
        /*0014*/ 	.byte	0x00, 0xf0, 0x11, 0x00


	//----- nvinfo : EIATTR_KPARAM_INFO
	.align		4
.L_3877:
        /*0018*/ 	.byte	0x04, 0x17
        /*001a*/ 	.short	(.L_3879 - .L_3878)
.L_3878:
        /*001c*/ 	.word	0x00000000
        /*0020*/ 	.short	0x0009
        /*0022*/ 	.short	0x0038
        /*0024*/ 	.byte	0x00, 0xf0, 0x11, 0x00


	//----- nvinfo : EIATTR_KPARAM_INFO
	.align		4
.L_3879:
        /*0028*/ 	.byte	0x04, 0x17
        /*002a*/ 	.short	(.L_3881 - .L_3880)
.L_3880:
        /*002c*/ 	.word	0x00000000
        /*0030*/ 	.short	0x0008
        /*0032*/ 	.short	0x0030
        /*0034*/ 	.byte	0x00, 0xf5, 0x21, 0x00


	//----- nvinfo : EIATTR_KPARAM_INFO
	.align		4
.L_3881:
        /*0038*/ 	.byte	0x04, 0x17
        /*003a*/ 	.short	(.L_3883 - .L_3882)
.L_3882:
        /*003c*/ 	.word	0x00000000
        /*0040*/ 	.short	0x0007
        /*0042*/ 	.short	0x0028
        /*0044*/ 	.byte	0x00, 0xf5, 0x21, 0x00


	//----- nvinfo : EIATTR_KPARAM_INFO
	.align		4
.L_3883:
        /*0048*/ 	.byte	0x04, 0x17
        /*004a*/ 	.short	(.L_3885 - .L_3884)
.L_3884:
        /*004c*/ 	.word	0x00000000
        /*0050*/ 	.short	0x0006
        /*0052*/ 	.short	0x0020
        /*0054*/ 	.byte	0x00, 0xf5, 0x21, 0x00


	//----- nvinfo : EIATTR_KPARAM_INFO
	.align		4
.L_3885:
        /*0058*/ 	.byte	0x04, 0x17
        /*005a*/ 	.short	(.L_3887 - .L_3886)
.L_3886:
        /*005c*/ 	.word	0x00000000
        /*0060*/ 	.short	0x0005
        /*0062*/ 	.short	0x0018
        /*0064*/ 	.byte	0x00, 0xf5, 0x21, 0x00


	//----- nvinfo : EIATTR_KPARAM_INFO
	.align		4
.L_3887:
        /*0068*/ 	.byte	0x04, 0x17
        /*006a*/ 	.short	(.L_3889 - .L_3888)
.L_3888:
        /*006c*/ 	.word	0x00000000
        /*0070*/ 	.short	0x0004
        /*0072*/ 	.short	0x0014
        /*0074*/ 	.byte	0x00, 0xf0, 0x11, 0x00


	//----- nvinfo : EIATTR_KPARAM_INFO
	.align		4
.L_3889:
        /*0078*/ 	.byte	0x04, 0x17
        /*007a*/ 	.short	(.L_3891 - .L_3890)
.L_3890:
        /*007c*/ 	.word	0x00000000
        /*0080*/ 	.short	0x0003
        /*0082*/ 	.short	0x0010
        /*0084*/ 	.byte	0x00, 0xf0, 0x11, 0x00


	//----- nvinfo : EIATTR_KPARAM_INFO
	.align		4
.L_3891:
        /*0088*/ 	.byte	0x04, 0x17
        /*008a*/ 	.short	(.L_3893 - .L_3892)
.L_3892:
        /*008c*/ 	.word	0x00000000
        /*0090*/ 	.short	0x0002
        /*0092*/ 	.short	0x000c
        /*0094*/ 	.byte	0x00, 0xf0, 0x11, 0x00


	//----- nvinfo : EIATTR_KPARAM_INFO
	.align		4
.L_3893:
        /*0098*/ 	.byte	0x04, 0x17
        /*009a*/ 	.short	(.L_3895 - .L_3894)
.L_3894:
        /*009c*/ 	.word	0x00000000
        /*00a0*/ 	.short	0x0001
        /*00a2*/ 	.short	0x0008
        /*00a4*/ 	.byte	0x00, 0xf0, 0x11, 0x00


	//----- nvinfo : EIATTR_KPARAM_INFO
	.align		4
.L_3895:
        /*00a8*/ 	.byte	0x04, 0x17
        /*00aa*/ 	.short	(.L_3897 - .L_3896)
.L_3896:
        /*00ac*/ 	.word	0x00000000
        /*00b0*/ 	.short	0x0000
        /*00b2*/ 	.short	0x0000
        /*00b4*/ 	.byte	0x00, 0xf5, 0x21, 0x00


	//----- nvinfo : EIATTR_SPARSE_MMA_MASK
	.align		4
.L_3897:
        /*00b8*/ 	.byte	0x03, 0x50
        /*00ba*/ 	.short	0x0000


	//----- nvinfo : EIATTR_MAXREG_COUNT
	.align		4
        /*00bc*/ 	.byte	0x03, 0x1b
        /*00be*/ 	.short	0x00ff


	//----- nvinfo : EIATTR_MERCURY_ISA_VERSION
	.align		4
        /*00c0*/ 	.byte	0x03, 0x5f
        /*00c2*/ 	.short	0x0101


	//----- nvinfo : EIATTR_COOP_GROUP_MASK_REGIDS
	.align		4
        /*00c4*/ 	.byte	0x04, 0x29
        /*00c6*/ 	.short	(.L_3899 - .L_3898)


	//   ....[0]....
.L_3898:
        /*00c8*/ 	.word	0xffffffff


	//   ....[1]....
        /*00cc*/ 	.word	0xffffffff


	//   ....[2]....
        /*00d0*/ 	.word	0xffffffff


	//   ....[3]....
        /*00d4*/ 	.word	0xffffffff


	//   ....[4]....
        /*00d8*/ 	.word	0xffffffff


	//   ....[5]....
        /*00dc*/ 	.word	0xffffffff


	//   ....[6]....
        /*00e0*/ 	.word	0xffffffff


	//   ....[7]....
        /*00e4*/ 	.word	0xffffffff


	//   ....[8]....
        /*00e8*/ 	.word	0xffffffff


	//   ....[9]....
        /*00ec*/ 	.word	0xffffffff


	//   ....[10]....
        /*00f0*/ 	.word	0xffffffff


	//   ....[11]....
        /*00f4*/ 	.word	0xffffffff


	//   ....[12]....
        /*00f8*/ 	.word	0xffffffff


	//   ....[13]....
        /*00fc*/ 	.word	0xffffffff


	//   ....[14]....
        /*0100*/ 	.word	0xffffffff


	//   ....[15]....
        /*0104*/ 	.word	0x0500001c


	//   ....[16]....
        /*0108*/ 	.word	0x0500001c


	//   ....[17]....
        /*010c*/ 	.word	0x0500001c


	//   ....[18]....
        /*0110*/ 	.word	0x0500001c


	//   ....[19]....
        /*0114*/ 	.word	0x0500001c


	//   ....[20]....
        /*0118*/ 	.word	0x0500001c


	//   ....[21]....
        /*011c*/ 	.word	0x0500001c


	//   ....[22]....
        /*0120*/ 	.word	0x0500001c


	//   ....[23]....
        /*0124*/ 	.word	0x0500001c


	//   ....[24]....
        /*0128*/ 	.word	0x0500001c


	//   ....[25]....
        /*012c*/ 	.word	0x0500001c


	//   ....[26]....
        /*0130*/ 	.word	0x0500001c


	//   ....[27]....
        /*0134*/ 	.word	0x0500001c


	//   ....[28]....
        /*0138*/ 	.word	0x0500001c


	//   ....[29]....
        /*013c*/ 	.word	0x0500001c


	//----- nvinfo : EIATTR_COOP_GROUP_INSTR_OFFSETS
	.align		4
.L_3899:
        /*0140*/ 	.byte	0x04, 0x28
        /*0142*/ 	.short	(.L_3901 - .L_3900)


	//   ....[0]....
.L_3900:
        /*0144*/ 	.word	0x00001290


	//   ....[1]....
        /*0148*/ 	.word	0x000012b0


	//   ....[2]....
        /*014c*/ 	.word	0x000012d0


	//   ....[3]....
        /*0150*/ 	.word	0x000012f0


	//   ....[4]....
        /*0154*/ 	.word	0x00001310


	//   ....[5]....
        /*0158*/ 	.word	0x000015c0


	//   ....[6]....
        /*015c*/ 	.word	0x000015e0


	//   ....[7]....
        /*0160*/ 	.word	0x00001600


	//   ....[8]....
        /*0164*/ 	.word	0x00001620


	//   ....[9]....
        /*0168*/ 	.word	0x00001640


	//   ....[10]....
        /*016c*/ 	.word	0x00001980


	//   ....[11]....
        /*0170*/ 	.word	0x000019a0


	//   ....[12]....
        /*0174*/ 	.word	0x000019c0


	//   ....[13]....
        /*0178*/ 	.word	0x000019e0


	//   ....[14]....
        /*017c*/ 	.word	0x00001a00


	//   ....[15]....
        /*0180*/ 	.word	0x00001c40


	//   ....[16]....
        /*0184*/ 	.word	0x00001cc0


	//   ....[17]....
        /*0188*/ 	.word	0x00001d20


	//   ....[18]....
        /*018c*/ 	.word	0x00001d80


	//   ....[19]....
        /*0190*/ 	.word	0x00001de0


	//   ....[20]....
        /*0194*/ 	.word	0x00001e60


	//   ....[21]....
        /*0198*/ 	.word	0x00001ee0


	//   ....[22]....
        /*019c*/ 	.word	0x00001f30


	//   ....[23]....
        /*01a0*/ 	.word	0x00001f80


	//   ....[24]....
        /*01a4*/ 	.word	0x00001fd0


	//   ....[25]....
        /*01a8*/ 	.word	0x00002050


	//   ....[26]....
        /*01ac*/ 	.word	0x000020d0


	//   ....[27]....
        /*01b0*/ 	.word	0x00002130


	//   ....[28]....
        /*01b4*/ 	.word	0x00002190


	//   ....[29]....
        /*01b8*/ 	.word	0x000021f0


	//----- nvinfo : EIATTR_VRC_CTA_INIT_COUNT
	.align		4
.L_3901:
        /*01bc*/ 	.byte	0x02, 0x4a
	.zero		1
	.zero		1


	//----- nvinfo : EIATTR_EXIT_INSTR_OFFSETS
	.align		4
        /*01c0*/ 	.byte	0x04, 0x1c
        /*01c2*/ 	.short	(.L_3903 - .L_3902)


	//   ....[0]....
.L_3902:
        /*01c4*/ 	.word	0x000002b0


	//   ....[1]....
        /*01c8*/ 	.word	0x00000f70


	//   ....[2]....
        /*01cc*/ 	.word	0x00001850


	//   ....[3]....
        /*01d0*/ 	.word	0x00001be0


	//----- nvinfo : EIATTR_CRS_STACK_SIZE
	.align		4
.L_3903:
        /*01d4*/ 	.byte	0x04, 0x1e
        /*01d6*/ 	.short	(.L_3905 - .L_3904)
.L_3904:
        /*01d8*/ 	.word	0x00000000


	//----- nvinfo : EIATTR_CBANK_PARAM_SIZE
	.align		4
.L_3905:
        /*01dc*/ 	.byte	0x03, 0x19
        /*01de*/ 	.short	0x0040


	//----- nvinfo : EIATTR_PARAM_CBANK
	.align		4
        /*01e0*/ 	.byte	0x04, 0x0a
        /*01e2*/ 	.short	(.L_3907 - .L_3906)
	.align		4
.L_3906:
        /*01e4*/ 	.word	index@(.nv.constant0._ZN12tensorrt_llm7kernels32fusedQKNormRopeKernelNTokenHeadsIN3c104HalfENS2_8BFloat16ELi64ELb1ELi4EEEvPviiifPKvS7_S7_PKlii)
        /*01e8*/ 	.short	0x0380
        /*01ea*/ 	.short	0x0040


	//----- nvinfo : EIATTR_SW_WAR
	.align		4
.L_3907:
        /*01ec*/ 	.byte	0x04, 0x36
        /*01ee*/ 	.short	(.L_3909 - .L_3908)
.L_3908:
        /*01f0*/ 	.word	0x00000008
.L_3909:


//--------------------- .nv.info._ZN12tensorrt_llm7kernels32fusedQKNormRopeKernelNTokenHeadsIN3c104HalfENS2_8BFloat16ELi256ELb0ELi2EEEvPviiifPKvS7_S7_PKlii --------------------------
	.section	.nv.info._ZN12tensorrt_llm7kernels32fusedQKNormRopeKernelNTokenHeadsIN3c104HalfENS2_8BFloat16ELi256ELb0ELi2EEEvPviiifPKvS7_S7_PKlii,"",@"SHT_CUDA_INFO"
	.sectionflags	@""
	.align	4


	//----- nvinfo : EIATTR_CUDA_API_VERSION
	.align		4
        /*0000*/ 	.byte	0x04, 0x37
        /*0002*/ 	.short	(.L_3911 - .L_3910)
.L_3910:
        /*0004*/ 	.word	0x00000082


	//----- nvinfo : EIATTR_KPARAM_INFO
	.align		4
.L_3911:
        /*0008*/ 	.byte	0x04, 0x17
        /*000a*/ 	.short	(.L_3913 - .L_3912)
.L_3912:
        /*000c*/ 	.word	0x00000000
        /*0010*/ 	.short	0x000a
        /*0012*/ 	.short	0x003c
        /*0014*/ 	.byte	0x00, 0xf0, 0x11, 0x00


	//----- nvinfo : EIATTR_KPARAM_INFO
	.align		4
.L_3913:
        /*0018*/ 	.byte	0x04, 0x17
        /*001a*/ 	.short	(.L_3915 - .L_3914)
.L_3914:
        /*001c*/ 	.word	0x00000000
        /*0020*/ 	.short	0x0009
        /*0022*/ 	.short	0x0038
        /*0024*/ 	.byte	0x00, 0xf0, 0x11, 0x00


	//----- nvinfo : EIATTR_KPARAM_INFO
	.align		4
.L_3915:
        /*0028*/ 	.byte	0x04, 0x17
        /*002a*/ 	.short	(.L_3917 - .L_3916)
.L_3916:
        /*002c*/ 	.word	0x00000000
        /*0030*/ 	.short	0x0008
        /*0032*/ 	.short	0x0030
        /*0034*/ 	.byte	0x00, 0xf5, 0x21, 0x00


	//----- nvinfo : EIATTR_KPARAM_INFO
	.align		4
.L_3917:
        /*0038*/ 	.byte	0x04, 0x17
        /*003a*/ 	.short	(.L_3919 - .L_3918)
.L_3918:
        /*003c*/ 	.word	0x00000000
        /*0040*/ 	.short	0x0007
        /*0042*/ 	.short	0x0028
        /*0044*/ 	.byte	0x00, 0xf5, 0x21, 0x00


	//----- nvinfo : EIATTR_KPARAM_INFO
	.align		4
.L_3919:
        /*0048*/ 	.byte	0x04, 0x17
        /*004a*/ 	.short	(.L_3921 - .L_3920)
.L_3920:
        /*004c*/ 	.word	0x00000000
        /*0050*/ 	.short	0x0006
        /*0052*/ 	.short	0x0020
        /*0054*/ 	.byte	0x00, 0xf5, 0x21, 0x00


	//----- nvinfo : EIATTR_KPARAM_INFO
	.align		4
.L_3921:
        /*0058*/ 	.byte	0x04, 0x17
        /*005a*/ 	.short	(.L_3923 - .L_3922)
.L_3922:
        /*005c*/ 	.word	0x00000000
        /*0060*/ 	.short	0x0005
        /*0062*/ 	.short	0x0018
        /*0064*/ 	.byte	0x00, 0xf5, 0x21, 0x00


	//----- nvinfo : EIATTR_KPARAM_INFO
	.align		4
.L_3923:
        /*0068*/ 	.byte	0x04, 0x17
        /*006a*/ 	.short	(.L_3925 - .L_3924)
.L_3924:
        /*006c*/ 	.word	0x00000000
        /*0070*/ 	.short	0x0004
        /*0072*/ 	.short	0x0014
        /*0074*/ 	.byte	0x00, 0xf0, 0x11, 0x00


	//----- nvinfo : EIATTR_KPARAM_INFO
	.align		4
.L_3925:
        /*0078*/ 	.byte	0x04, 0x17
        /*007a*/ 	.short	(.L_3927 - .L_3926)
.L_3926:
        /*007c*/ 	.word	0x00000000
        /*0080*/ 	.short	0x0003
        /*0082*/ 	.short	0x0010
        /*0084*/ 	.byte	0x00, 0xf0, 0x11, 0x00


	//----- nvinfo : EIATTR_KPARAM_INFO
	.align		4
.L_3927:
        /*0088*/ 	.byte	0x04, 0x17
        /*008a*/ 	.short	(.L_3929 - .L_3928)
.L_3928:
        /*008c*/ 	.word	0x00000000
        /*0090*/ 	.short	0x0002
        /*0092*/ 	.short	0x000c
        /*0094*/ 	.byte	0x00, 0xf0, 0x11, 0x00


	//----- nvinfo : EIATTR_KPARAM_INFO
	.align		4
.L_3929:
        /*0098*/ 	.byte	0x04, 0x17
        /*009a*/ 	.short	(.L_3931 - .L_3930)
.L_3930:
        /*009c*/ 	.word	0x00000000
        /*00a0*/ 	.short	0x0001
        /*00a2*/ 	.short	0x0008
        /*00a4*/ 	.byte	0x00, 0xf0, 0x11, 0x00


	//----- nvinfo : EIATTR_KPARAM_INFO
	.align		4
.L_3931:
        /*00a8*/ 	.byte	0x04, 0x17
        /*00aa*/ 	.short	(.L_3933 - .L_3932)
.L_3932:
        /*00ac*/ 	.word	0x00000000
        /*00b0*/ 	.short	0x0000
        /*00b2*/ 	.short	0x0000
        /*00b4*/ 	.byte	0x00, 0xf5, 0x21, 0x00


	//----- nvinfo : EIATTR_SPARSE_MMA_MASK
	.align		4
.L_3933:
        /*00b8*/ 	.byte	0x03, 0x50
        /*00ba*/ 	.short	0x0000


	//----- nvinfo : EIATTR_MAXREG_COUNT
	.align		4
        /*00bc*/ 	.byte	0x03, 0x1b
        /*00be*/ 	.short	0x00ff


	//----- nvinfo : EIATTR_MERCURY_ISA_VERSION
	.align		4
        /*00c0*/ 	.byte	0x03, 0x5f
        /*00c2*/ 	.short	0x0101


	//----- nvinfo : EIATTR_COOP_GROUP_MASK_REGIDS
	.align		4
        /*00c4*/ 	.byte	0x04, 0x29
        /*00c6*/ 	.short	(.L_3935 - .L_3934)


	//   ....[0]....
.L_3934:
        /*00c8*/ 	.word	0xffffffff


	//   ....[1]....
        /*00cc*/ 	.word	0xffffffff


	//   ....[2]....
        /*00d0*/ 	.word	0xffffffff


	//   ....[3]....
        /*00d4*/ 	.word	0xffffffff


	//   ....[4]....
        /*00d8*/ 	.word	0xffffffff


	//   ....[5]....
        /*00dc*/ 	.word	0xffffffff


	//   ....[6]....
        /*00e0*/ 	.word	0xffffffff


	//   ....[7]....
        /*00e4*/ 	.word	0xffffffff


	//   ....[8]....
        /*00e8*/ 	.word	0xffffffff


	//   ....[9]....
        /*00ec*/ 	.word	0xffffffff


	//   ....[10]....
        /*00f0*/ 	.word	0xffffffff


	//   ....[11]....
        /*00f4*/ 	.word	0xffffffff


	//   ....[12]....
        /*00f8*/ 	.word	0xffffffff


	//   ....[13]....
        /*00fc*/ 	.word	0xffffffff


	//   ....[14]....
        /*0100*/ 	.word	0xffffffff


	//   ....[15]....
        /*0104*/ 	.word	0x0500002b


	//   ....[16]....
        /*0108*/ 	.word	0x0500002b


	//   ....[17]....
        /*010c*/ 	.word	0x0500002b


	//   ....[18]....
        /*0110*/ 	.word	0x0500002b


	//   ....[19]....
        /*0114*/ 	.word	0x0500002b


	//   ....[20]....
        /*0118*/ 	.word	0x0500002b


	//   ....[21]....
        /*011c*/ 	.word	0x0500002b


	//   ....[22]....
        /*0120*/ 	.word	0x0500002b


	//   ....[23]....
        /*0124*/ 	.word	0x0500002b


	//   ....[24]....
        /*0128*/ 	.word	0x0500002b


	//   ....[25]....
        /*012c*/ 	.word	0x0500002b


	//   ....[26]....
        /*0130*/ 	.word	0x0500002b


	//   ....[27]....
        /*0134*/ 	.word	0x0500002b


	//   ....[28]....
        /*0138*/ 	.word	0x0500002b


	//   ....[29]....
        /*013c*/ 	.word	0x0500002b


	//----- nvinfo : EIATTR_COOP_GROUP_INSTR_OFFSETS
	.align		4
.L_3935:
        /*0140*/ 	.byte	0x04, 0x28
        /*0142*/ 	.short	(.L_3937 - .L_3936)


	//   ....[0]....
.L_3936:
        /*0144*/ 	.word	0x000013e0


	//   ....[1]....
        /*0148*/ 	.word	0x00001400


	//   ....[2]....
        /*014c*/ 	.word	0x00001420


	//   ....[3]....
        /*0150*/ 	.word	0x00001440


	//   ....[4]....
        /*0154*/ 	.word	0x00001460


	//   ....[5]....
        /*0158*/ 	.word	0x00001a20


	//   ....[6]....
        /*015c*/ 	.word	0x00001a70


	//   ....[7]....
        /*0160*/ 	.word	0x00001c80


	//   ....[8]....
        /*0164*/ 	.word	0x00001cb0


	//   ....[9]....
        /*0168*/ 	.word	0x00001ce0


	//   ....[10]....
        /*016c*/ 	.word	0x00002070


	//   ....[11]....
        /*0170*/ 	.word	0x00002210


	//   ....[12]....
        /*0174*/ 	.word	0x000022b0


	//   ....[13]....
        /*0178*/ 	.word	0x00002340


	//   ....[14]....
        /*017c*/ 	.word	0x00002550


	//   ....[15]....
        /*0180*/ 	.word	0x000026b0


	//   ....[16]....
        /*0184*/ 	.word	0x00002730


	//   ....[17]....
        /*0188*/ 	.word	0x00002790


	//   ....[18]....
        /*018c*/ 	.word	0x000027f0


	//   ....[19]....
        /*0190*/ 	.word	0x00002850


	//   ....[20]....
        /*0194*/ 	.word	0x00002ab0


	//   ....[21]....
        /*0198*/ 	.word	0x00002b50


	//   ....[22]....
        /*019c*/ 	.word	0x00002d50


	//   ....[23]....
        /*01a0*/ 	.word	0x00002f60


	//   ....[24]....
        /*01a4*/ 	.word	0x000030f0


	//   ....[25]....
        /*01a8*/ 	.word	0x00003340


	//   ....[26]....
        /*01ac*/ 	.word	0x00003530


	//   ....[27]....
        /*01b0*/ 	.word	0x00003710


	//   ....[28]....
        /*01b4*/ 	.word	0x000037d0


	//   ....[29]....
        /*01b8*/ 	.word	0x00003830


	//----- nvinfo : EIATTR_VRC_CTA_INIT_COUNT
	.align		4
.L_3937:
        /*01bc*/ 	.byte	0x02, 0x4a
	.zero		1
	.zero		1


	//----- nvinfo : EIATTR_EXIT_INSTR_OFFSETS
	.align		4
        /*01c0*/ 	.byte	0x04, 0x1c
        /*01c2*/ 	.short	(.L_3939 - .L_3938)


	//   ....[0]....
.L_3938:
        /*01c4*/ 	.word	0x000002a0


	//   ....[1]....
        /*01c8*/ 	.word	0x00000ee0


	//   ....[2]....
        /*01cc*/ 	.word	0x00002650


	//----- nvinfo : EIATTR_CRS_STACK_SIZE
	.align		4
.L_3939:
        /*01d0*/ 	.byte	0x04, 0x1e
        /*01d2*/ 	.short	(.L_3941 - .L_3940)
.L_3940:
        /*01d4*/ 	.word	0x00000000


	//----- nvinfo : EIATTR_CBANK_PARAM_SIZE
	.align		4
.L_3941:
        /*01d8*/ 	.byte	0x03, 0x19
        /*01da*/ 	.short	0x0040


	//----- nvinfo : EIATTR_PARAM_CBANK
	.align		4
        /*01dc*/ 	.byte	0x04, 0x0a
        /*01de*/ 	.short	(.L_3943 - .L_3942)
	.align		4
.L_3942:
        /*01e0*/ 	.word	index@(.nv.constant0._ZN12tensorrt_llm7kernels32fusedQKNormRopeKernelNTokenHeadsIN3c104HalfENS2_8BFloat16ELi256ELb0ELi2EEEvPviiifPKvS7_S7_PKlii)
        /*01e4*/ 	.short	0x0380
        /*01e6*/ 	.short	0x0040


	//----- nvinfo : EIATTR_SW_WAR
	.align		4
.L_3943:
        /*01e8*/ 	.byte	0x04, 0x36
        /*01ea*/ 	.short	(.L_3945 - .L_3944)
.L_3944:
        /*01ec*/ 	.word	0x00000008
.L_3945:


//--------------------- .nv.info._ZN12tensorrt_llm7kernels32fusedQKNormRopeKernelNTokenHeadsIN3c104HalfENS2_8BFloat16ELi256ELb1ELi2EEEvPviiifPKvS7_S7_PKlii --------------------------
	.section	.nv.info._ZN12tensorrt_llm7kernels32fusedQKNormRopeKernelNTokenHeadsIN3c104HalfENS2_8BFloat16ELi256ELb1ELi2EEEvPviiifPKvS7_S7_PKlii,"",@"SHT_CUDA_INFO"
	.sectionflags	@""
	.align	4


	//----- nvinfo : EIATTR_CUDA_API_VERSION
	.align		4
        /*0000*/ 	.byte	0x04, 0x37
        /*0002*/ 	.short	(.L_3947 - .L_3946)
.L_3946:
        /*0004*/ 	.word	0x00000082


	//----- nvinfo : EIATTR_KPARAM_INFO
	.align		4
.L_3947:
        /*0008*/ 	.byte	0x04, 0x17
        /*000a*/ 	.short	(.L_3949 - .L_3948)
.L_3948:
        /*000c*/ 	.word	0x00000000
        /*0010*/ 	.short	0x000a
        /*0012*/ 	.short	0x003c
        /*0014*/ 	.byte	0x00, 0xf0, 0x11, 0x00


	//----- nvinfo : EIATTR_KPARAM_INFO
	.align		4
.L_3949:
        /*0018*/ 	.byte	0x04, 0x17
        /*001a*/ 	.short	(.L_3951 - .L_3950)
.L_3950:
        /*001c*/ 	.word	0x00000000
        /*0020*/ 	.short	0x0009
        /*0022*/ 	.short	0x0038
        /*0024*/ 	.byte	0x00, 0xf0, 0x11, 0x00


	//----- nvinfo : EIATTR_KPARAM_INFO
	.align		4
.L_3951:
        /*0028*/ 	.byte	0x04, 0x17
        /*002a*/ 	.short	(.L_3953 - .L_3952)
.L_3952:
        /*002c*/ 	.word	0x00000000
        /*0030*/ 	.short	0x0008
        /*0032*/ 	.short	0x0030
        /*0034*/ 	.byte	0x00, 0xf5, 0x21, 0x00


	//----- nvinfo : EIATTR_KPARAM_INFO
	.align		4
.L_3953:
        /*0038*/ 	.byte	0x04, 0x17
        /*003a*/ 	.short	(.L_3955 - .L_3954)
.L_3954:
        /*003c*/ 	.word	0x00000000
        /*0040*/ 	.short	0x0007
        /*0042*/ 	.short	0x0028
        /*0044*/ 	.byte	0x00, 0xf5, 0x21, 0x00


	//----- nvinfo : EIATTR_KPARAM_INFO
	.align		4
.L_3955:
        /*0048*/ 	.byte	0x04, 0x17
        /*004a*/ 	.short	(.L_3957 - .L_3956)
.L_3956:
        /*004c*/ 	.word	0x00000000
        /*0050*/ 	.short	0x0006
        /*0052*/ 	.short	0x0020
        /*0054*/ 	.byte	0x00, 0xf5, 0x21, 0x00


	//----- nvinfo : EIATTR_KPARAM_INFO
	.align		4
.L_3957:
        /*0058*/ 	.byte	0x04, 0x17
        /*005a*/ 	.short	(.L_3959 - .L_3958)
.L_3958:
        /*005c*/ 	.word	0x00000000
        /*0060*/ 	.short	0x0005
        /*0062*/ 	.short	0x0018
        /*0064*/ 	.byte	0x00, 0xf5, 0x21, 0x00


	//----- nvinfo : EIATTR_KPARAM_INFO
	.align		4
.L_3959:
        /*0068*/ 	.byte	0x04, 0x17
        /*006a*/ 	.short	(.L_3961 - .L_3960)
.L_3960:
        /*006c*/ 	.word	0x00000000
        /*0070*/ 	.short	0x0004
        /*0072*/ 	.short	0x0014
        /*0074*/ 	.byte	0x00, 0xf0, 0x11, 0x00


	//----- nvinfo : EIATTR_KPARAM_INFO
	.align		4
.L_3961:
        /*0078*/ 	.byte	0x04, 0x17
        /*007a*/ 	.short	(.L_3963 - .L_3962)
.L_3962:
        /*007c*/ 	.word	0x00000000
        /*0080*/ 	.short	0x0003
        /*0082*/ 	.short	0x0010
        /*0084*/ 	.byte	0x00, 0xf0, 0x11, 0x00


	//----- nvinfo : EIATTR_KPARAM_INFO
	.align		4
.L_3963:
        /*0088*/ 	.byte	0x04, 0x17
        /*008a*/ 	.short	(.L_3965 - .L_3964)
.L_3964:
        /*008c*/ 	.word	0x00000000
        /*0090*/ 	.short	0x0002
        /*0092*/ 	.short	0x000c
        /*0094*/ 	.byte	0x00, 0xf0, 0x11, 0x00


	//----- nvinfo : EIATTR_KPARAM_INFO
	.align		4
.L_3965:
        /*0098*/ 	.byte	0x04, 0x17
        /*009a*/ 	.short	(.L_3967 - .L_3966)
.L_3966:
        /*009c*/ 	.word	0x00000000
        /*00a0*/ 	.short	0x0001
        /*00a2*/ 	.short	0x0008
        /*00a4*/ 	.byte	0x00, 0xf0, 0x11, 0x00


	//----- nvinfo : EIATTR_KPARAM_INFO
	.align		4
.L_3967:
        /*00a8*/ 	.byte	0x04, 0x17
        /*00aa*/ 	.short	(.L_3969 - .L_3968)
.L_3968:
        /*00ac*/ 	.word	0x00000000
        /*00b0*/ 	.short	0x0000
        /*00b2*/ 	.short	0x0000
        /*00b4*/ 	.byte	0x00, 0xf5, 0x21, 0x00


	//----- nvinfo : EIATTR_SPARSE_MMA_MASK
	.align		4
.L_3969:
        /*00b8*/ 	.byte	0x03, 0x50
        /*00ba*/ 	.short	0x0000


	//----- nvinfo : EIATTR_MAXREG_COUNT
	.align		4
        /*00bc*/ 	.byte	0x03, 0x1b
        /*00be*/ 	.short	0x00ff


	//----- nvinfo : EIATTR_MERCURY_ISA_VERSION
	.align		4
        /*00c0*/ 	.byte	0x03, 0x5f
        /*00c2*/ 	.short	0x0101


	//----- nvinfo : EIATTR_COOP_GROUP_MASK_REGIDS
	.align		4
        /*00c4*/ 	.byte	0x04, 0x29
        /*00c6*/ 	.short	(.L_3971 - .L_3970)


	//   ....[0]....
.L_3970:
        /*00c8*/ 	.word	0xffffffff


	//   ....[1]....
        /*00cc*/ 	.word	0xffffffff


	//   ....[2]....
        /*00d0*/ 	.word	0xffffffff


	//   ....[3]....
        /*00d4*/ 	.word	0xffffffff


	//   ....[4]....
        /*00d8*/ 	.word	0xffffffff


	//   ....[5]....
        /*00dc*/ 	.word	0x05000027


	//   ....[6]....
        /*00e0*/ 	.word	0x05000027


	//   ....[7]....
        /*00e4*/ 	.word	0x05000027


	//   ....[8]....
        /*00e8*/ 	.word	0x05000027


	//   ....[9]....
        /*00ec*/ 	.word	0x05000027


	//----- nvinfo : EIATTR_COOP_GROUP_INSTR_OFFSETS
	.align		4
.L_3971:
        /*00f0*/ 	.byte	0x04, 0x28
        /*00f2*/ 	.short	(.L_3973 - .L_3972)


	//   ....[0]....
.L_3972:
        /*00f4*/ 	.word	0x000013f0


	//   ....[1]....
        /*00f8*/ 	.word	0x00001410


	//   ....[2]....
        /*00fc*/ 	.word	0x00001430


	//   ....[3]....
        /*0100*/ 	.word	0x00001450


	//   ....[4]....
        /*0104*/ 	.word	0x00001470


	//   ....[5]....
        /*0108*/ 	.word	0x00001a10


	//   ....[6]....
        /*010c*/ 	.word	0x00001aa0


	//   ....[7]....
        /*0110*/ 	.word	0x00001b10


	//   ....[8]....
        /*0114*/ 	.word	0x00001b80


	//   ....[9]....
        /*0118*/ 	.word	0x00001bf0


	//----- nvinfo : EIATTR_VRC_CTA_INIT_COUNT
	.align		4
.L_3973:
        /*011c*/ 	.byte	0x02, 0x4a
	.zero		1
	.zero		1


	//----- nvinfo : EIATTR_EXIT_INSTR_OFFSETS
	.align		4
        /*0120*/ 	.byte	0x04, 0x1c
        /*0122*/ 	.short	(.L_3975 - .L_3974)


	//   ....[0]....
.L_3974:
        /*0124*/ 	.word	0x00000290


	//   ....[1]....
        /*0128*/ 	.word	0x00000f20


	//   ....[2]....
        /*012c*/ 	.word	0x000019a0


	//----- nvinfo : EIATTR_CRS_STACK_SIZE
	.align		4
.L_3975:
        /*0130*/ 	.byte	0x04, 0x1e
        /*0132*/ 	.short	(.L_3977 - .L_3976)
.L_3976:
        /*0134*/ 	.word	0x00000000


	//----- nvinfo : EIATTR_CBANK_PARAM_SIZE
	.align		4
.L_3977:
        /*0138*/ 	.byte	0x03, 0x19
        /*013a*/ 	.short	0x0040


	//----- nvinfo : EIATTR_PARAM_CBANK
	.align		4
        /*013c*/ 	.byte	0x04, 0x0a
        /*013e*/ 	.short	(.L_3979 - .L_3978)
	.align		4
.L_3978:
        /*0140*/ 	.word	index@(.nv.constant0._ZN12tensorrt_llm7kernels32fusedQKNormRopeKernelNTokenHeadsIN3c104HalfENS2_8BFloat16ELi256ELb1ELi2EEEvPviiifPKvS7_S7_PKlii)
        /*0144*/ 	.short	0x0380
        /*0146*/ 	.short	0x0040


	//----- nvinfo : EIATTR_SW_WAR
	.align		4
.L_3979:
        /*0148*/ 	.byte	0x04, 0x36
        /*014a*/ 	.short	(.L_3981 - .L_3980)
.L_3980:
        /*014c*/ 	.word	0x00000008
.L_3981:


//--------------------- .nv.info._ZN12tensorrt_llm7kernels32fusedQKNormRopeKernelNTokenHeadsIN3c104HalfENS2_8BFloat16ELi128ELb0ELi2EEEvPviiifPKvS7_S7_PKlii --------------------------
	.section	.nv.info._ZN12tensorrt_llm7kernels32fusedQKNormRopeKernelNTokenHeadsIN3c104HalfENS2_8BFloat16ELi128ELb0ELi2EEEvPviiifPKvS7_S7_PKlii,"",@"SHT_CUDA_INFO"
	.sectionflags	@""
	.align	4


	//----- nvinfo : EIATTR_CUDA_API_VERSION
	.align		4
        /*0000*/ 	.byte	0x04, 0x37
        /*0002*/ 	.short	(.L_3983 - .L_3982)
.L_3982:
        /*0004*/ 	.word	0x00000082


	//----- nvinfo : EIATTR_KPARAM_INFO
	.align		4
.L_3983:
        /*0008*/ 	.byte	0x04, 0x17
        /*000a*/ 	.short	(.L_3985 - .L_3984)
.L_3984:
        /*000c*/ 	.word	0x00000000
        /*0010*/ 	.short	0x000a
        /*0012*/ 	.short	0x003c
        /*0014*/ 	.byte	0x00, 0xf0, 0x11, 0x00


	//----- nvinfo : EIATTR_KPARAM_INFO
	.align		4
.L_3985:
        /*0018*/ 	.byte	0x04, 0x17
        /*001a*/ 	.short	(.L_3987 - .L_3986)
.L_3986:
        /*001c*/ 	.word	0x00000000
        /*0020*/ 	.short	0x0009
        /*0022*/ 	.short	0x0038
        /*0024*/ 	.byte	0x00, 0xf0, 0x11, 0x00


	//----- nvinfo : EIATTR_KPARAM_INFO
	.align		4
.L_3987:
        /*0028*/ 	.byte	0x04, 0x17
        /*002a*/ 	.short	(.L_3989 - .L_3988)
.L_3988:
        /*002c*/ 	.word	0x00000000
        /*0030*/ 	.short	0x0008
        /*0032*/ 	.short	0x0030
        /*0034*/ 	.byte	0x00, 0xf5, 0x21, 0x00


	//----- nvinfo : EIATTR_KPARAM_INFO
	.align		4
.L_3989:
        /*0038*/ 	.byte	0x04, 0x17
        /*003a*/ 	.short	(.L_3991 - .L_3990)
.L_3990:
        /*003c*/ 	.word	0x00000000
        /*0040*/ 	.short	0x0007
        /*0042*/ 	.short	0x0028
        /*0044*/ 	.byte	0x00, 0xf5, 0x21, 0x00


	//----- nvinfo : EIATTR_KPARAM_INFO
	.align		4
.L_3991:
        /*0048*/ 	.byte	0x04, 0x17
        /*004a*/ 	.short	(.L_3993 - .L_3992)
.L_3992:
        /*004c*/ 	.word	0x00000000
        /*0050*/ 	.short	0x0006
        /*0052*/ 	.short	0x0020
        /*0054*/ 	.byte	0x00, 0xf5, 0x21, 0x00


	//----- nvinfo : EIATTR_KPARAM_INFO
	.align		4
.L_3993:
        /*0058*/ 	.byte	0x04, 0x17
        /*005a*/ 	.short	(.L_3995 - .L_3994)
.L_3994:
        /*005c*/ 	.word	0x00000000
        /*0060*/ 	.short	0x0005
        /*0062*/ 	.short	0x0018
        /*0064*/ 	.byte	0x00, 0xf5, 0x21, 0x00


	//----- nvinfo : EIATTR_KPARAM_INFO
	.align		4
.L_3995:
        /*0068*/ 	.byte	0x04, 0x17
        /*006a*/ 	.short	(.L_3997 - .L_3996)
.L_3996:
        /*006c*/ 	.word	0x00000000
        /*0070*/ 	.short	0x0004
        /*0072*/ 	.short	0x0014
        /*0074*/ 	.byte	0x00, 0xf0, 0x11, 0x00


	//----- nvinfo : EIATTR_KPARAM_INFO
	.align		4
.L_3997:
        /*0078*/ 	.byte	0x04, 0x17
        /*007a*/ 	.short	(.L_3999 - .L_3998)
.L_3998:
        /*007c*/ 	.word	0x00000000
        /*0080*/ 	.short	0x0003
        /*0082*/ 	.short	0x0010
        /*0084*/ 	.byte	0x00, 0xf0, 0x11, 0x00


	//----- nvinfo : EIATTR_KPARAM_INFO
	.align		4
.L_3999:
        /*0088*/ 	.byte	0x04, 0x17
        /*008a*/ 	.short	(.L_4001 - .L_4000)
.L_4000:
        /*008c*/ 	.word	0x00000000
        /*0090*/ 	.short	0x0002
        /*0092*/ 	.short	0x000c
        /*0094*/ 	.byte	0x00, 0xf0, 0x11, 0x00


	//----- nvinfo : EIATTR_KPARAM_INFO
	.align		4
.L_4001:
        /*0098*/ 	.byte	0x04, 0x17
        /*009a*/ 	.short	(.L_4003 - .L_4002)
.L_4002:
        /*009c*/ 	.word	0x00000000
        /*00a0*/ 	.short	0x0001
        /*00a2*/ 	.short	0x0008
        /*00a4*/ 	.byte	0x00, 0xf0, 0x11, 0x00


	//----- nvinfo : EIATTR_KPARAM_INFO
	.align		4
.L_4003:
        /*00a8*/ 	.byte	0x04, 0x17
        /*00aa*/ 	.short	(.L_4005 - .L_4004)
.L_4004:
        /*00ac*/ 	.word	0x00000000
        /*00b0*/ 	.short	0x0000
        /*00b2*/ 	.short	0x0000
        /*00b4*/ 	.byte	0x00, 0xf5, 0x21, 0x00


	//----- nvinfo : EIATTR_SPARSE_MMA_MASK
	.align		4
.L_4005:
        /*00b8*/ 	.byte	0x03, 0x50
        /*00ba*/ 	.short	0x0000


	//----- nvinfo : EIATTR_MAXREG_COUNT
	.align		4
        /*00bc*/ 	.byte	0x03, 0x1b
        /*00be*/ 	.short	0x00ff


	//----- nvinfo : EIATTR_MERCURY_ISA_VERSION
	.align		4
        /*00c0*/ 	.byte	0x03, 0x5f
        /*00c2*/ 	.short	0x0101


	//----- nvinfo : EIATTR_COOP_GROUP_MASK_REGIDS
	.align		4
        /*00c4*/ 	.byte	0x04, 0x29
        /*00c6*/ 	.short	(.L_4007 - .L_4006)


	//   ....[0]....
.L_4006:
        /*00c8*/ 	.word	0xffffffff


	//   ....[1]....
        /*00cc*/ 	.word	0xffffffff


	//   ....[2]....
        /*00d0*/ 	.word	0xffffffff


	//   ....[3]....
        /*00d4*/ 	.word	0xffffffff


	//   ....[4]....
        /*00d8*/ 	.word	0xffffffff


	//   ....[5]....
        /*00dc*/ 	.word	0xffffffff


	//   ....[6]....
        /*00e0*/ 	.word	0xffffffff


	//   ....[7]....
        /*00e4*/ 	.word	0xffffffff


	//   ....[8]....
        /*00e8*/ 	.word	0xffffffff


	//   ....[9]....
        /*00ec*/ 	.word	0xffffffff


	//   ....[10]....
        /*00f0*/ 	.word	0xffffffff


	//   ....[11]....
        /*00f4*/ 	.word	0x0500001b


	//   ....[12]....
        /*00f8*/ 	.word	0x0500001b


	//   ....[13]....
        /*00fc*/ 	.word	0x0500001b


	//   ....[14]....
        /*0100*/ 	.word	0x0500001b


	//   ....[15]....
        /*0104*/ 	.word	0x0500001b


	//   ....[16]....
        /*0108*/ 	.word	0x0500001b


	//   ....[17]....
        /*010c*/ 	.word	0x0500001b


	//   ....[18]....
        /*0110*/ 	.word	0x0500001b


	//   ....[19]....
        /*0114*/ 	.word	0x0500001b


	//   ....[20]....
        /*0118*/ 	.word	0x0500001b


	//   ....[21]....
        /*011c*/ 	.word	0x0500001b


	//----- nvinfo : EIATTR_COOP_GROUP_INSTR_OFFSETS
	.align		4
.L_4007:
        /*0120*/ 	.byte	0x04, 0x28
        /*0122*/ 	.short	(.L_4009 - .L_4008)


	//   ....[0]....
.L_4008:
        /*0124*/ 	.word	0x00001290


	//   ....[1]....
        /*0128*/ 	.word	0x000012b0


	//   ....[2]....
        /*012c*/ 	.word	0x000012d0


	//   ....[3]....
        /*0130*/ 	.word	0x000012f0


	//   ....[4]....
        /*0134*/ 	.word	0x00001310


	//   ....[5]....
        /*0138*/ 	.word	0x00001780


	//   ....[6]....
        /*013c*/ 	.word	0x00001870


	//   ....[7]....
        /*0140*/ 	.word	0x000019d0


	//   ....[8]....
        /*0144*/ 	.word	0x00001a80


	//   ....[9]....
        /*0148*/ 	.word	0x00001ab0


	//   ....[10]....
        /*014c*/ 	.word	0x00001cc0


	//   ....[11]....
        /*0150*/ 	.word	0x00001e00


	//   ....[12]....
        /*0154*/ 	.word	0x00001e80


	//   ....[13]....
        /*0158*/ 	.word	0x00001ee0


	//   ....[14]....
        /*015c*/ 	.word	0x00001f40


	//   ....[15]....
        /*0160*/ 	.word	0x00001fa0


	//   ....[16]....
        /*0164*/ 	.word	0x00002230


	//   ....[17]....
        /*0168*/ 	.word	0x000022d0


	//   ....[18]....
        /*016c*/ 	.word	0x000024c0


	//   ....[19]....
        /*0170*/ 	.word	0x000026b0


	//   ....[20]....
        /*0174*/ 	.word	0x00002760


	//   ....[21]....
        /*0178*/ 	.word	0x000027d0


	//----- nvinfo : EIATTR_VRC_CTA_INIT_COUNT
	.align		4
.L_4009:
        /*017c*/ 	.byte	0x02, 0x4a
	.zero		1
	.zero		1


	//----- nvinfo : EIATTR_EXIT_INSTR_OFFSETS
	.align		4
        /*0180*/ 	.byte	0x04, 0x1c
        /*0182*/ 	.short	(.L_4011 - .L_4010)


	//   ....[0]....
.L_4010:
        /*0184*/ 	.word	0x00000290


	//   ....[1]....
        /*0188*/ 	.word	0x00000f10


	//   ....[2]....
        /*018c*/ 	.word	0x00001da0


	//----- nvinfo : EIATTR_CRS_STACK_SIZE
	.align		4
.L_4011:
        /*0190*/ 	.byte	0x04, 0x1e
        /*0192*/ 	.short	(.L_4013 - .L_4012)
.L_4012:
        /*0194*/ 	.word	0x00000000


	//----- nvinfo : EIATTR_CBANK_PARAM_SIZE
	.align		4
.L_4013:
        /*0198*/ 	.byte	0x03, 0x19
        /*019a*/ 	.short	0x0040


	//----- nvinfo : EIATTR_PARAM_CBANK
	.align		4
        /*019c*/ 	.byte	0x04, 0x0a
        /*019e*/ 	.short	(.L_4015 - .L_4014)
	.align		4
.L_4014:
        /*01a0*/ 	.word	index@(.nv.constant0._ZN12tensorrt_llm7kernels32fusedQKNormRopeKernelNTokenHeadsIN3c104HalfENS2_8BFloat16ELi128ELb0ELi2EEEvPviiifPKvS7_S7_PKlii)
        /*01a4*/ 	.short	0x0380
        /*01a6*/ 	.short	0x0040


	//----- nvinfo : EIATTR_SW_WAR
	.align		4
.L_4015:
        /*01a8*/ 	.byte	0x04, 0x36
        /*01aa*/ 	.short	(.L_4017 - .L_4016)
.L_4016:
        /*01ac*/ 	.word	0x00000008
.L_4017:


//--------------------- .nv.info._ZN12tensorrt_llm7kernels32fusedQKNormRopeKernelNTokenHeadsIN3c104HalfENS2_8BFloat16ELi128ELb1ELi2EEEvPviiifPKvS7_S7_PKlii --------------------------
	.section	.nv.info._ZN12tensorrt_llm7kernels32fusedQKNormRopeKernelNTokenHeadsIN3c104HalfENS2_8BFloat16ELi128ELb1ELi2EEEvPviiifPKvS7_S7_PKlii,"",@"SHT_CUDA_INFO"
	.sectionflags	@""
	.align	4


	//----- nvinfo : EIATTR_CUDA_API_VERSION
	.align		4
        /*0000*/ 	.byte	0x04, 0x37
        /*0002*/ 	.short	(.L_4019 - .L_4018)
.L_4018:
        /*0004*/ 	.word	0x00000082


	//----- nvinfo : EIATTR_KPARAM_INFO
	.align		4
.L_4019:
        /*0008*/ 	.byte	0x04, 0x17
        /*000a*/ 	.short	(.L_4021 - .L_4020)
.L_4020:
        /*000c*/ 	.word	0x00000000
        /*0010*/ 	.short	0x000a
        /*0012*/ 	.short	0x003c
        /*0014*/ 	.byte	0x00, 0xf0, 0x11, 0x00


	//----- nvinfo : EIATTR_KPARAM_INFO
	.align		4
.L_4021:
        /*0018*/ 	.byte	0x04, 0x17
        /*001a*/ 	.short	(.L_4023 - .L_4022)
.L_4022:
        /*001c*/ 	.word	0x00000000
        /*0020*/ 	.short	0x0009
        /*0022*/ 	.short	0x0038
        /*0024*/ 	.byte	0x00, 0xf0, 0x11, 0x00


	//----- nvinfo : EIATTR_KPARAM_INFO
	.align		4
.L_4023:
        /*0028*/ 	.byte	0x04, 0x17
        /*002a*/ 	.short	(.L_4025 - .L_4024)
.L_4024:
        /*002c*/ 	.word	0x00000000
        /*0030*/ 	.short	0x0008
        /*0032*/ 	.short	0x0030
        /*0034*/ 	.byte	0x00, 0xf5, 0x21, 0x00


	//----- nvinfo : EIATTR_KPARAM_INFO
	.align		4
.L_4025:
        /*0038*/ 	.byte	0x04, 0x17
        /*003a*/ 	.short	(.L_4027 - .L_4026)
.L_4026:
        /*003c*/ 	.word	0x00000000
        /*0040*/ 	.short	0x0007
        /*0042*/ 	.short	0x0028
        /*0044*/ 	.byte	0x00, 0xf5, 0x21, 0x00


	//----- nvinfo : EIATTR_KPARAM_INFO
	.align		4
.L_4027:
        /*0048*/ 	.byte	0x04, 0x17
        /*004a*/ 	.short	(.L_4029 - .L_4028)
.L_4028:
        /*004c*/ 	.word	0x00000000
        /*0050*/ 	.short	0x0006
        /*0052*/ 	.short	0x0020
        /*0054*/ 	.byte	0x00, 0xf5, 0x21, 0x00


	//----- nvinfo : EIATTR_KPARAM_INFO
	.align		4
.L_4029:
        /*0058*/ 	.byte	0x04, 0x17
        /*005a*/ 	.short	(.L_4031 - .L_4030)
.L_4030:
        /*005c*/ 	.word	0x00000000
        /*0060*/ 	.short	0x0005
        /*0062*/ 	.short	0x0018
        /*0064*/ 	.byte	0x00, 0xf5, 0x21, 0x00


	//----- nvinfo : EIATTR_KPARAM_INFO
	.align		4
.L_4031:
        /*0068*/ 	.byte	0x04, 0x17
        /*006a*/ 	.short	(.L_4033 - .L_4032)
.L_4032:
        /*006c*/ 	.word	0x00000000
        /*0070*/ 	.short	0x0004
        /*0072*/ 	.short	0x0014
        /*0074*/ 	.byte	0x00, 0xf0, 0x11, 0x00


	//----- nvinfo : EIATTR_KPARAM_INFO
	.align		4
.L_4033:
        /*0078*/ 	.byte	0x04, 0x17
        /*007a*/ 	.short	(.L_4035 - .L_4034)
.L_4034:
        /*007c*/ 	.word	0x00000000
        /*0080*/ 	.short	0x0003
        /*0082*/ 	.short	0x0010
        /*0084*/ 	.byte	0x00, 0xf0, 0x11, 0x00


	//----- nvinfo : EIATTR_KPARAM_INFO
	.align		4
.L_4035:
        /*0088*/ 	.byte	0x04, 0x17
        /*008a*/ 	.short	(.L_4037 - .L_4036)
.L_4036:
        /*008c*/ 	.word	0x00000000
        /*0090*/ 	.short	0x0002
        /*0092*/ 	.short	0x000c
        /*0094*/ 	.byte	0x00, 0xf0, 0x11, 0x00


	//----- nvinfo : EIATTR_KPARAM_INFO
	.align		4
.L_4037:
        /*0098*/ 	.byte	0x04, 0x17
        /*009a*/ 	.short	(.L_4039 - .L_4038)
.L_4038:
        /*009c*/ 	.word	0x00000000
        /*00a0*/ 	.short	0x0001
        /*00a2*/ 	.short	0x0008
        /*00a4*/ 	.byte	0x00, 0xf0, 0x11, 0x00


	//----- nvinfo : EIATTR_KPARAM_INFO
	.align		4
.L_4039:
        /*00a8*/ 	.byte	0x04, 0x17
        /*00aa*/ 	.short	(.L_4041 - .L_4040)
.L_4040:
        /*00ac*/ 	.word	0x00000000
        /*00b0*/ 	.short	0x0000
        /*00b2*/ 	.short	0x0000
        /*00b4*/ 	.byte	0x00, 0xf5, 0x21, 0x00


	//----- nvinfo : EIATTR_SPARSE_MMA_MASK
	.align		4
.L_4041:
        /*00b8*/ 	.byte	0x03, 0x50
        /*00ba*/ 	.short	0x0000


	//----- nvinfo : EIATTR_MAXREG_COUNT
	.align		4
        /*00bc*/ 	.byte	0x03, 0x1b
        /*00be*/ 	.short	0x00ff


	//----- nvinfo : EIATTR_MERCURY_ISA_VERSION
	.align		4
        /*00c0*/ 	.byte	0x03, 0x5f
        /*00c2*/ 	.short	0x0101


	//----- nvinfo : EIATTR_COOP_GROUP_MASK_REGIDS
	.align		4
        /*00c4*/ 	.byte	0x04, 0x29
        /*00c6*/ 	.short	(.L_4043 - .L_4042)


	//   ....[0]....
.L_4042:
        /*00c8*/ 	.word	0xffffffff


	//   ....[1]....
        /*00cc*/ 	.word	0xffffffff


	//   ....[2]....
        /*00d0*/ 	.word	0xffffffff


	//   ....[3]....
        /*00d4*/ 	.word	0xffffffff


	//   ....[4]....
        /*00d8*/ 	.word	0xffffffff


	//   ....[5]....
        /*00dc*/ 	.word	0x05000017


	//   ....[6]....
        /*00e0*/ 	.word	0x05000017


	//   ....[7]....
        /*00e4*/ 	.word	0x05000017


	//   ....[8]....
        /*00e8*/ 	.word	0x05000017


	//   ....[9]....
        /*00ec*/ 	.word	0x05000017


	//----- nvinfo : EIATTR_COOP_GROUP_INSTR_OFFSETS
	.align		4
.L_4043:
        /*00f0*/ 	.byte	0x04, 0x28
        /*00f2*/ 	.short	(.L_4045 - .L_4044)


	//   ....[0]....
.L_4044:
        /*00f4*/ 	.word	0x00001290


	//   ....[1]....
        /*00f8*/ 	.word	0x000012b0


	//   ....[2]....
        /*00fc*/ 	.word	0x000012d0


	//   ....[3]....
        /*0100*/ 	.word	0x000012f0


	//   ....[4]....
        /*0104*/ 	.word	0x00001310


	//   ....[5]....
        /*0108*/ 	.word	0x000016c0


	//   ....[6]....
        /*010c*/ 	.word	0x00001750


	//   ....[7]....
        /*0110*/ 	.word	0x000017d0


	//   ....[8]....
        /*0114*/ 	.word	0x00001850


	//   ....[9]....
        /*0118*/ 	.word	0x000018d0


	//----- nvinfo : EIATTR_VRC_CTA_INIT_COUNT
	.align		4
.L_4045:
        /*011c*/ 	.byte	0x02, 0x4a
	.zero		1
	.zero		1


	//----- nvinfo : EIATTR_EXIT_INSTR_OFFSETS
	.align		4
        /*0120*/ 	.byte	0x04, 0x1c
        /*0122*/ 	.short	(.L_4047 - .L_4046)


	//   ....[0]....
.L_4046:
        /*0124*/ 	.word	0x00000290


	//   ....[1]....
        /*0128*/ 	.word	0x00000f10


	//   ....[2]....
        /*012c*/ 	.word	0x00001660


	//----- nvinfo : EIATTR_CRS_STACK_SIZE
	.align		4
.L_4047:
        /*0130*/ 	.byte	0x04, 0x1e
        /*0132*/ 	.short	(.L_4049 - .L_4048)
.L_4048:
        /*0134*/ 	.word	0x00000000


	//----- nvinfo : EIATTR_CBANK_PARAM_SIZE
	.align		4
.L_4049:
        /*0138*/ 	.byte	0x03, 0x19
        /*013a*/ 	.short	0x0040


	//----- nvinfo : EIATTR_PARAM_CBANK
	.align		4
        /*013c*/ 	.byte	0x04, 0x0a
        /*013e*/ 	.short	(.L_4051 - .L_4050)
	.align		4
.L_4050:
        /*0140*/ 	.word	index@(.nv.constant0._ZN12tensorrt_llm7kernels32fusedQKNormRopeKernelNTokenHeadsIN3c104HalfENS2_8BFloat16ELi128ELb1ELi2EEEvPviiifPKvS7_S7_PKlii)
        /*0144*/ 	.short	0x0380
        /*0146*/ 	.short	0x0040


	//----- nvinfo : EIATTR_SW_WAR
	.align		4
.L_4051:
        /*0148*/ 	.byte	0x04, 0x36
        /*014a*/ 	.short	(.L_4053 - .L_4052)
.L_4052:
        /*014c*/ 	.word	0x00000008
.L_4053:


//--------------------- .nv.info._ZN12tensorrt_llm7kernels32fusedQKNormRopeKernelNTokenHeadsIN3c104HalfENS2_8BFloat16ELi64ELb0ELi2EEEvPviiifPKvS7_S7_PKlii --------------------------
	.section	.nv.info._ZN12tensorrt_llm7kernels32fusedQKNormRopeKernelNTokenHeadsIN3c104HalfENS2_8BFloat16ELi64ELb0ELi2EEEvPviiifPKvS7_S7_PKlii,"",@"SHT_CUDA_INFO"
	.sectionflags	@""
	.align	4


	//----- nvinfo : EIATTR_CUDA_API_VERSION
	.align		4
        /*0000*/ 	.byte	0x04, 0x37
        /*0002*/ 	.short	(.L_4055 - .L_4054)
.L_4054:
        /*0004*/ 	.word	0x00000082


	//----- nvinfo : EIATTR_KPARAM_INFO
	.align		4
.L_4055:
        /*0008*/ 	.byte	0x04, 0x17
        /*000a*/ 	.short	(.L_4057 - .L_4056)
.L_4056:
        /*000c*/ 	.word	0x00000000
        /*0010*/ 	.short	0x000a
        /*0012*/ 	.short	0x003c
        /*0014*/ 	.byte	0x00, 0xf0, 0x11, 0x00


	//----- nvinfo : EIATTR_KPARAM_INFO
	.align		4
.L_4057:
        /*0018*/ 	.byte	0x04, 0x17
        /*001a*/ 	.short	(.L_4059 - .L_4058)
.L_4058:
        /*001c*/ 	.word	0x00000000
        /*0020*/ 	.short	0x0009
        /*0022*/ 	.short	0x0038
        /*0024*/ 	.byte	0x00, 0xf0, 0x11, 0x00


	//----- nvinfo : EIATTR_KPARAM_INFO
	.align		4
.L_4059:
        /*0028*/ 	.byte	0x04, 0x17
        /*002a*/ 	.short	(.L_4061 - .L_4060)
.L_4060:
        /*002c*/ 	.word	0x00000000
        /*0030*/ 	.short	0x0008
        /*0032*/ 	.short	0x0030
        /*0034*/ 	.byte	0x00, 0xf5, 0x21, 0x00


	//----- nvinfo : EIATTR_KPARAM_INFO
	.align		4
.L_4061:
        /*0038*/ 	.byte	0x04, 0x17
        /*003a*/ 	.short	(.L_4063 - .L_4062)
.L_4062:
        /*003c*/ 	.word	0x00000000
        /*0040*/ 	.short	0x0007
        /*0042*/ 	.short	0x0028
        /*0044*/ 	.byte	0x00, 0xf5, 0x21, 0x00


	//----- nvinfo : EIATTR_KPARAM_INFO
	.align		4
.L_4063:
        /*0048*/ 	.byte	0x04, 0x17
        /*004a*/ 	.short	(.L_4065 - .L_4064)
.L_4064:
        /*004c*/ 	.word	0x00000000
        /*0050*/ 	.short	0x0006
        /*0052*/ 	.short	0x0020
        /*0054*/ 	.byte	0x00, 0xf5, 0x21, 0x00


	//----- nvinfo : EIATTR_KPARAM_INFO
	.align		4
.L_4065:
        /*0058*/ 	.byte	0x04, 0x17
        /*005a*/ 	.short	(.L_4067 - .L_4066)
.L_4066:
        /*005c*/ 	.word	0x00000000
        /*0060*/ 	.short	0x0005
        /*0062*/ 	.short	0x0018
        /*0064*/ 	.byte	0x00, 0xf5, 0x21, 0x00


	//----- nvinfo : EIATTR_KPARAM_INFO
	.align		4
.L_4067:
        /*0068*/ 	.byte	0x04, 0x17
        /*006a*/ 	.short	(.L_4069 - .L_4068)
.L_4068:
        /*006c*/ 	.word	0x00000000
        /*0070*/ 	.short	0x0004
        /*0072*/ 	.short	0x0014
        /*0074*/ 	.byte	0x00, 0xf0, 0x11, 0x00


	//----- nvinfo : EIATTR_KPARAM_INFO
	.align		4
.L_4069:
        /*0078*/ 	.byte	0x04, 0x17
        /*007a*/ 	.short	(.L_4071 - .L_4070)
.L_4070:
        /*007c*/ 	.word	0x00000000
        /*0080*/ 	.short	0x0003
        /*0082*/ 	.short	0x0010
        /*0084*/ 	.byte	0x00, 0xf0, 0x11, 0x00


	//----- nvinfo : EIATTR_KPARAM_INFO
	.align		4
.L_4071:
        /*0088*/ 	.byte	0x04, 0x17
        /*008a*/ 	.short	(.L_4073 - .L_4072)
.L_4072:
        /*008c*/ 	.word	0x00000000
        /*0090*/ 	.short	0x0002
        /*0092*/ 	.short	0x000c
        /*0094*/ 	.byte	0x00, 0xf0, 0x11, 0x00


	//----- nvinfo : EIATTR_KPARAM_INFO
	.align		4
.L_4073:
        /*0098*/ 	.byte	0x04, 0x17
        /*009a*/ 	.short	(.L_4075 - .L_4074)
.L_4074:
        /*009c*/ 	.word	0x00000000
        /*00a0*/ 	.short	0x0001
        /*00a2*/ 	.short	0x0008
        /*00a4*/ 	.byte	0x00, 0xf0, 0x11, 0x00


	//----- nvinfo : EIATTR_KPARAM_INFO
	.align		4
.L_4075:
        /*00a8*/ 	.byte	0x04, 0x17
        /*00aa*/ 	.short	(.L_4077 - .L_4076)
.L_4076:
        /*00ac*/ 	.word	0x00000000
        /*00b0*/ 	.short	0x0000
        /*00b2*/ 	.short	0x0000
        /*00b4*/ 	.byte	0x00, 0xf5, 0x21, 0x00


	//----- nvinfo : EIATTR_SPARSE_MMA_MASK
	.align		4
.L_4077:
        /*00b8*/ 	.byte	0x03, 0x50
        /*00ba*/ 	.short	0x0000


	//----- nvinfo : EIATTR_MAXREG_COUNT
	.align		4
        /*00bc*/ 	.byte	0x03, 0x1b
        /*00be*/ 	.short	0x00ff


	//----- nvinfo : EIATTR_MERCURY_ISA_VERSION
	.align		4
        /*00c0*/ 	.byte	0x03, 0x5f
        /*00c2*/ 	.short	0x0101


	//----- nvinfo : EIATTR_COOP_GROUP_MASK_REGIDS
	.align		4
        /*00c4*/ 	.byte	0x04, 0x29
        /*00c6*/ 	.short	(.L_4079 - .L_4078)


	//   ....[0]....
.L_4078:
        /*00c8*/ 	.word	0xffffffff


	//   ....[1]....
        /*00cc*/ 	.word	0xffffffff


	//   ....[2]....
        /*00d0*/ 	.word	0xffffffff


	//   ....[3]....
        /*00d4*/ 	.word	0xffffffff


	//   ....[4]....
        /*00d8*/ 	.word	0xffffffff


	//   ....[5]....
        /*00dc*/ 	.word	0xffffffff


	//   ....[6]....
        /*00e0*/ 	.word	0xffffffff


	//   ....[7]....
        /*00e4*/ 	.word	0xffffffff


	//   ....[8]....
        /*00e8*/ 	.word	0xffffffff


	//   ....[9]....
        /*00ec*/ 	.word	0x05000009


	//   ....[10]....
        /*00f0*/ 	.word	0x05000009


	//   ....[11]....
        /*00f4*/ 	.word	0x05000009


	//   ....[12]....
        /*00f8*/ 	.word	0x05000009


	//   ....[13]....
        /*00fc*/ 	.word	0x05000009


	//   ....[14]....
        /*0100*/ 	.word	0x05000009


	//   ....[15]....
        /*0104*/ 	.word	0x05000009


	//   ....[16]....
        /*0108*/ 	.word	0x05000009


	//   ....[17]....
        /*010c*/ 	.word	0x05000009


	//----- nvinfo : EIATTR_COOP_GROUP_INSTR_OFFSETS
	.align		4
.L_4079:
        /*0110*/ 	.byte	0x04, 0x28
        /*0112*/ 	.short	(.L_4081 - .L_4080)


	//   ....[0]....
.L_4080:
        /*0114*/ 	.word	0x00001300


	//   ....[1]....
        /*0118*/ 	.word	0x00001320


	//   ....[2]....
        /*011c*/ 	.word	0x00001340


	//   ....[3]....
        /*0120*/ 	.word	0x00001360


	//   ....[4]....
        /*0124*/ 	.word	0x00001380


	//   ....[5]....
        /*0128*/ 	.word	0x00001550


	//   ....[6]....
        /*012c*/ 	.word	0x00001570


	//   ....[7]....
        /*0130*/ 	.word	0x000016c0


	//   ....[8]....
        /*0134*/ 	.word	0x000017f0


	//   ....[9]....
        /*0138*/ 	.word	0x00001920


	//   ....[10]....
        /*013c*/ 	.word	0x000019b0


	//   ....[11]....
        /*0140*/ 	.word	0x00001a10


	//   ....[12]....
        /*0144*/ 	.word	0x00001a70


	//   ....[13]....
        /*0148*/ 	.word	0x00001ad0


	//   ....[14]....
        /*014c*/ 	.word	0x00001ce0


	//   ....[15]....
        /*0150*/ 	.word	0x00001d70


	//   ....[16]....
        /*0154*/ 	.word	0x00001e10


	//   ....[17]....
        /*0158*/ 	.word	0x00001e70


	//----- nvinfo : EIATTR_VRC_CTA_INIT_COUNT
	.align		4
.L_4081:
        /*015c*/ 	.byte	0x02, 0x4a
	.zero		1
	.zero		1


	//----- nvinfo : EIATTR_EXIT_INSTR_OFFSETS
	.align		4
        /*0160*/ 	.byte	0x04, 0x1c
        /*0162*/ 	.short	(.L_4083 - .L_4082)


	//   ....[0]....
.L_4082:
        /*0164*/ 	.word	0x00000280


	//   ....[1]....
        /*0168*/ 	.word	0x00000ee0


	//   ....[2]....
        /*016c*/ 	.word	0x000018c0


	//----- nvinfo : EIATTR_CRS_STACK_SIZE
	.align		4
.L_4083:
        /*0170*/ 	.byte	0x04, 0x1e
        /*0172*/ 	.short	(.L_4085 - .L_4084)
.L_4084:
        /*0174*/ 	.word	0x00000000


	//----- nvinfo : EIATTR_CBANK_PARAM_SIZE
	.align		4
.L_4085:
        /*0178*/ 	.byte	0x03, 0x19
        /*017a*/ 	.short	0x0040


	//----- nvinfo : EIATTR_PARAM_CBANK
	.align		4
        /*017c*/ 	.byte	0x04, 0x0a
        /*017e*/ 	.short	(.L_4087 - .L_4086)
	.align		4
.L_4086:
        /*0180*/ 	.word	index@(.nv.constant0._ZN12tensorrt_llm7kernels32fusedQKNormRopeKernelNTokenHeadsIN3c104HalfENS2_8BFloat16ELi64ELb0ELi2EEEvPviiifPKvS7_S7_PKlii)
        /*0184*/ 	.short	0x0380
        /*0186*/ 	.short	0x0040


	//----- nvinfo : EIATTR_SW_WAR
	.align		4
.L_4087:
        /*0188*/ 	.byte	0x04, 0x36
        /*018a*/ 	.short	(.L_4089 - .L_4088)
.L_4088:
        /*018c*/ 	.word	0x00000008
.L_4089:


//--------------------- .nv.info._ZN12tensorrt_llm7kernels32fusedQKNormRopeKernelNTokenHeadsIN3c104HalfENS2_8BFloat16ELi64ELb1ELi2EEEvPviiifPKvS7_S7_PKlii --------------------------
	.section	.nv.info._ZN12tensorrt_llm7kernels32fusedQKNormRopeKernelNTokenHeadsIN3c104HalfENS2_8BFloat16ELi64ELb1ELi2EEEvPviiifPKvS7_S7_PKlii,"",@"SHT_CUDA_INFO"
	.sectionflags	@""
	.align	4


	//----- nvinfo : EIATTR_CUDA_API_VERSION
	.align		4
        /*0000*/ 	.byte	0x04, 0x37
        /*0002*/ 	.short	(.L_4091 - .L_4090)
.L_4090:
        /*0004*/ 	.word	0x00000082


	//----- nvinfo : EIATTR_KPARAM_INFO
	.align		4
.L_4091:
        /*0008*/ 	.byte	0x04, 0x17
        /*000a*/ 	.short	(.L_4093 - .L_4092)
.L_4092:
        /*000c*/ 	.word	0x00000000
        /*0010*/ 	.short	0x000a
        /*0012*/ 	.short	0x003c
        /*0014*/ 	.byte	0x00, 0xf0, 0x11, 0x00


	//----- nvinfo : EIATTR_KPARAM_INFO
	.align		4
.L_4093:
        /*0018*/ 	.byte	0x04, 0x17
        /*001a*/ 	.short	(.L_4095 - .L_4094)
.L_4094:
        /*001c*/ 	.word	0x00000000
        /*0020*/ 	.short	0x0009
        /*0022*/ 	.short	0x0038
        /*0024*/ 	.byte	0x00, 0xf0, 0x11, 0x00


	//----- nvinfo : EIATTR_KPARAM_INFO
	.align		4
.L_4095:
        /*0028*/ 	.byte	0x04, 0x17
        /*002a*/ 	.short	(.L_4097 - .L_4096)
.L_4096:
        /*002c*/ 	.word	0x00000000
        /*0030*/ 	.short	0x0008
        /*0032*/ 	.short	0x0030
        /*0034*/ 	.byte	0x00, 0xf5, 0x21, 0x00


	//----- nvinfo : EIATTR_KPARAM_INFO
	.align		4
.L_4097:
        /*0038*/ 	.byte	0x04, 0x17
        /*003a*/ 	.short	(.L_4099 - .L_4098)
.L_4098:
        /*003c*/ 	.word	0x00000000
        /*0040*/ 	.short	0x0007
        /*0042*/ 	.short	0x0028
        /*0044*/ 	.byte	0x00, 0xf5, 0x21, 0x00


	//----- nvinfo : EIATTR_KPARAM_INFO
	.align		4
.L_4099:
        /*0048*/ 	.byte	0x04, 0x17
        /*004a*/ 	.short	(.L_4101 - .L_4100)
.L_4100:
        /*004c*/ 	.word	0x00000000
        /*0050*/ 	.short	0x0006
        /*0052*/ 	.short	0x0020
        /*0054*/ 	.byte	0x00, 0xf5, 0x21, 0x00


	//----- nvinfo : EIATTR_KPARAM_INFO
	.align		4
.L_4101:
        /*0058*/ 	.byte	0x04, 0x17
        /*005a*/ 	.short	(.L_4103 - .L_4102)
.L_4102:
        /*005c*/ 	.word	0x00000000
        /*0060*/ 	.short	0x0005
        /*0062*/ 	.short	0x0018
        /*0064*/ 	.byte	0x00, 0xf5, 0x21, 0x00


	//----- nvinfo : EIATTR_KPARAM_INFO
	.align		4
.L_4103:
        /*0068*/ 	.byte	0x04, 0x17
        /*006a*/ 	.short	(.L_4105 - .L_4104)
.L_4104:
        /*006c*/ 	.word	0x00000000
        /*0070*/ 	.short	0x0004
        /*0072*/ 	.short	0x0014
        /*0074*/ 	.byte	0x00, 0xf0, 0x11, 0x00


	//----- nvinfo : EIATTR_KPARAM_INFO
	.align		4
.L_4105:
        /*0078*/ 	.byte	0x04, 0x17
        /*007a*/ 	.short	(.L_4107 - .L_4106)
.L_4106:
        /*007c*/ 	.word	0x00000000
        /*0080*/ 	.short	0x0003
        /*0082*/ 	.short	0x0010
        /*0084*/ 	.byte	0x00, 0xf0, 0x11, 0x00


	//----- nvinfo : EIATTR_KPARAM_INFO
	.align		4
.L_4107:
        /*0088*/ 	.byte	0x04, 0x17
        /*008a*/ 	.short	(.L_4109 - .L_4108)
.L_4108:
        /*008c*/ 	.word	0x00000000
        /*0090*/ 	.short	0x0002
        /*0092*/ 	.short	0x000c
        /*0094*/ 	.byte	0x00, 0xf0, 0x11, 0x00


	//----- nvinfo : EIATTR_KPARAM_INFO
	.align		4
.L_4109:
        /*0098*/ 	.byte	0x04, 0x17
        /*009a*/ 	.short	(.L_4111 - .L_4110)
.L_4110:
        /*009c*/ 	.word	0x00000000
        /*00a0*/ 	.short	0x0001
        /*00a2*/ 	.short	0x0008
        /*00a4*/ 	.byte	0x00, 0xf0, 0x11, 0x00


	//----- nvinfo : EIATTR_KPARAM_INFO
	.align		4
.L_4111:
        /*00a8*/ 	.byte	0x04, 0x17
        /*00aa*/ 	.short	(.L_4113 - .L_4112)
.L_4112:
        /*00ac*/ 	.word	0x00000000
        /*00b0*/ 	.short	0x0000
        /*00b2*/ 	.short	0x0000
        /*00b4*/ 	.byte	0x00, 0xf5, 0x21, 0x00


	//----- nvinfo : EIATTR_SPARSE_MMA_MASK
	.align		4
.L_4113:
        /*00b8*/ 	.byte	0x03, 0x50
        /*00ba*/ 	.short	0x0000


	//----- nvinfo : EIATTR_MAXREG_COUNT
	.align		4
        /*00bc*/ 	.byte	0x03, 0x1b
        /*00be*/ 	.short	0x00ff


	//----- nvinfo : EIATTR_MERCURY_ISA_VERSION
	.align		4
        /*00c0*/ 	.byte	0x03, 0x5f
        /*00c2*/ 	.short	0x0101


	//----- nvinfo : EIATTR_COOP_GROUP_MASK_REGIDS
	.align		4
        /*00c4*/ 	.byte	0x04, 0x29
        /*00c6*/ 	.short	(.L_4115 - .L_4114)


	//   ....[0]....
.L_4114:
        /*00c8*/ 	.word	0xffffffff


	//   ....[1]....
        /*00cc*/ 	.word	0xffffffff


	//   ....[2]....
        /*00d0*/ 	.word	0xffffffff


	//   ....[3]....
        /*00d4*/ 	.word	0xffffffff


	//   ....[4]....
        /*00d8*/ 	.word	0xffffffff


	//   ....[5]....
        /*00dc*/ 	.word	0xffffffff


	//   ....[6]....
        /*00e0*/ 	.word	0xffffffff


	//   ....[7]....
        /*00e4*/ 	.word	0xffffffff


	//   ....[8]....
        /*00e8*/ 	.word	0xffffffff


	//   ....[9]....
        /*00ec*/ 	.word	0xffffffff


	//   ....[10]....
        /*00f0*/ 	.word	0xffffffff


	//   ....[11]....
        /*00f4*/ 	.word	0xffffffff


	//   ....[12]....
        /*00f8*/ 	.word	0xffffffff


	//   ....[13]....
        /*00fc*/ 	.word	0xffffffff


	//   ....[14]....
        /*0100*/ 	.word	0xffffffff


	//   ....[15]....
        /*0104*/ 	.word	0x0500001c


	//   ....[16]....
        /*0108*/ 	.word	0x0500001c


	//   ....[17]....
        /*010c*/ 	.word	0x0500001c


	//   ....[18]....
        /*0110*/ 	.word	0x0500001c


	//   ....[19]....
        /*0114*/ 	.word	0x0500001c


	//   ....[20]....
        /*0118*/ 	.word	0x0500001c


	//   ....[21]....
        /*011c*/ 	.word	0x0500001c


	//   ....[22]....
        /*0120*/ 	.word	0x0500001c


	//   ....[23]....
        /*0124*/ 	.word	0x0500001c


	//   ....[24]....
        /*0128*/ 	.word	0x0500001c


	//   ....[25]....
        /*012c*/ 	.word	0x0500001c


	//   ....[26]....
        /*0130*/ 	.word	0x0500001c


	//   ....[27]....
        /*0134*/ 	.word	0x0500001c


	//   ....[28]....
        /*0138*/ 	.word	0x0500001c


	//   ....[29]....
        /*013c*/ 	.word	0x0500001c


	//----- nvinfo : EIATTR_COOP_GROUP_INSTR_OFFSETS
	.align		4
.L_4115:
        /*0140*/ 	.byte	0x04, 0x28
        /*0142*/ 	.short	(.L_4117 - .L_4116)


	//   ....[0]....
.L_4116:
        /*0144*/ 	.word	0x00001280


	//   ....[1]....
        /*0148*/ 	.word	0x000012a0


	//   ....[2]....
        /*014c*/ 	.word	0x000012c0


	//   ....[3]....
        /*0150*/ 	.word	0x000012e0


	//   ....[4]....
        /*0154*/ 	.word	0x00001300


	//   ....[5]....
        /*0158*/ 	.word	0x000015b0


	//   ....[6]....
        /*015c*/ 	.word	0x000015d0


	//   ....[7]....
        /*0160*/ 	.word	0x000015f0


	//   ....[8]....
        /*0164*/ 	.word	0x00001610


	//   ....[9]....
        /*0168*/ 	.word	0x00001630


	//   ....[10]....
        /*016c*/ 	.word	0x00001970


	//   ....[11]....
        /*0170*/ 	.word	0x00001990


	//   ....[12]....
        /*0174*/ 	.word	0x000019b0


	//   ....[13]....
        /*0178*/ 	.word	0x000019d0


	//   ....[14]....
        /*017c*/ 	.word	0x000019f0


	//   ....[15]....
        /*0180*/ 	.word	0x00001c30


	//   ....[16]....
        /*0184*/ 	.word	0x00001cb0


	//   ....[17]....
        /*0188*/ 	.word	0x00001d10


	//   ....[18]....
        /*018c*/ 	.word	0x00001d70


	//   ....[19]....
        /*0190*/ 	.word	0x00001dd0


	//   ....[20]....
        /*0194*/ 	.word	0x00001e50


	//   ....[21]....
        /*0198*/ 	.word	0x00001ed0


	//   ....[22]....
        /*019c*/ 	.word	0x00001f20


	//   ....[23]....
        /*01a0*/ 	.word	0x00001f70


	//   ....[24]....
        /*01a4*/ 	.word	0x00001fc0


	//   ....[25]....
        /*01a8*/ 	.word	0x00002040


	//   ....[26]....
        /*01ac*/ 	.word	0x000020c0


	//   ....[27]....
        /*01b0*/ 	.word	0x00002120


	//   ....[28]....
        /*01b4*/ 	.word	0x00002180


	//   ....[29]....
        /*01b8*/ 	.word	0x000021e0


	//----- nvinfo : EIATTR_VRC_CTA_INIT_COUNT
	.align		4
.L_4117:
        /*01bc*/ 	.byte	0x02, 0x4a
	.zero		1
	.zero		1


	//----- nvinfo : EIATTR_EXIT_INSTR_OFFSETS
	.align		4
        /*01c0*/ 	.byte	0x04, 0x1c
        /*01c2*/ 	.short	(.L_4119 - .L_4118)


	//   ....[0]....
.L_4118:
        /*01c4*/ 	.word	0x000002a0


	//   ....[1]....
        /*01c8*/ 	.word	0x00000f60


	//   ....[2]....
        /*01cc*/ 	.word	0x00001840


	//   ....[3]....
        /*01d0*/ 	.word	0x00001bd0


	//----- nvinfo : EIATTR_CRS_STACK_SIZE
	.align		4
.L_4119:
        /*01d4*/ 	.byte	0x04, 0x1e
        /*01d6*/ 	.short	(.L_4121 - .L_4120)
.L_4120:
        /*01d8*/ 	.word	0x00000000


	//----- nvinfo : EIATTR_CBANK_PARAM_SIZE
	.align		4
.L_4121:
        /*01dc*/ 	.byte	0x03, 0x19
        /*01de*/ 	.short	0x0040


	//----- nvinfo : EIATTR_PARAM_CBANK
	.align		4
        /*01e0*/ 	.byte	0x04, 0x0a
        /*01e2*/ 	.short	(.L_4123 - .L_4122)
	.align		4
.L_4122:
        /*01e4*/ 	.word	index@(.nv.constant0._ZN12tensorrt_llm7kernels32fusedQKNormRopeKernelNTokenHeadsIN3c104HalfENS2_8BFloat16ELi64ELb1ELi2EEEvPviiifPKvS7_S7_PKlii)
        /*01e8*/ 	.short	0x0380
        /*01ea*/ 	.short	0x0040


	//----- nvinfo : EIATTR_SW_WAR
	.align		4
.L_4123:
        /*01ec*/ 	.byte	0x04, 0x36
        /*01ee*/ 	.short	(.L_4125 - .L_4124)
.L_4124:
        /*01f0*/ 	.word	0x00000008
.L_4125:


//--------------------- .nv.info._ZN12tensorrt_llm7kernels21fusedQKNormRopeKernelIN3c104HalfENS2_8BFloat16ELi256ELb0EEEvPviiifPKvS7_S7_PKlii --------------------------
	.section	.nv.info._ZN12tensorrt_llm7kernels21fusedQKNormRopeKernelIN3c104HalfENS2_8BFloat16ELi256ELb0EEEvPviiifPKvS7_S7_PKlii,"",@"SHT_CUDA_INFO"
	.sectionflags	@""
	.align	4


	//----- nvinfo : EIATTR_CUDA_API_VERSION
	.align		4
        /*0000*/ 	.byte	0x04, 0x37
        /*0002*/ 	.short	(.L_4127 - .L_4126)
.L_4126:
        /*0004*/ 	.word	0x00000082


	//----- nvinfo : EIATTR_KPARAM_INFO
	.align		4
.L_4127:
        /*0008*/ 	.byte	0x04, 0x17
        /*000a*/ 	.short	(.L_4129 - .L_4128)
.L_4128:
        /*000c*/ 	.word	0x00000000
        /*0010*/ 	.short	0x000a
        /*0012*/ 	.short	0x003c
        /*0014*/ 	.byte	0x00, 0xf0, 0x11, 0x00


	//----- nvinfo : EIATTR_KPARAM_INFO
	.align		4
.L_4129:
        /*0018*/ 	.byte	0x04, 0x17
        /*001a*/ 	.short	(.L_4131 - .L_4130)
.L_4130:
        /*001c*/ 	.word	0x00000000
        /*0020*/ 	.short	0x0009
        /*0022*/ 	.short	0x0038
        /*0024*/ 	.byte	0x00, 0xf0, 0x11, 0x00


	//----- nvinfo : EIATTR_KPARAM_INFO
	.align		4
.L_4131:
        /*0028*/ 	.byte	0x04, 0x17
        /*002a*/ 	.short	(.L_4133 - .L_4132)
.L_4132:
        /*002c*/ 	.word	0x00000000
        /*0030*/ 	.short	0x0008
        /*0032*/ 	.short	0x0030
        /*0034*/ 	.byte	0x00, 0xf5, 0x21, 0x00


	//----- nvinfo : EIATTR_KPARAM_INFO
	.align		4
.L_4133:
        /*0038*/ 	.byte	0x04, 0x17
        /*003a*/ 	.short	(.L_4135 - .L_4134)
.L_4134:
        /*003c*/ 	.word	0x00000000
        /*0040*/ 	.short	0x0007
        /*0042*/ 	.short	0x0028
        /*0044*/ 	.byte	0x00, 0xf5, 0x21, 0x00


	//----- nvinfo : EIATTR_KPARAM_INFO
	.align		4
.L_4135:
        /*0048*/ 	.byte	0x04, 0x17
        /*004a*/ 	.short	(.L_4137 - .L_4136)
.L_4136:
        /*004c*/ 	.word	0x00000000
        /*0050*/ 	.short	0x0006
        /*0052*/ 	.short	0x0020
        /*0054*/ 	.byte	0x00, 0xf5, 0x21, 0x00


	//----- nvinfo : EIATTR_KPARAM_INFO
	.align		4
.L_4137:
        /*0058*/ 	.byte	0x04, 0x17
        /*005a*/ 	.short	(.L_4139 - .L_4138)
.L_4138:
        /*005c*/ 	.word	0x00000000
        /*0060*/ 	.short	0x0005
        /*0062*/ 	.short	0x0018
        /*0064*/ 	.byte	0x00, 0xf5, 0x21, 0x00


	//----- nvinfo : EIATTR_KPARAM_INFO
	.align		4
.L_4139:
        /*0068*/ 	.byte	0x04, 0x17
        /*006a*/ 	.short	(.L_4141 - .L_4140)
.L_4140:
        /*006c*/ 	.word	0x00000000
        /*0070*/ 	.short	0x0004
        /*0072*/ 	.short	0x0014
        /*0074*/ 	.byte	0x00, 0xf0, 0x11, 0x00


	//----- nvinfo : EIATTR_KPARAM_INFO
	.align		4
.L_4141:
        /*0078*/ 	.byte	0x04, 0x17
        /*007a*/ 	.short	(.L_4143 - .L_4142)
.L_4142:
        /*007c*/ 	.word	0x00000000
        /*0080*/ 	.short	0x0003
        /*0082*/ 	.short	0x0010
        /*0084*/ 	.byte	0x00, 0xf0, 0x11, 0x00


	//----- nvinfo : EIATTR_KPARAM_INFO
	.align		4
.L_4143:
        /*0088*/ 	.byte	0x04, 0x17
        /*008a*/ 	.short	(.L_4145 - .L_4144)
.L_4144:
        /*008c*/ 	.word	0x00000000
        /*0090*/ 	.short	0x0002
        /*0092*/ 	.short	0x000c
        /*0094*/ 	.byte	0x00, 0xf0, 0x11, 0x00


	//----- nvinfo : EIATTR_KPARAM_INFO
	.align		4
.L_4145:
        /*0098*/ 	.byte	0x04, 0x17
        /*009a*/ 	.short	(.L_4147 - .L_4146)
.L_4146:
        /*009c*/ 	.word	0x00000000
        /*00a0*/ 	.short	0x0001
        /*00a2*/ 	.short	0x0008
        /*00a4*/ 	.byte	0x00, 0xf0, 0x11, 0x00


	//----- nvinfo : EIATTR_KPARAM_INFO
	.align		4
.L_4147:
        /*00a8*/ 	.byte	0x04, 0x17
        /*00aa*/ 	.short	(.L_4149 - .L_4148)
.L_4148:
        /*00ac*/ 	.word	0x00000000
        /*00b0*/ 	.short	0x0000
        /*00b2*/ 	.short	0x0000
        /*00b4*/ 	.byte	0x00, 0xf5, 0x21, 0x00


	//----- nvinfo : EIATTR_SPARSE_MMA_MASK
	.align		4
.L_4149:
        /*00b8*/ 	.byte	0x03, 0x50
        /*00ba*/ 	.short	0x0000


	//----- nvinfo : EIATTR_MAXREG_COUNT
	.align		4
        /*00bc*/ 	.byte	0x03, 0x1b
        /*00be*/ 	.short	0x00ff


	//----- nvinfo : EIATTR_MERCURY_ISA_VERSION
	.align		4
        /*00c0*/ 	.byte	0x03, 0x5f
        /*00c2*/ 	.short	0x0101


	//----- nvinfo : EIATTR_COOP_GROUP_MASK_REGIDS
	.align		4
        /*00c4*/ 	.byte	0x04, 0x29
        /*00c6*/ 	.short	(.L_4151 - .L_4150)


	//   ....[0]....
.L_4150:
        /*00c8*/ 	.word	0xffffffff


	//   ....[1]....
        /*00cc*/ 	.word	0xffffffff


	//   ....[2]....
        /*00d0*/ 	.word	0xffffffff


	//   ....[3]....
        /*00d4*/ 	.word	0xffffffff


	//   ....[4]....
        /*00d8*/ 	.word	0xffffffff


	//   ....[5]....
        /*00dc*/ 	.word	0xffffffff


	//   ....[6]....
        /*00e0*/ 	.word	0xffffffff


	//   ....[7]....
        /*00e4*/ 	.word	0xffffffff


	//   ....[8]....
        /*00e8*/ 	.word	0xffffffff


	//   ....[9]....
        /*00ec*/ 	.word	0xffffffff


	//   ....[10]....
        /*00f0*/ 	.word	0xffffffff


	//   ....[11]....
        /*00f4*/ 	.word	0xffffffff


	//   ....[12]....
        /*00f8*/ 	.word	0xffffffff


	//   ....[13]....
        /*00fc*/ 	.word	0xffffffff


	//   ....[14]....
        /*0100*/ 	.word	0xffffffff


	//   ....[15]....
        /*0104*/ 	.word	0x05000018


	//   ....[16]....
        /*0108*/ 	.word	0x05000018


	//   ....[17]....
        /*010c*/ 	.word	0x05000018


	//   ....[18]....
        /*0110*/ 	.word	0x05000018


	//   ....[19]....
        /*0114*/ 	.word	0x05000018


	//   ....[20]....
        /*0118*/ 	.word	0x05000018


	//   ....[21]....
        /*011c*/ 	.word	0x05000018


	//   ....[22]....
        /*0120*/ 	.word	0x05000018


	//   ....[23]....
        /*0124*/ 	.word	0x05000018


	//   ....[24]....
        /*0128*/ 	.word	0x05000018


	//----- nvinfo : EIATTR_COOP_GROUP_INSTR_OFFSETS
	.align		4
.L_4151:
        /*012c*/ 	.byte	0x04, 0x28
        /*012e*/ 	.short	(.L_4153 - .L_4152)


	//   ....[0]....
.L_4152:
        /*0130*/ 	.word	0x00000650


	//   ....[1]....
        /*0134*/ 	.word	0x00000690


	//   ....[2]....
        /*0138*/ 	.word	0x000006c0


	//   ....[3]....
        /*013c*/ 	.word	0x000006e0


	//   ....[4]....
        /*0140*/ 	.word	0x00000700


	//   ....[5]....
        /*0144*/ 	.word	0x000009f0


	//   ....[6]....
        /*0148*/ 	.word	0x00000e10


	//   ....[7]....
        /*014c*/ 	.word	0x00001010


	//   ....[8]....
        /*0150*/ 	.word	0x000010d0


	//   ....[9]....
        /*0154*/ 	.word	0x00001290


	//   ....[10]....
        /*0158*/ 	.word	0x000014d0


	//   ....[11]....
        /*015c*/ 	.word	0x000014f0


	//   ....[12]....
        /*0160*/ 	.word	0x00001540


	//   ....[13]....
        /*0164*/ 	.word	0x00001570


	//   ....[14]....
        /*0168*/ 	.word	0x000017c0


	//   ....[15]....
        /*016c*/ 	.word	0x000018f0


	//   ....[16]....
        /*0170*/ 	.word	0x00001ac0


	//   ....[17]....
        /*0174*/ 	.word	0x00001cb0


	//   ....[18]....
        /*0178*/ 	.word	0x00001ea0


	//   ....[19]....
        /*017c*/ 	.word	0x00002080


	//   ....[20]....
        /*0180*/ 	.word	0x00002260


	//   ....[21]....
        /*0184*/ 	.word	0x00002450


	//   ....[22]....
        /*0188*/ 	.word	0x00002640


	//   ....[23]....
        /*018c*/ 	.word	0x000026b0


	//   ....[24]....
        /*0190*/ 	.word	0x00002770


	//----- nvinfo : EIATTR_VRC_CTA_INIT_COUNT
	.align		4
.L_4153:
        /*0194*/ 	.byte	0x02, 0x4a
	.zero		1
	.zero		1


	//----- nvinfo : EIATTR_EXIT_INSTR_OFFSETS
	.align		4
        /*0198*/ 	.byte	0x04, 0x1c
        /*019a*/ 	.short	(.L_4155 - .L_4154)


	//   ....[0]....
.L_4154:
        /*019c*/ 	.word	0x00000250


	//   ....[1]....
        /*01a0*/ 	.word	0x00001830


	//----- nvinfo : EIATTR_CRS_STACK_SIZE
	.align		4
.L_4155:
        /*01a4*/ 	.byte	0x04, 0x1e
        /*01a6*/ 	.short	(.L_4157 - .L_4156)
.L_4156:
        /*01a8*/ 	.word	0x00000000


	//----- nvinfo : EIATTR_CBANK_PARAM_SIZE
	.align		4
.L_4157:
        /*01ac*/ 	.byte	0x03, 0x19
        /*01ae*/ 	.short	0x0040


	//----- nvinfo : EIATTR_PARAM_CBANK
	.align		4
        /*01b0*/ 	.byte	0x04, 0x0a
        /*01b2*/ 	.short	(.L_4159 - .L_4158)
	.align		4
.L_4158:
        /*01b4*/ 	.word	index@(.nv.constant0._ZN12tensorrt_llm7kernels21fusedQKNormRopeKernelIN3c104HalfENS2_8BFloat16ELi256ELb0EEEvPviiifPKvS7_S7_PKlii)
        /*01b8*/ 	.short	0x0380
        /*01ba*/ 	.short	0x0040


	//----- nvinfo : EIATTR_SW_WAR
	.align		4
.L_4159:
        /*01bc*/ 	.byte	0x04, 0x36
        /*01be*/ 	.short	(.L_4161 - .L_4160)
.L_4160:
        /*01c0*/ 	.word	0x00000008
.L_4161:


//--------------------- .nv.info._ZN12tensorrt_llm7kernels21fusedQKNormRopeKernelIN3c104HalfENS2_8BFloat16ELi256ELb1EEEvPviiifPKvS7_S7_PKlii --------------------------
	.section	.nv.info._ZN12tensorrt_llm7kernels21fusedQKNormRopeKernelIN3c104HalfENS2_8BFloat16ELi256ELb1EEEvPviiifPKvS7_S7_PKlii,"",@"SHT_CUDA_INFO"
	.sectionflags	@""
	.align	4


	//----- nvinfo : EIATTR_CUDA_API_VERSION
	.align		4
        /*0000*/ 	.byte	0x04, 0x37
        /*0002*/ 	.short	(.L_4163 - .L_4162)
.L_4162:
        /*0004*/ 	.word	0x00000082


	//----- nvinfo : EIATTR_KPARAM_INFO
	.align		4
.L_4163:
        /*0008*/ 	.byte	0x04, 0x17
        /*000a*/ 	.short	(.L_4165 - .L_4164)
.L_4164:
        /*000c*/ 	.word	0x00000000
        /*0010*/ 	.short	0x000a
        /*0012*/ 	.short	0x003c
        /*0014*/ 	.byte	0x00, 0xf0, 0x11, 0x00


	//----- nvinfo : EIATTR_KPARAM_INFO
	.align		4
.L_4165:
        /*0018*/ 	.byte	0x04, 0x17
        /*001a*/ 	.short	(.L_4167 - .L_4166)
.L_4166:
        /*001c*/ 	.word	0x00000000
        /*0020*/ 	.short	0x0009
        /*0022*/ 	.short	0x0038
        /*0024*/ 	.byte	0x00, 0xf0, 0x11, 0x00


	//----- nvinfo : EIATTR_KPARAM_INFO
	.align		4
.L_4167:
        /*0028*/ 	.byte	0x04, 0x17
        /*002a*/ 	.short	(.L_4169 - .L_4168)
.L_4168:
        /*002c*/ 	.word	0x00000000
        /*0030*/ 	.short	0x0008
        /*0032*/ 	.short	0x0030
        /*0034*/ 	.byte	0x00, 0xf5, 0x21, 0x00


	//----- nvinfo : EIATTR_KPARAM_INFO
	.align		4
.L_4169:
        /*0038*/ 	.byte	0x04, 0x17
        /*003a*/ 	.short	(.L_4171 - .L_4170)
.L_4170:
        /*003c*/ 	.word	0x00000000
        /*0040*/ 	.short	0x0007
        /*0042*/ 	.short	0x0028
        /*0044*/ 	.byte	0x00, 0xf5, 0x21, 0x00


	//----- nvinfo : EIATTR_KPARAM_INFO
	.align		4
.L_4171:
        /*0048*/ 	.byte	0x04, 0x17
        /*004a*/ 	.short	(.L_4173 - .L_4172)
.L_4172:
        /*004c*/ 	.word	0x00000000
        /*0050*/ 	.short	0x0006
        /*0052*/ 	.short	0x0020
        /*0054*/ 	.byte	0x00, 0xf5, 0x21, 0x00


	//----- nvinfo : EIATTR_KPARAM_INFO
	.align		4
.L_4173:
        /*0058*/ 	.byte	0x04, 0x17
        /*005a*/ 	.short	(.L_4175 - .L_4174)
.L_4174:
        /*005c*/ 	.word	0x00000000
        /*0060*/ 	.short	0x0005
        /*0062*/ 	.short	0x0018
        /*0064*/ 	.byte	0x00, 0xf5, 0x21, 0x00


	//----- nvinfo : EIATTR_KPARAM_INFO
	.align		4
.L_4175:
        /*0068*/ 	.byte	0x04, 0x17
        /*006a*/ 	.short	(.L_4177 - .L_4176)
.L_4176:
        /*006c*/ 	.word	0x00000000
        /*0070*/ 	.short	0x0004
        /*0072*/ 	.short	0x0014
        /*0074*/ 	.byte	0x00, 0xf0, 0x11, 0x00


	//----- nvinfo : EIATTR_KPARAM_INFO
	.align		4
.L_4177:
        /*0078*/ 	.byte	0x04, 0x17
        /*007a*/ 	.short	(.L_4179 - .L_4178)
.L_4178:
        /*007c*/ 	.word	0x00000000
        /*0080*/ 	.short	0x0003
        /*0082*/ 	.short	0x0010
        /*0084*/ 	.byte	0x00, 0xf0, 0x11, 0x00


	//----- nvinfo : EIATTR_KPARAM_INFO
	.align		4
.L_4179:
        /*0088*/ 	.byte	0x04, 0x17
        /*008a*/ 	.short	(.L_4181 - .L_4180)
.L_4180:
        /*008c*/ 	.word	0x00000000
        /*0090*/ 	.short	0x0002
        /*0092*/ 	.short	0x000c
        /*0094*/ 	.byte	0x00, 0xf0, 0x11, 0x00


	//----- nvinfo : EIATTR_KPARAM_INFO
	.align		4
.L_4181:
        /*0098*/ 	.byte	0x04, 0x17
        /*009a*/ 	.short	(.L_4183 - .L_4182)
.L_4182:
        /*009c*/ 	.word	0x00000000
        /*00a0*/ 	.short	0x0001
        /*00a2*/ 	.short	0x0008
        /*00a4*/ 	.byte	0x00, 0xf0, 0x11, 0x00


	//----- nvinfo : EIATTR_KPARAM_INFO
	.align		4
.L_4183:
        /*00a8*/ 	.byte	0x04, 0x17
        /*00aa*/ 	.short	(.L_4185 - .L_4184)
.L_4184:
        /*00ac*/ 	.word	0x00000000
        /*00b0*/ 	.short	0x0000
        /*00b2*/ 	.short	0x0000
        /*00b4*/ 	.byte	0x00, 0xf5, 0x21, 0x00


	//----- nvinfo : EIATTR_SPARSE_MMA_MASK
	.align		4
.L_4185:
        /*00b8*/ 	.byte	0x03, 0x50
        /*00ba*/ 	.short	0x0000


	//----- nvinfo : EIATTR_MAXREG_COUNT
	.align		4
        /*00bc*/ 	.byte	0x03, 0x1b
        /*00be*/ 	.short	0x00ff


	//----- nvinfo : EIATTR_MERCURY_ISA_VERSION
	.align		4
        /*00c0*/ 	.byte	0x03, 0x5f
        /*00c2*/ 	.short	0x0101


	//----- nvinfo : EIATTR_COOP_GROUP_MASK_REGIDS
	.align		4
        /*00c4*/ 	.byte	0x04, 0x29
        /*00c6*/ 	.short	(.L_4187 - .L_4186)


	//   ....[0]....
.L_4186:
        /*00c8*/ 	.word	0xffffffff


	//   ....[1]....
        /*00cc*/ 	.word	0xffffffff


	//   ....[2]....
        /*00d0*/ 	.word	0xffffffff


	//   ....[3]....
        /*00d4*/ 	.word	0xffffffff


	//   ....[4]....
        /*00d8*/ 	.word	0xffffffff


	//----- nvinfo : EIATTR_COOP_GROUP_INSTR_OFFSETS
	.align		4
.L_4187:
        /*00dc*/ 	.byte	0x04, 0x28
        /*00de*/ 	.short	(.L_4189 - .L_4188)


	//   ....[0]....
.L_4188:
        /*00e0*/ 	.word	0x00000610


	//   ....[1]....
        /*00e4*/ 	.word	0x00000650


	//   ....[2]....
        /*00e8*/ 	.word	0x00000690


	//   ....[3]....
        /*00ec*/ 	.word	0x000006d0


	//   ....[4]....
        /*00f0*/ 	.word	0x000006f0


	//----- nvinfo : EIATTR_VRC_CTA_INIT_COUNT
	.align		4
.L_4189:
        /*00f4*/ 	.byte	0x02, 0x4a
	.zero		1
	.zero		1


	//----- nvinfo : EIATTR_EXIT_INSTR_OFFSETS
	.align		4
        /*00f8*/ 	.byte	0x04, 0x1c
        /*00fa*/ 	.short	(.L_4191 - .L_4190)


	//   ....[0]....
.L_4190:
        /*00fc*/ 	.word	0x00000250


	//   ....[1]....
        /*0100*/ 	.word	0x00000c50


	//----- nvinfo : EIATTR_CRS_STACK_SIZE
	.align		4
.L_4191:
        /*0104*/ 	.byte	0x04, 0x1e
        /*0106*/ 	.short	(.L_4193 - .L_4192)
.L_4192:
        /*0108*/ 	.word	0x00000000


	//----- nvinfo : EIATTR_CBANK_PARAM_SIZE
	.align		4
.L_4193:
        /*010c*/ 	.byte	0x03, 0x19
        /*010e*/ 	.short	0x0040


	//----- nvinfo : EIATTR_PARAM_CBANK
	.align		4
        /*0110*/ 	.byte	0x04, 0x0a
        /*0112*/ 	.short	(.L_4195 - .L_4194)
	.align		4
.L_4194:
        /*0114*/ 	.word	index@(.nv.constant0._ZN12tensorrt_llm7kernels21fusedQKNormRopeKernelIN3c104HalfENS2_8BFloat16ELi256ELb1EEEvPviiifPKvS7_S7_PKlii)
        /*0118*/ 	.short	0x0380
        /*011a*/ 	.short	0x0040


	//----- nvinfo : EIATTR_SW_WAR
	.align		4
.L_4195:
        /*011c*/ 	.byte	0x04, 0x36
        /*011e*/ 	.short	(.L_4197 - .L_4196)
.L_4196:
        /*0120*/ 	.word	0x00000008
.L_4197:


//--------------------- .nv.info._ZN12tensorrt_llm7kernels21fusedQKNormRopeKernelIN3c104HalfENS2_8BFloat16ELi128ELb0EEEvPviiifPKvS7_S7_PKlii --------------------------
	.section	.nv.info._ZN12tensorrt_llm7kernels21fusedQKNormRopeKernelIN3c104HalfENS2_8BFloat16ELi128ELb0EEEvPviiifPKvS7_S7_PKlii,"",@"SHT_CUDA_INFO"
	.sectionflags	@""
	.align	4


	//----- nvinfo : EIATTR_CUDA_API_VERSION
	.align		4
        /*0000*/ 	.byte	0x04, 0x37
        /*0002*/ 	.short	(.L_4199 - .L_4198)
.L_4198:
        /*0004*/ 	.word	0x00000082


	//----- nvinfo : EIATTR_KPARAM_INFO
	.align		4
.L_4199:
        /*0008*/ 	.byte	0x04, 0x17
        /*000a*/ 	.short	(.L_4201 - .L_4200)
.L_4200:
        /*000c*/ 	.word	0x00000000
        /*0010*/ 	.short	0x000a
        /*0012*/ 	.short	0x003c
        /*0014*/ 	.byte	0x00, 0xf0, 0x11, 0x00


	//----- nvinfo : EIATTR_KPARAM_INFO
	.align		4
.L_4201:
        /*0018*/ 	.byte	0x04, 0x17
        /*001a*/ 	.short	(.L_4203 - .L_4202)
.L_4202:
        /*001c*/ 	.word	0x00000000
        /*0020*/ 	.short	0x0009
        /*0022*/ 	.short	0x0038
        /*0024*/ 	.byte	0x00, 0xf0, 0x11, 0x00


	//----- nvinfo : EIATTR_KPARAM_INFO
	.align		4
.L_4203:
        /*0028*/ 	.byte	0x04, 0x17
        /*002a*/ 	.short	(.L_4205 - .L_4204)
.L_4204:
        /*002c*/ 	.word	0x00000000
        /*0030*/ 	.short	0x0008
        /*0032*/ 	.short	0x0030
        /*0034*/ 	.byte	0x00, 0xf5, 0x21, 0x00


	//----- nvinfo : EIATTR_KPARAM_INFO
	.align		4
.L_4205:
        /*0038*/ 	.byte	0x04, 0x17
        /*003a*/ 	.short	(.L_4207 - .L_4206)
.L_4206:
        /*003c*/ 	.word	0x00000000
        /*0040*/ 	.short	0x0007
        /*0042*/ 	.short	0x0028
        /*0044*/ 	.byte	0x00, 0xf5, 0x21, 0x00


	//----- nvinfo : EIATTR_KPARAM_INFO
	.align		4
.L_4207:
        /*0048*/ 	.byte	0x04, 0x17
        /*004a*/ 	.short	(.L_4209 - .L_4208)
.L_4208:
        /*004c*/ 	.word	0x00000000
        /*0050*/ 	.short	0x0006
        /*0052*/ 	.short	0x0020
        /*0054*/ 	.byte	0x00, 0xf5, 0x21, 0x00


	//----- nvinfo : EIATTR_KPARAM_INFO
	.align		4
.L_4209:
        /*0058*/ 	.byte	0x04, 0x17
        /*005a*/ 	.short	(.L_4211 - .L_4210)
.L_4210:
        /*005c*/ 	.word	0x00000000
        /*0060*/ 	.short	0x0005
        /*0062*/ 	.short	0x0018
        /*0064*/ 	.byte	0x00, 0xf5, 0x21, 0x00


	//----- nvinfo : EIATTR_KPARAM_INFO
	.align		4
.L_4211:
        /*0068*/ 	.byte	0x04, 0x17
        /*006a*/ 	.short	(.L_4213 - .L_4212)
.L_4212:
        /*006c*/ 	.word	0x00000000
        /*0070*/ 	.short	0x0004
        /*0072*/ 	.short	0x0014
        /*0074*/ 	.byte	0x00, 0xf0, 0x11, 0x00


	//----- nvinfo : EIATTR_KPARAM_INFO
	.align		4
.L_4213:
        /*0078*/ 	.byte	0x04, 0x17
        /*007a*/ 	.short	(.L_4215 - .L_4214)
.L_4214:
        /*007c*/ 	.word	0x00000000
        /*0080*/ 	.short	0x0003
        /*0082*/ 	.short	0x0010
        /*0084*/ 	.byte	0x00, 0xf0, 0x11, 0x00


	//----- nvinfo : EIATTR_KPARAM_INFO
	.align		4
.L_4215:
        /*0088*/ 	.byte	0x04, 0x17
        /*008a*/ 	.short	(.L_4217 - .L_4216)
.L_4216:
        /*008c*/ 	.word	0x00000000
        /*0090*/ 	.short	0x0002
        /*0092*/ 	.short	0x000c
        /*0094*/ 	.byte	0x00, 0xf0, 0x11, 0x00


	//----- nvinfo : EIATTR_KPARAM_INFO
	.align		4
.L_4217:
        /*0098*/ 	.byte	0x04, 0x17
        /*009a*/ 	.short	(.L_4219 - .L_4218)
.L_4218:
        /*009c*/ 	.word	0x00000000
        /*00a0*/ 	.short	0x0001
        /*00a2*/ 	.short	0x0008
        /*00a4*/ 	.byte	0x00, 0xf0, 0x11, 0x00


	//----- nvinfo : EIATTR_KPARAM_INFO
	.align		4
.L_4219:
        /*00a8*/ 	.byte	0x04, 0x17
        /*00aa*/ 	.short	(.L_4221 - .L_4220)
.L_4220:
        /*00ac*/ 	.word	0x00000000
        /*00b0*/ 	.short	0x0000
        /*00b2*/ 	.short	0x0000
        /*00b4*/ 	.byte	0x00, 0xf5, 0x21, 0x00


	//----- nvinfo : EIATTR_SPARSE_MMA_MASK
	.align		4
.L_4221:
        /*00b8*/ 	.byte	0x03, 0x50
        /*00ba*/ 	.short	0x0000


	//----- nvinfo : EIATTR_MAXREG_COUNT
	.align		4
        /*00bc*/ 	.byte	0x03, 0x1b
        /*00be*/ 	.short	0x00ff


	//----- nvinfo : EIATTR_MERCURY_ISA_VERSION
	.align		4
        /*00c0*/ 	.byte	0x03, 0x5f
        /*00c2*/ 	.short	0x0101


	//----- nvinfo : EIATTR_COOP_GROUP_MASK_REGIDS
	.align		4
        /*00c4*/ 	.byte	0x04, 0x29
        /*00c6*/ 	.short	(.L_4223 - .L_4222)


	//   ....[0]....
.L_4222:
        /*00c8*/ 	.word	0xffffffff


	//   ....[1]....
        /*00cc*/ 	.word	0xffffffff


	//   ....[2]....
        /*00d0*/ 	.word	0xffffffff


	//   ....[3]....
        /*00d4*/ 	.word	0xffffffff


	//   ....[4]....
        /*00d8*/ 	.word	0xffffffff


	//   ....[5]....
        /*00dc*/ 	.word	0xffffffff


	//   ....[6]....
        /*00e0*/ 	.word	0xffffffff


	//   ....[7]....
        /*00e4*/ 	.word	0xffffffff


	//   ....[8]....
        /*00e8*/ 	.word	0xffffffff


	//   ....[9]....
        /*00ec*/ 	.word	0xffffffff


	//   ....[10]....
        /*00f0*/ 	.word	0xffffffff


	//   ....[11]....
        /*00f4*/ 	.word	0x05000011


	//   ....[12]....
        /*00f8*/ 	.word	0x05000011


	//   ....[13]....
        /*00fc*/ 	.word	0x05000011


	//   ....[14]....
        /*0100*/ 	.word	0x05000011


	//   ....[15]....
        /*0104*/ 	.word	0x05000011


	//   ....[16]....
        /*0108*/ 	.word	0x05000011


	//----- nvinfo : EIATTR_COOP_GROUP_INSTR_OFFSETS
	.align		4
.L_4223:
        /*010c*/ 	.byte	0x04, 0x28
        /*010e*/ 	.short	(.L_4225 - .L_4224)


	//   ....[0]....
.L_4224:
        /*0110*/ 	.word	0x00000530


	//   ....[1]....
        /*0114*/ 	.word	0x00000550


	//   ....[2]....
        /*0118*/ 	.word	0x00000570


	//   ....[3]....
        /*011c*/ 	.word	0x00000590


	//   ....[4]....
        /*0120*/ 	.word	0x000005b0


	//   ....[5]....
        /*0124*/ 	.word	0x000007f0


	//   ....[6]....
        /*0128*/ 	.word	0x00000c60


	//   ....[7]....
        /*012c*/ 	.word	0x00000c70


	//   ....[8]....
        /*0130*/ 	.word	0x00000c80


	//   ....[9]....
        /*0134*/ 	.word	0x00000ca0


	//   ....[10]....
        /*0138*/ 	.word	0x00000f30


	//   ....[11]....
        /*013c*/ 	.word	0x00001240


	//   ....[12]....
        /*0140*/ 	.word	0x00001290


	//   ....[13]....
        /*0144*/ 	.word	0x00001470


	//   ....[14]....
        /*0148*/ 	.word	0x00001580


	//   ....[15]....
        /*014c*/ 	.word	0x000015d0


	//   ....[16]....
        /*0150*/ 	.word	0x000016b0


	//----- nvinfo : EIATTR_VRC_CTA_INIT_COUNT
	.align		4
.L_4225:
        /*0154*/ 	.byte	0x02, 0x4a
	.zero		1
	.zero		1


	//----- nvinfo : EIATTR_EXIT_INSTR_OFFSETS
	.align		4
        /*0158*/ 	.byte	0x04, 0x1c
        /*015a*/ 	.short	(.L_4227 - .L_4226)


	//   ....[0]....
.L_4226:
        /*015c*/ 	.word	0x00000250


	//   ....[1]....
        /*0160*/ 	.word	0x00000f80


	//----- nvinfo : EIATTR_CRS_STACK_SIZE
	.align		4
.L_4227:
        /*0164*/ 	.byte	0x04, 0x1e
        /*0166*/ 	.short	(.L_4229 - .L_4228)
.L_4228:
        /*0168*/ 	.word	0x00000000


	//----- nvinfo : EIATTR_CBANK_PARAM_SIZE
	.align		4
.L_4229:
        /*016c*/ 	.byte	0x03, 0x19
        /*016e*/ 	.short	0x0040


	//----- nvinfo : EIATTR_PARAM_CBANK
	.align		4
        /*0170*/ 	.byte	0x04, 0x0a
        /*0172*/ 	.short	(.L_4231 - .L_4230)
	.align		4
.L_4230:
        /*0174*/ 	.word	index@(.nv.constant0._ZN12tensorrt_llm7kernels21fusedQKNormRopeKernelIN3c104HalfENS2_8BFloat16ELi128ELb0EEEvPviiifPKvS7_S7_PKlii)
        /*0178*/ 	.short	0x0380
        /*017a*/ 	.short	0x0040


	//----- nvinfo : EIATTR_SW_WAR
	.align		4
.L_4231:
        /*017c*/ 	.byte	0x04, 0x36
        /*017e*/ 	.short	(.L_4233 - .L_4232)
.L_4232:
        /*0180*/ 	.word	0x00000008
.L_4233:


//--------------------- .nv.info._ZN12tensorrt_llm7kernels21fusedQKNormRopeKernelIN3c104HalfENS2_8BFloat16ELi128ELb1EEEvPviiifPKvS7_S7_PKlii --------------------------
	.section	.nv.info._ZN12tensorrt_llm7kernels21fusedQKNormRopeKernelIN3c104HalfENS2_8BFloat16ELi128ELb1EEEvPviiifPKvS7_S7_PKlii,"",@"SHT_CUDA_INFO"
	.sectionflags	@""
	.align	4


	//----- nvinfo : EIATTR_CUDA_API_VERSION
	.align		4
        /*0000*/ 	.byte	0x04, 0x37
        /*0002*/ 	.short	(.L_4235 - .L_4234)
.L_4234:
        /*0004*/ 	.word	0x00000082


	//----- nvinfo : EIATTR_KPARAM_INFO
	.align		4
.L_4235:
        /*0008*/ 	.byte	0x04, 0x17
        /*000a*/ 	.short	(.L_4237 - .L_4236)
.L_4236:
        /*000c*/ 	.word	0x00000000
        /*0010*/ 	.short	0x000a
        /*0012*/ 	.short	0x003c
        /*0014*/ 	.byte	0x00, 0xf0, 0x11, 0x00


	//----- nvinfo : EIATTR_KPARAM_INFO
	.align		4
.L_4237:
        /*0018*/ 	.byte	0x04, 0x17
        /*001a*/ 	.short	(.L_4239 - .L_4238)
.L_4238:
        /*001c*/ 	.word	0x00000000
        /*0020*/ 	.short	0x0009
        /*0022*/ 	.short	0x0038
        /*0024*/ 	.byte	0x00, 0xf0, 0x11, 0x00


	//----- nvinfo : EIATTR_KPARAM_INFO
	.align		4
.L_4239:
        /*0028*/ 	.byte	0x04, 0x17
        /*002a*/ 	.short	(.L_4241 - .L_4240)
.L_4240:
        /*002c*/ 	.word	0x00000000
        /*0030*/ 	.short	0x0008
        /*0032*/ 	.short	0x0030
        /*0034*/ 	.byte	0x00, 0xf5, 0x21, 0x00


	//----- nvinfo : EIATTR_KPARAM_INFO
	.align		4
.L_4241:
        /*0038*/ 	.byte	0x04, 0x17
        /*003a*/ 	.short	(.L_4243 - .L_4242)
.L_4242:
        /*003c*/ 	.word	0x00000000
        /*0040*/ 	.short	0x0007
        /*0042*/ 	.short	0x0028
        /*0044*/ 	.byte	0x00, 0xf5, 0x21, 0x00


	//----- nvinfo : EIATTR_KPARAM_INFO
	.align		4
.L_4243:
        /*0048*/ 	.byte	0x04, 0x17
        /*004a*/ 	.short	(.L_4245 - .L_4244)
.L_4244:
        /*004c*/ 	.word	0x00000000
        /*0050*/ 	.short	0x0006
        /*0052*/ 	.short	0x0020
        /*0054*/ 	.byte	0x00, 0xf5, 0x21, 0x00


	//----- nvinfo : EIATTR_KPARAM_INFO
	.align		4
.L_4245:
        /*0058*/ 	.byte	0x04, 0x17
        /*005a*/ 	.short	(.L_4247 - .L_4246)
.L_4246:
        /*005c*/ 	.word	0x00000000
        /*0060*/ 	.short	0x0005
        /*0062*/ 	.short	0x0018
        /*0064*/ 	.byte	0x00, 0xf5, 0x21, 0x00


	//----- nvinfo : EIATTR_KPARAM_INFO
	.align		4
.L_4247:
        /*0068*/ 	.byte	0x04, 0x17
        /*006a*/ 	.short	(.L_4249 - .L_4248)
.L_4248:
        /*006c*/ 	.word	0x00000000
        /*0070*/ 	.short	0x0004
        /*0072*/ 	.short	0x0014
        /*0074*/ 	.byte	0x00, 0xf0, 0x11, 0x00


	//----- nvinfo : EIATTR_KPARAM_INFO
	.align		4
.L_4249:
        /*0078*/ 	.byte	0x04, 0x17
        /*007a*/ 	.short	(.L_4251 - .L_4250)
.L_4250:
        /*007c*/ 	.word	0x00000000
        /*0080*/ 	.short	0x0003
        /*0082*/ 	.short	0x0010
        /*0084*/ 	.byte	0x00, 0xf0, 0x11, 0x00


	//----- nvinfo : EIATTR_KPARAM_INFO
	.align		4
.L_4251:
        /*0088*/ 	.byte	0x04, 0x17
        /*008a*/ 	.short	(.L_4253 - .L_4252)
.L_4252:
        /*008c*/ 	.word	0x00000000
        /*0090*/ 	.short	0x0002
        /*0092*/ 	.short	0x000c
        /*0094*/ 	.byte	0x00, 0xf0, 0x11, 0x00


	//----- nvinfo : EIATTR_KPARAM_INFO
	.align		4
.L_4253:
        /*0098*/ 	.byte	0x04, 0x17
        /*009a*/ 	.short	(.L_4255 - .L_4254)
.L_4254:
        /*009c*/ 	.word	0x00000000
        /*00a0*/ 	.short	0x0001
        /*00a2*/ 	.short	0x0008
        /*00a4*/ 	.byte	0x00, 0xf0, 0x11, 0x00


	//----- nvinfo : EIATTR_KPARAM_INFO
	.align		4
.L_4255:
        /*00a8*/ 	.byte	0x04, 0x17
        /*00aa*/ 	.short	(.L_4257 - .L_4256)
.L_4256:
        /*00ac*/ 	.word	0x00000000
        /*00b0*/ 	.short	0x0000
        /*00b2*/ 	.short	0x0000
        /*00b4*/ 	.byte	0x00, 0xf5, 0x21, 0x00


	//----- nvinfo : EIATTR_SPARSE_MMA_MASK
	.align		4
.L_4257:
        /*00b8*/ 	.byte	0x03, 0x50
        /*00ba*/ 	.short	0x0000


	//----- nvinfo : EIATTR_MAXREG_COUNT
	.align		4
        /*00bc*/ 	.byte	0x03, 0x1b
        /*00be*/ 	.short	0x00ff


	//----- nvinfo : EIATTR_MERCURY_ISA_VERSION
	.align		4
        /*00c0*/ 	.byte	0x03, 0x5f
        /*00c2*/ 	.short	0x0101


	//----- nvinfo : EIATTR_COOP_GROUP_MASK_REGIDS
	.align		4
        /*00c4*/ 	.byte	0x04, 0x29
        /*00c6*/ 	.short	(.L_4259 - .L_4258)


	//   ....[0]....
.L_4258:
        /*00c8*/ 	.word	0xffffffff


	//   ....[1]....
        /*00cc*/ 	.word	0xffffffff


	//   ....[2]....
        /*00d0*/ 	.word	0xffffffff


	//   ....[3]....
        /*00d4*/ 	.word	0xffffffff


	//   ....[4]....
        /*00d8*/ 	.word	0xffffffff


	//----- nvinfo : EIATTR_COOP_GROUP_INSTR_OFFSETS
	.align		4
.L_4259:
        /*00dc*/ 	.byte	0x04, 0x28
        /*00de*/ 	.short	(.L_4261 - .L_4260)


	//   ....[0]....
.L_4260:
        /*00e0*/ 	.word	0x000004d0


	//   ....[1]....
        /*00e4*/ 	.word	0x000004f0


	//   ....[2]....
        /*00e8*/ 	.word	0x00000510


	//   ....[3]....
        /*00ec*/ 	.word	0x00000540


	//   ....[4]....
        /*00f0*/ 	.word	0x00000560


	//----- nvinfo : EIATTR_VRC_CTA_INIT_COUNT
	.align		4
.L_4261:
        /*00f4*/ 	.byte	0x02, 0x4a
	.zero		1
	.zero		1


	//----- nvinfo : EIATTR_EXIT_INSTR_OFFSETS
	.align		4
        /*00f8*/ 	.byte	0x04, 0x1c
        /*00fa*/ 	.short	(.L_4263 - .L_4262)


	//   ....[0]....
.L_4262:
        /*00fc*/ 	.word	0x00000250


	//   ....[1]....
        /*0100*/ 	.word	0x00000930


	//----- nvinfo : EIATTR_CRS_STACK_SIZE
	.align		4
.L_4263:
        /*0104*/ 	.byte	0x04, 0x1e
        /*0106*/ 	.short	(.L_4265 - .L_4264)
.L_4264:
        /*0108*/ 	.word	0x00000000


	//----- nvinfo : EIATTR_CBANK_PARAM_SIZE
	.align		4
.L_4265:
        /*010c*/ 	.byte	0x03, 0x19
        /*010e*/ 	.short	0x0040


	//----- nvinfo : EIATTR_PARAM_CBANK
	.align		4
        /*0110*/ 	.byte	0x04, 0x0a
        /*0112*/ 	.short	(.L_4267 - .L_4266)
	.align		4
.L_4266:
        /*0114*/ 	.word	index@(.nv.constant0._ZN12tensorrt_llm7kernels21fusedQKNormRopeKernelIN3c104HalfENS2_8BFloat16ELi128ELb1EEEvPviiifPKvS7_S7_PKlii)
        /*0118*/ 	.short	0x0380
        /*011a*/ 	.short	0x0040


	//----- nvinfo : EIATTR_SW_WAR
	.align		4
.L_4267:
        /*011c*/ 	.byte	0x04, 0x36
        /*011e*/ 	.short	(.L_4269 - .L_4268)
.L_4268:
        /*0120*/ 	.word	0x00000008
.L_4269:


//--------------------- .nv.info._ZN12tensorrt_llm7kernels21fusedQKNormRopeKernelIN3c104HalfENS2_8BFloat16ELi64ELb0EEEvPviiifPKvS7_S7_PKlii --------------------------
	.section	.nv.info._ZN12tensorrt_llm7kernels21fusedQKNormRopeKernelIN3c104HalfENS2_8BFloat16ELi64ELb0EEEvPviiifPKvS7_S7_PKlii,"",@"SHT_CUDA_INFO"
	.sectionflags	@""
	.align	4


	//----- nvinfo : EIATTR_CUDA_API_VERSION
	.align		4
        /*0000*/ 	.byte	0x04, 0x37
        /*0002*/ 	.short	(.L_4271 - .L_4270)
.L_4270:
        /*0004*/ 	.word	0x00000082


	//----- nvinfo : EIATTR_KPARAM_INFO
	.align		4
.L_4271:
        /*0008*/ 	.byte	0x04, 0x17
        /*000a*/ 	.short	(.L_4273 - .L_4272)
.L_4272:
        /*000c*/ 	.word	0x00000000
        /*0010*/ 	.short	0x000a
        /*0012*/ 	.short	0x003c
        /*0014*/ 	.byte	0x00, 0xf0, 0x11, 0x00


	//----- nvinfo : EIATTR_KPARAM_INFO
	.align		4
.L_4273:
        /*0018*/ 	.byte	0x04, 0x17
        /*001a*/ 	.short	(.L_4275 - .L_4274)
.L_4274:
        /*001c*/ 	.word	0x00000000
        /*0020*/ 	.short	0x0009
        /*0022*/ 	.short	0x0038
        /*0024*/ 	.byte	0x00, 0xf0, 0x11, 0x00


	//----- nvinfo : EIATTR_KPARAM_INFO
	.align		4
.L_4275:
        /*0028*/ 	.byte	0x04, 0x17
        /*002a*/ 	.short	(.L_4277 - .L_4276)
.L_4276:
        /*002c*/ 	.word	0x00000000
        /*0030*/ 	.short	0x0008
        /*0032*/ 	.short	0x0030
        /*0034*/ 	.byte	0x00, 0xf5, 0x21, 0x00


	//----- nvinfo : EIATTR_KPARAM_INFO
	.align		4
.L_4277:
        /*0038*/ 	.byte	0x04, 0x17
        /*003a*/ 	.short	(.L_4279 - .L_4278)
.L_4278:
        /*003c*/ 	.word	0x00000000
        /*0040*/ 	.short	0x0007
        /*0042*/ 	.short	0x0028
        /*0044*/ 	.byte	0x00, 0xf5, 0x21, 0x00


	//----- nvinfo : EIATTR_KPARAM_INFO
	.align		4
.L_4279:
        /*0048*/ 	.byte	0x04, 0x17
        /*004a*/ 	.short	(.L_4281 - .L_4280)
.L_4280:
        /*004c*/ 	.word	0x00000000
        /*0050*/ 	.short	0x0006
        /*0052*/ 	.short	0x0020
        /*0054*/ 	.byte	0x00, 0xf5, 0x21, 0x00


	//----- nvinfo : EIATTR_KPARAM_INFO
	.align		4
.L_4281:
        /*0058*/ 	.byte	0x04, 0x17
        /*005a*/ 	.short	(.L_4283 - .L_4282)
.L_4282:
        /*005c*/ 	.word	0x00000000
        /*0060*/ 	.short	0x0005
        /*0062*/ 	.short	0x0018
        /*0064*/ 	.byte	0x00, 0xf5, 0x21, 0x00


	//----- nvinfo : EIATTR_KPARAM_INFO
	.align		4
.L_4283:
        /*0068*/ 	.byte	0x04, 0x17
        /*006a*/ 	.short	(.L_4285 - .L_4284)
.L_4284:
        /*006c*/ 	.word	0x00000000
        /*0070*/ 	.short	0x0004
        /*0072*/ 	.short	0x0014
        /*0074*/ 	.byte	0x00, 0xf0, 0x11, 0x00


	//----- nvinfo : EIATTR_KPARAM_INFO
	.align		4
.L_4285:
        /*0078*/ 	.byte	0x04, 0x17
        /*007a*/ 	.short	(.L_4287 - .L_4286)
.L_4286:
        /*007c*/ 	.word	0x00000000
        /*0080*/ 	.short	0x0003
        /*0082*/ 	.short	0x0010
        /*0084*/ 	.byte	0x00, 0xf0, 0x11, 0x00


	//----- nvinfo : EIATTR_KPARAM_INFO
	.align		4
.L_4287:
        /*0088*/ 	.byte	0x04, 0x17
        /*008a*/ 	.short	(.L_4289 - .L_4288)
.L_4288:
        /*008c*/ 	.word	0x00000000
        /*0090*/ 	.short	0x0002
        /*0092*/ 	.short	0x000c
        /*0094*/ 	.byte	0x00, 0xf0, 0x11, 0x00


	//----- nvinfo : EIATTR_KPARAM_INFO
	.align		4
.L_4289:
        /*0098*/ 	.byte	0x04, 0x17
        /*009a*/ 	.short	(.L_4291 - .L_4290)
.L_4290:
        /*009c*/ 	.word	0x00000000
        /*00a0*/ 	.short	0x0001
        /*00a2*/ 	.short	0x0008
        /*00a4*/ 	.byte	0x00, 0xf0, 0x11, 0x00


	//----- nvinfo : EIATTR_KPARAM_INFO
	.align		4
.L_4291:
        /*00a8*/ 	.byte	0x04, 0x17
        /*00aa*/ 	.short	(.L_4293 - .L_4292)
.L_4292:
        /*00ac*/ 	.word	0x00000000
        /*00b0*/ 	.short	0x0000
        /*00b2*/ 	.short	0x0000
        /*00b4*/ 	.byte	0x00, 0xf5, 0x21, 0x00


	//----- nvinfo : EIATTR_SPARSE_MMA_MASK
	.align		4
.L_4293:
        /*00b8*/ 	.byte	0x03, 0x50
        /*00ba*/ 	.short	0x0000


	//----- nvinfo : EIATTR_MAXREG_COUNT
	.align		4
        /*00bc*/ 	.byte	0x03, 0x1b
        /*00be*/ 	.short	0x00ff


	//----- nvinfo : EIATTR_MERCURY_ISA_VERSION
	.align		4
        /*00c0*/ 	.byte	0x03, 0x5f
        /*00c2*/ 	.short	0x0101


	//----- nvinfo : EIATTR_COOP_GROUP_MASK_REGIDS
	.align		4
        /*00c4*/ 	.byte	0x04, 0x29
        /*00c6*/ 	.short	(.L_4295 - .L_4294)


	//   ....[0]....
.L_4294:
        /*00c8*/ 	.word	0xffffffff


	//   ....[1]....
        /*00cc*/ 	.word	0xffffffff


	//   ....[2]....
        /*00d0*/ 	.word	0xffffffff


	//   ....[3]....
        /*00d4*/ 	.word	0xffffffff


	//   ....[4]....
        /*00d8*/ 	.word	0xffffffff


	//   ....[5]....
        /*00dc*/ 	.word	0xffffffff


	//   ....[6]....
        /*00e0*/ 	.word	0xffffffff


	//   ....[7]....
        /*00e4*/ 	.word	0xffffffff


	//   ....[8]....
        /*00e8*/ 	.word	0xffffffff


	//   ....[9]....
        /*00ec*/ 	.word	0x05000012


	//   ....[10]....
        /*00f0*/ 	.word	0x05000012


	//   ....[11]....
        /*00f4*/ 	.word	0x05000012


	//   ....[12]....
        /*00f8*/ 	.word	0x05000012


	//----- nvinfo : EIATTR_COOP_GROUP_INSTR_OFFSETS
	.align		4
.L_4295:
        /*00fc*/ 	.byte	0x04, 0x28
        /*00fe*/ 	.short	(.L_4297 - .L_4296)


	//   ....[0]....
.L_4296:
        /*0100*/ 	.word	0x00000480


	//   ....[1]....
        /*0104*/ 	.word	0x000004a0


	//   ....[2]....
        /*0108*/ 	.word	0x000004c0


	//   ....[3]....
        /*010c*/ 	.word	0x000004e0


	//   ....[4]....
        /*0110*/ 	.word	0x00000510


	//   ....[5]....
        /*0114*/ 	.word	0x000006b0


	//   ....[6]....
        /*0118*/ 	.word	0x000008d0


	//   ....[7]....
        /*011c*/ 	.word	0x000008f0


	//   ....[8]....
        /*0120*/ 	.word	0x00000af0


	//   ....[9]....
        /*0124*/ 	.word	0x00000da0


	//   ....[10]....
        /*0128*/ 	.word	0x00000dd0


	//   ....[11]....
        /*012c*/ 	.word	0x00000e30


	//   ....[12]....
        /*0130*/ 	.word	0x00000ef0


	//----- nvinfo : EIATTR_VRC_CTA_INIT_COUNT
	.align		4
.L_4297:
        /*0134*/ 	.byte	0x02, 0x4a
	.zero		1
	.zero		1


	//----- nvinfo : EIATTR_EXIT_INSTR_OFFSETS
	.align		4
        /*0138*/ 	.byte	0x04, 0x1c
        /*013a*/ 	.short	(.L_4299 - .L_4298)


	//   ....[0]....
.L_4298:
        /*013c*/ 	.word	0x00000240


	//   ....[1]....
        /*0140*/ 	.word	0x00000b30


	//----- nvinfo : EIATTR_CRS_STACK_SIZE
	.align		4
.L_4299:
        /*0144*/ 	.byte	0x04, 0x1e
        /*0146*/ 	.short	(.L_4301 - .L_4300)
.L_4300:
        /*0148*/ 	.word	0x00000000


	//----- nvinfo : EIATTR_CBANK_PARAM_SIZE
	.align		4
.L_4301:
        /*014c*/ 	.byte	0x03, 0x19
        /*014e*/ 	.short	0x0040


	//----- nvinfo : EIATTR_PARAM_CBANK
	.align		4
        /*0150*/ 	.byte	0x04, 0x0a
        /*0152*/ 	.short	(.L_4303 - .L_4302)
	.align		4
.L_4302:
        /*0154*/ 	.word	index@(.nv.constant0._ZN12tensorrt_llm7kernels21fusedQKNormRopeKernelIN3c104HalfENS2_8BFloat16ELi64ELb0EEEvPviiifPKvS7_S7_PKlii)
        /*0158*/ 	.short	0x0380
        /*015a*/ 	.short	0x0040


	//----- nvinfo : EIATTR_SW_WAR
	.align		4
.L_4303:
        /*015c*/ 	.byte	0x04, 0x36
        /*015e*/ 	.short	(.L_4305 - .L_4304)
.L_4304:
        /*0160*/ 	.word	0x00000008
.L_4305:


//--------------------- .nv.info._ZN12tensorrt_llm7kernels21fusedQKNormRopeKernelIN3c104HalfENS2_8BFloat16ELi64ELb1EEEvPviiifPKvS7_S7_PKlii --------------------------
	.section	.nv.info._ZN12tensorrt_llm7kernels21fusedQKNormRopeKernelIN3c104HalfENS2_8BFloat16ELi64ELb1EEEvPviiifPKvS7_S7_PKlii,"",@"SHT_CUDA_INFO"
	.sectionflags	@""
	.align	4


	//----- nvinfo : EIATTR_CUDA_API_VERSION
	.align		4
        /*0000*/ 	.byte	0x04, 0x37
        /*0002*/ 	.short	(.L_4307 - .L_4306)
.L_4306:
        /*0004*/ 	.word	0x00000082


	//----- nvinfo : EIATTR_KPARAM_INFO
	.align		4
.L_4307:
        /*0008*/ 	.byte	0x04, 0x17
        /*000a*/ 	.short	(.L_4309 - .L_4308)
.L_4308:
        /*000c*/ 	.word	0x00000000
        /*0010*/ 	.short	0x000a
        /*0012*/ 	.short	0x003c
        /*0014*/ 	.byte	0x00, 0xf0, 0x11, 0x00


	//----- nvinfo : EIATTR_KPARAM_INFO
	.align		4
.L_4309:
        /*0018*/ 	.byte	0x04, 0x17
        /*001a*/ 	.short	(.L_4311 - .L_4310)
.L_4310:
        /*001c*/ 	.word	0x00000000
        /*0020*/ 	.short	0x0009
        /*0022*/ 	.short	0x0038
        /*0024*/ 	.byte	0x00, 0xf0, 0x11, 0x00


	//----- nvinfo : EIATTR_KPARAM_INFO
	.align		4
.L_4311:
        /*0028*/ 	.byte	0x04, 0x17
        /*002a*/ 	.short	(.L_4313 - .L_4312)
.L_4312:
        /*002c*/ 	.word	0x00000000
        /*0030*/ 	.short	0x0008
        /*0032*/ 	.short	0x0030
        /*0034*/ 	.byte	0x00, 0xf5, 0x21, 0x00


	//----- nvinfo : EIATTR_KPARAM_INFO
	.align		4
.L_4313:
        /*0038*/ 	.byte	0x04, 0x17
        /*003a*/ 	.short	(.L_4315 - .L_4314)
.L_4314:
        /*003c*/ 	.word	0x00000000
        /*0040*/ 	.short	0x0007
        /*0042*/ 	.short	0x0028
        /*0044*/ 	.byte	0x00, 0xf5, 0x21, 0x00


	//----- nvinfo : EIATTR_KPARAM_INFO
	.align		4
.L_4315:
        /*0048*/ 	.byte	0x04, 0x17
        /*004a*/ 	.short	(.L_4317 - .L_4316)
.L_4316:
        /*004c*/ 	.word	0x00000000
        /*0050*/ 	.short	0x0006
        /*0052*/ 	.short	0x0020
        /*0054*/ 	.byte	0x00, 0xf5, 0x21, 0x00


	//----- nvinfo : EIATTR_KPARAM_INFO
	.align		4
.L_4317:
        /*0058*/ 	.byte	0x04, 0x17
        /*005a*/ 	.short	(.L_4319 - .L_4318)
.L_4318:
        /*005c*/ 	.word	0x00000000
        /*0060*/ 	.short	0x0005
        /*0062*/ 	.short	0x0018
        /*0064*/ 	.byte	0x00, 0xf5, 0x21, 0x00


	//----- nvinfo : EIATTR_KPARAM_INFO
	.align		4
.L_4319:
        /*0068*/ 	.byte	0x04, 0x17
        /*006a*/ 	.short	(.L_4321 - .L_4320)
.L_4320:
        /*006c*/ 	.word	0x00000000
        /*0070*/ 	.short	0x0004
        /*0072*/ 	.short	0x0014
        /*0074*/ 	.byte	0x00, 0xf0, 0x11, 0x00


	//----- nvinfo : EIATTR_KPARAM_INFO
	.align		4
.L_4321:
        /*0078*/ 	.byte	0x04, 0x17
        /*007a*/ 	.short	(.L_4323 - .L_4322)
.L_4322:
        /*007c*/ 	.word	0x00000000
        /*0080*/ 	.short	0x0003
        /*0082*/ 	.short	0x0010
        /*0084*/ 	.byte	0x00, 0xf0, 0x11, 0x00


	//----- nvinfo : EIATTR_KPARAM_INFO
	.align		4
.L_4323:
        /*0088*/ 	.byte	0x04, 0x17
        /*008a*/ 	.short	(.L_4325 - .L_4324)
.L_4324:
        /*008c*/ 	.word	0x00000000
        /*0090*/ 	.short	0x0002
        /*0092*/ 	.short	0x000c
        /*0094*/ 	.byte	0x00, 0xf0, 0x11, 0x00


	//----- nvinfo : EIATTR_KPARAM_INFO
	.align		4
.L_4325:
        /*0098*/ 	.byte	0x04, 0x17
        /*009a*/ 	.short	(.L_4327 - .L_4326)
.L_4326:
        /*009c*/ 	.word	0x00000000
        /*00a0*/ 	.short	0x0001
        /*00a2*/ 	.short	0x0008
        /*00a4*/ 	.byte	0x00, 0xf0, 0x11, 0x00


	//----- nvinfo : EIATTR_KPARAM_INFO
	.align		4
.L_4327:
        /*00a8*/ 	.byte	0x04, 0x17
        /*00aa*/ 	.short	(.L_4329 - .L_4328)
.L_4328:
        /*00ac*/ 	.word	0x00000000
        /*00b0*/ 	.short	0x0000
        /*00b2*/ 	.short	0x0000
        /*00b4*/ 	.byte	0x00, 0xf5, 0x21, 0x00


	//----- nvinfo : EIATTR_SPARSE_MMA_MASK
	.align		4
.L_4329:
        /*00b8*/ 	.byte	0x03, 0x50
        /*00ba*/ 	.short	0x0000


	//----- nvinfo : EIATTR_MAXREG_COUNT
	.align		4
        /*00bc*/ 	.byte	0x03, 0x1b
        /*00be*/ 	.short	0x00ff


	//----- nvinfo : EIATTR_MERCURY_ISA_VERSION
	.align		4
        /*00c0*/ 	.byte	0x03, 0x5f
        /*00c2*/ 	.short	0x0101


	//----- nvinfo : EIATTR_COOP_GROUP_MASK_REGIDS
	.align		4
        /*00c4*/ 	.byte	0x04, 0x29
        /*00c6*/ 	.short	(.L_4331 - .L_4330)


	//   ....[0]....
.L_4330:
        /*00c8*/ 	.word	0xffffffff


	//   ....[1]....
        /*00cc*/ 	.word	0xffffffff


	//   ....[2]....
        /*00d0*/ 	.word	0xffffffff


	//   ....[3]....
        /*00d4*/ 	.word	0xffffffff


	//   ....[4]....
        /*00d8*/ 	.word	0xffffffff


	//----- nvinfo : EIATTR_COOP_GROUP_INSTR_OFFSETS
	.align		4
.L_4331:
        /*00dc*/ 	.byte	0x04, 0x28
        /*00de*/ 	.short	(.L_4333 - .L_4332)


	//   ....[0]....
.L_4332:
        /*00e0*/ 	.word	0x00000590


	//   ....[1]....
        /*00e4*/ 	.word	0x000005b0


	//   ....[2]....
        /*00e8*/ 	.word	0x000005d0


	//   ....[3]....
        /*00ec*/ 	.word	0x000005f0


	//   ....[4]....
        /*00f0*/ 	.word	0x00000610


	//----- nvinfo : EIATTR_VRC_CTA_INIT_COUNT
	.align		4
.L_4333:
        /*00f4*/ 	.byte	0x02, 0x4a
	.zero		1
	.zero		1


	//----- nvinfo : EIATTR_EXIT_INSTR_OFFSETS
	.align		4
        /*00f8*/ 	.byte	0x04, 0x1c
        /*00fa*/ 	.short	(.L_4335 - .L_4334)


	//   ....[0]....
.L_4334:
        /*00fc*/ 	.word	0x00000260


	//   ....[1]....
        /*0100*/ 	.word	0x00000760


	//----- nvinfo : EIATTR_CBANK_PARAM_SIZE
	.align		4
.L_4335:
        /*0104*/ 	.byte	0x03, 0x19
        /*0106*/ 	.short	0x0040


	//----- nvinfo : EIATTR_PARAM_CBANK
	.align		4
        /*0108*/ 	.byte	0x04, 0x0a
        /*010a*/ 	.short	(.L_4337 - .L_4336)
	.align		4
.L_4336:
        /*010c*/ 	.word	index@(.nv.constant0._ZN12tensorrt_llm7kernels21fusedQKNormRopeKernelIN3c104HalfENS2_8BFloat16ELi64ELb1EEEvPviiifPKvS7_S7_PKlii)
        /*0110*/ 	.short	0x0380
        /*0112*/ 	.short	0x0040


	//----- nvinfo : EIATTR_SW_WAR
	.align		4
.L_4337:
        /*0114*/ 	.byte	0x04, 0x36
        /*0116*/ 	.short	(.L_4339 - .L_4338)
.L_4338:
        /*0118*/ 	.word	0x00000008
.L_4339:


//--------------------- .nv.info._ZN12tensorrt_llm7kernels32fusedQKNormRopeKernelNTokenHeadsIN3c104HalfES3_Li256ELb0ELi8EEEvPviiifPKvS6_S6_PKlii --------------------------
	.section	.nv.info._ZN12tensorrt_llm7kernels32fusedQKNormRopeKernelNTokenHeadsIN3c104HalfES3_Li256ELb0ELi8EEEvPviiifPKvS6_S6_PKlii,"",@"SHT_CUDA_INFO"
	.sectionflags	@""
	.align	4


	//----- nvinfo : EIATTR_CUDA_API_VERSION
	.align		4
        /*0000*/ 	.byte	0x04, 0x37
        /*0002*/ 	.short	(.L_4341 - .L_4340)
.L_4340:
        /*0004*/ 	.word	0x00000082


	//----- nvinfo : EIATTR_KPARAM_INFO
	.align		4
.L_4341:
        /*0008*/ 	.byte	0x04, 0x17
        /*000a*/ 	.short	(.L_4343 - .L_4342)
.L_4342:
        /*000c*/ 	.word	0x00000000
        /*0010*/ 	.short	0x000a
        /*0012*/ 	.short	0x003c
        /*0014*/ 	.byte	0x00, 0xf0, 0x11, 0x00


	//----- nvinfo : EIATTR_KPARAM_INFO
	.align		4
.L_4343:
        /*0018*/ 	.byte	0x04, 0x17
        /*001a*/ 	.short	(.L_4345 - .L_4344)
.L_4344:
        /*001c*/ 	.word	0x00000000
        /*0020*/ 	.short	0x0009
        /*0022*/ 	.short	0x0038
        /*0024*/ 	.byte	0x00, 0xf0, 0x11, 0x00


	//----- nvinfo : EIATTR_KPARAM_INFO
	.align		4
.L_4345:
        /*0028*/ 	.byte	0x04, 0x17
        /*002a*/ 	.short	(.L_4347 - .L_4346)
.L_4346:
        /*002c*/ 	.word	0x00000000
        /*0030*/ 	.short	0x0008
        /*0032*/ 	.short	0x0030
        /*0034*/ 	.byte	0x00, 0xf5, 0x21, 0x00


	//----- nvinfo : EIATTR_KPARAM_INFO
	.align		4
.L_4347:
        /*0038*/ 	.byte	0x04, 0x17
        /*003a*/ 	.short	(.L_4349 - .L_4348)
.L_4348:
        /*003c*/ 	.word	0x00000000
        /*0040*/ 	.short	0x0007
        /*0042*/ 	.short	0x0028
        /*0044*/ 	.byte	0x00, 0xf5, 0x21, 0x00


	//----- nvinfo : EIATTR_KPARAM_INFO
	.align		4
.L_4349:
        /*0048*/ 	.byte	0x04, 0x17
        /*004a*/ 	.short	(.L_4351 - .L_4350)
.L_4350:
        /*004c*/ 	.word	0x00000000
        /*0050*/ 	.short	0x0006
        /*0052*/ 	.short	0x0020
        /*0054*/ 	.byte	0x00, 0xf5, 0x21, 0x00


	//----- nvinfo : EIATTR_KPARAM_INFO
	.align		4
.L_4351:
        /*0058*/ 	.byte	0x04, 0x17
        /*005a*/ 	.short	(.L_4353 - .L_4352)
.L_4352:
        /*005c*/ 	.word	0x00000000
        /*0060*/ 	.short	0x0005
        /*0062*/ 	.short	0x0018
        /*0064*/ 	.byte	0x00, 0xf5, 0x21, 0x00


	//----- nvinfo : EIATTR_KPARAM_INFO
	.align		4
.L_4353:
        /*0068*/ 	.byte	0x04, 0x17
        /*006a*/ 	.short	(.L_4355 - .L_4354)
.L_4354:
        /*006c*/ 	.word	0x00000000
        /*0070*/ 	.short	0x0004
        /*0072*/ 	.short	0x0014
        /*0074*/ 	.byte	0x00, 0xf0, 0x11, 0x00


	//----- nvinfo : EIATTR_KPARAM_INFO
	.align		4
.L_4355:
        /*0078*/ 	.byte	0x04, 0x17
        /*007a*/ 	.short	(.L_4357 - .L_4356)
.L_4356:
        /*007c*/ 	.word	0x00000000
        /*0080*/ 	.short	0x0003
        /*0082*/ 	.short	0x0010
        /*0084*/ 	.byte	0x00, 0xf0, 0x11, 0x00


	//----- nvinfo : EIATTR_KPARAM_INFO
	.align		4
.L_4357:
        /*0088*/ 	.byte	0x04, 0x17
        /*008a*/ 	.short	(.L_4359 - .L_4358)
.L_4358:
        /*008c*/ 	.word	0x00000000
        /*0090*/ 	.short	0x0002
        /*0092*/ 	.short	0x000c
        /*0094*/ 	.byte	0x00, 0xf0, 0x11, 0x00


	//----- nvinfo : EIATTR_KPARAM_INFO
	.align		4
.L_4359:
        /*0098*/ 	.byte	0x04, 0x17
        /*009a*/ 	.short	(.L_4361 - .L_4360)
.L_4360:
        /*009c*/ 	.word	0x00000000
        /*00a0*/ 	.short	0x0001
        /*00a2*/ 	.short	0x0008
        /*00a4*/ 	.byte	0x00, 0xf0, 0x11, 0x00


	//----- nvinfo : EIATTR_KPARAM_INFO
	.align		4
.L_4361:
        /*00a8*/ 	.byte	0x04, 0x17
        /*00aa*/ 	.short	(.L_4363 - .L_4362)
.L_4362:
        /*00ac*/ 	.word	0x00000000
        /*00b0*/ 	.short	0x0000
        /*00b2*/ 	.short	0x0000
        /*00b4*/ 	.byte	0x00, 0xf5, 0x21, 0x00


	//----- nvinfo : EIATTR_SPARSE_MMA_MASK
	.align		4
.L_4363:
        /*00b8*/ 	.byte	0x03, 0x50
        /*00ba*/ 	.short	0x0000


	//----- nvinfo : EIATTR_MAXREG_COUNT
	.align		4
        /*00bc*/ 	.byte	0x03, 0x1b
        /*00be*/ 	.short	0x00ff


	//----- nvinfo : EIATTR_MERCURY_ISA_VERSION
	.align		4
        /*00c0*/ 	.byte	0x03, 0x5f
        /*00c2*/ 	.short	0x0101


	//----- nvinfo : EIATTR_COOP_GROUP_MASK_REGIDS
	.align		4
        /*00c4*/ 	.byte	0x04, 0x29
        /*00c6*/ 	.short	(.L_4365 - .L_4364)


	//   ....[0]....
.L_4364:
        /*00c8*/ 	.word	0xffffffff


	//   ....[1]....
        /*00cc*/ 	.word	0xffffffff


	//   ....[2]....
        /*00d0*/ 	.word	0xffffffff


	//   ....[3]....
        /*00d4*/ 	.word	0xffffffff


	//   ....[4]....
        /*00d8*/ 	.word	0xffffffff


	//   ....[5]....
        /*00dc*/ 	.word	0xffffffff


	//   ....[6]....
        /*00e0*/ 	.word	0xffffffff


	//   ....[7]....
        /*00e4*/ 	.word	0xffffffff


	//   ....[8]....
        /*00e8*/ 	.word	0xffffffff


	//   ....[9]....
        /*00ec*/ 	.word	0xffffffff


	//   ....[10]....
        /*00f0*/ 	.word	0xffffffff


	//   ....[11]....
        /*00f4*/ 	.word	0xffffffff


	//   ....[12]....
        /*00f8*/ 	.word	0xffffffff


	//   ....[13]....
        /*00fc*/ 	.word	0xffffffff


	//   ....[14]....
        /*0100*/ 	.word	0xffffffff


	//   ....[15]....
        /*0104*/ 	.word	0x0500002b


	//   ....[16]....
        /*0108*/ 	.word	0x0500002b


	//   ....[17]....
        /*010c*/ 	.word	0x0500002b


	//   ....[18]....
        /*0110*/ 	.word	0x0500002b


	//   ....[19]....
        /*0114*/ 	.word	0x0500002b


	//   ....[20]....
        /*0118*/ 	.word	0x0500002b


	//   ....[21]....
        /*011c*/ 	.word	0x0500002b


	//   ....[22]....
        /*0120*/ 	.word	0x0500002b


	//   ....[23]....
        /*0124*/ 	.word	0x0500002b


	//   ....[24]....
        /*0128*/ 	.word	0x0500002b


	//   ....[25]....
        /*012c*/ 	.word	0x0500002b


	//   ....[26]....
        /*0130*/ 	.word	0x0500002b


	//   ....[27]....
        /*0134*/ 	.word	0x0500002b


	//   ....[28]....
        /*0138*/ 	.word	0x0500002b


	//   ....[29]....
        /*013c*/ 	.word	0x0500002b


	//----- nvinfo : EIATTR_COOP_GROUP_INSTR_OFFSETS
	.align		4
.L_4365:
        /*0140*/ 	.byte	0x04, 0x28
        /*0142*/ 	.short	(.L_4367 - .L_4366)


	//   ....[0]....
.L_4366:
        /*0144*/ 	.word	0x000013f0


	//   ....[1]....
        /*0148*/ 	.word	0x00001410


	//   ....[2]....
        /*014c*/ 	.word	0x00001430


	//   ....[3]....
        /*0150*/ 	.word	0x00001450


	//   ....[4]....
        /*0154*/ 	.word	0x00001470


	//   ....[5]....
        /*0158*/ 	.word	0x00001a30


	//   ....[6]....
        /*015c*/ 	.word	0x00001a80


	//   ....[7]....
        /*0160*/ 	.word	0x00001c90


	//   ....[8]....
        /*0164*/ 	.word	0x00001cc0


	//   ....[9]....
        /*0168*/ 	.word	0x00001cf0


	//   ....[10]....
        /*016c*/ 	.word	0x00002080


	//   ....[11]....
        /*0170*/ 	.word	0x00002230


	//   ....[12]....
        /*0174*/ 	.word	0x000022c0


	//   ....[13]....
        /*0178*/ 	.word	0x00002350


	//   ....[14]....
        /*017c*/ 	.word	0x00002560


	//   ....[15]....
        /*0180*/ 	.word	0x000026c0


	//   ....[16]....
        /*0184*/ 	.word	0x00002740


	//   ....[17]....
        /*0188*/ 	.word	0x000027a0


	//   ....[18]....
        /*018c*/ 	.word	0x00002800


	//   ....[19]....
        /*0190*/ 	.word	0x00002860


	//   ....[20]....
        /*0194*/ 	.word	0x00002ac0


	//   ....[21]....
        /*0198*/ 	.word	0x00002b60


	//   ....[22]....
        /*019c*/ 	.word	0x00002d60


	//   ....[23]....
        /*01a0*/ 	.word	0x00002f70


	//   ....[24]....
        /*01a4*/ 	.word	0x00003100


	//   ....[25]....
        /*01a8*/ 	.word	0x00003350


	//   ....[26]....
        /*01ac*/ 	.word	0x00003540


	//   ....[27]....
        /*01b0*/ 	.word	0x00003720


	//   ....[28]....
        /*01b4*/ 	.word	0x000037e0


	//   ....[29]....
        /*01b8*/ 	.word	0x00003840


	//----- nvinfo : EIATTR_VRC_CTA_INIT_COUNT
	.align		4
.L_4367:
        /*01bc*/ 	.byte	0x02, 0x4a
	.zero		1
	.zero		1


	//----- nvinfo : EIATTR_EXIT_INSTR_OFFSETS
	.align		4
        /*01c0*/ 	.byte	0x04, 0x1c
        /*01c2*/ 	.short	(.L_4369 - .L_4368)


	//   ....[0]....
.L_4368:
        /*01c4*/ 	.word	0x000002b0


	//   ....[1]....
        /*01c8*/ 	.word	0x00000ef0


	//   ....[2]....
        /*01cc*/ 	.word	0x00002660


	//----- nvinfo : EIATTR_CRS_STACK_SIZE
	.align		4
.L_4369:
        /*01d0*/ 	.byte	0x04, 0x1e
        /*01d2*/ 	.short	(.L_4371 - .L_4370)
.L_4370:
        /*01d4*/ 	.word	0x00000000


	//----- nvinfo : EIATTR_CBANK_PARAM_SIZE
	.align		4
.L_4371:
        /*01d8*/ 	.byte	0x03, 0x19
        /*01da*/ 	.short	0x0040


	//----- nvinfo : EIATTR_PARAM_CBANK
	.align		4
        /*01dc*/ 	.byte	0x04, 0x0a
        /*01de*/ 	.short	(.L_4373 - .L_4372)
	.align		4
.L_4372:
        /*01e0*/ 	.word	index@(.nv.constant0._ZN12tensorrt_llm7kernels32fusedQKNormRopeKernelNTokenHeadsIN3c104HalfES3_Li256ELb0ELi8EEEvPviiifPKvS6_S6_PKlii)
        /*01e4*/ 	.short	0x0380
        /*01e6*/ 	.short	0x0040


	//----- nvinfo : EIATTR_SW_WAR
	.align		4
.L_4373:
        /*01e8*/ 	.byte	0x04, 0x36
        /*01ea*/ 	.short	(.L_4375 - .L_4374)
.L_4374:
        /*01ec*/ 	.word	0x00000008
.L_4375:


//--------------------- .nv.info._ZN12tensorrt_llm7kernels32fusedQKNormRopeKernelNTokenHeadsIN3c104HalfES3_Li256ELb1ELi8EEEvPviiifPKvS6_S6_PKlii --------------------------
	.section	.nv.info._ZN12tensorrt_llm7kernels32fusedQKNormRopeKernelNTokenHeadsIN3c104HalfES3_Li256ELb1ELi8EEEvPviiifPKvS6_S6_PKlii,"",@"SHT_CUDA_INFO"
	.sectionflags	@""
	.align	4


	//----- nvinfo : EIATTR_CUDA_API_VERSION
	.align		4
        /*0000*/ 	.byte	0x04, 0x37
        /*0002*/ 	.short	(.L_4377 - .L_4376)
.L_4376:
        /*0004*/ 	.word	0x00000082


	//----- nvinfo : EIATTR_KPARAM_INFO
	.align		4
.L_4377:
        /*0008*/ 	.byte	0x04, 0x17
        /*000a*/ 	.short	(.L_4379 - .L_4378)
.L_4378:
        /*000c*/ 	.word	0x00000000
        /*0010*/ 	.short	0x000a
        /*0012*/ 	.short	0x003c
        /*0014*/ 	.byte	0x00, 0xf0, 0x11, 0x00


	//----- nvinfo : EIATTR_KPARAM_INFO
	.align		4
.L_4379:
        /*0018*/ 	.byte	0x04, 0x17
        /*001a*/ 	.short	(.L_4381 - .L_4380)
.L_4380:
        /*001c*/ 	.word	0x00000000
        /*0020*/ 	.short	0x0009
        /*0022*/ 	.short	0x0038
        /*0024*/ 	.byte	0x00, 0xf0, 0x11, 0x00


	//----- nvinfo : EIATTR_KPARAM_INFO
	.align		4
.L_4381:
        /*0028*/ 	.byte	0x04, 0x17
        /*002a*/ 	.short	(.L_4383 - .L_4382)
.L_4382:
        /*002c*/ 	.word	0x00000000
        /*0030*/ 	.short	0x0008
        /*0032*/ 	.short	0x0030
        /*0034*/ 	.byte	0x00, 0xf5, 0x21, 0x00


	//----- nvinfo : EIATTR_KPARAM_INFO
	.align		4
.L_4383:
        /*0038*/ 	.byte	0x04, 0x17
        /*003a*/ 	.short	(.L_4385 - .L_4384)
.L_4384:
        /*003c*/ 	.word	0x00000000
        /*0040*/ 	.short	0x0007
        /*0042*/ 	.short	0x0028
        /*0044*/ 	.byte	0x00, 0xf5, 0x21, 0x00


	//----- nvinfo : EIATTR_KPARAM_INFO
	.align		4
.L_4385:
        /*0048*/ 	.byte	0x04, 0x17
        /*004a*/ 	.short	(.L_4387 - .L_4386)
.L_4386:
        /*004c*/ 	.word	0x00000000
        /*0050*/ 	.short	0x0006
        /*0052*/ 	.short	0x0020
        /*0054*/ 	.byte	0x00, 0xf5, 0x21, 0x00


	//----- nvinfo : EIATTR_KPARAM_INFO
	.align		4
.L_4387:
        /*0058*/ 	.byte	0x04, 0x17
        /*005a*/ 	.short	(.L_4389 - .L_4388)
.L_4388:
        /*005c*/ 	.word	0x00000000
        /*0060*/ 	.short	0x0005
        /*0062*/ 	.short	0x0018
        /*0064*/ 	.byte	0x00, 0xf5, 0x21, 0x00


	//----- nvinfo : EIATTR_KPARAM_INFO
	.align		4
.L_4389:
        /*0068*/ 	.byte	0x04, 0x17
        /*006a*/ 	.short	(.L_4391 - .L_4390)
.L_4390:
        /*006c*/ 	.word	0x00000000
        /*0070*/ 	.short	0x0004
        /*0072*/ 	.short	0x0014
        /*0074*/ 	.byte	0x00, 0xf0, 0x11, 0x00


	//----- nvinfo : EIATTR_KPARAM_INFO
	.align		4
.L_4391:
        /*0078*/ 	.byte	0x04, 0x17
        /*007a*/ 	.short	(.L_4393 - .L_4392)
.L_4392:
        /*007c*/ 	.word	0x00000000
        /*0080*/ 	.short	0x0003
        /*0082*/ 	.short	0x0010
        /*0084*/ 	.byte	0x00, 0xf0, 0x11, 0x00


	//----- nvinfo : EIATTR_KPARAM_INFO
	.align		4
.L_4393:
        /*0088*/ 	.byte	0x04, 0x17
        /*008a*/ 	.short	(.L_4395 - .L_4394)
.L_4394:
        /*008c*/ 	.word	0x00000000
        /*0090*/ 	.short	0x0002
        /*0092*/ 	.short	0x000c
        /*0094*/ 	.byte	0x00, 0xf0, 0x11, 0x00


	//----- nvinfo : EIATTR_KPARAM_INFO
	.align		4
.L_4395:
        /*0098*/ 	.byte	0x04, 0x17
        /*009a*/ 	.short	(.L_4397 - .L_4396)
.L_4396:
        /*009c*/ 	.word	0x00000000
        /*00a0*/ 	.short	0x0001
        /*00a2*/ 	.short	0x0008
        /*00a4*/ 	.byte	0x00, 0xf0, 0x11, 0x00


	//----- nvinfo : EIATTR_KPARAM_INFO
	.align		4
.L_4397:
        /*00a8*/ 	.byte	0x04, 0x17
        /*00aa*/ 	.short	(.L_4399 - .L_4398)
.L_4398:
        /*00ac*/ 	.word	0x00000000
        /*00b0*/ 	.short	0x0000
        /*00b2*/ 	.short	0x0000
        /*00b4*/ 	.byte	0x00, 0xf5, 0x21, 0x00


	//----- nvinfo : EIATTR_SPARSE_MMA_MASK
	.align		4
.L_4399:
        /*00b8*/ 	.byte	0x03, 0x50
        /*00ba*/ 	.short	0x0000


	//----- nvinfo : EIATTR_MAXREG_COUNT
	.align		4
        /*00bc*/ 	.byte	0x03, 0x1b
        /*00be*/ 	.short	0x00ff


	//----- nvinfo : EIATTR_MERCURY_ISA_VERSION
	.align		4
        /*00c0*/ 	.byte	0x03, 0x5f
        /*00c2*/ 	.short	0x0101


	//----- nvinfo : EIATTR_COOP_GROUP_MASK_REGIDS
	.align		4
        /*00c4*/ 	.byte	0x04, 0x29
        /*00c6*/ 	.short	(.L_4401 - .L_4400)


	//   ....[0]....
.L_4400:
        /*00c8*/ 	.word	0xffffffff


	//   ....[1]....
        /*00cc*/ 	.word	0xffffffff


	//   ....[2]....
        /*00d0*/ 	.word	0xffffffff


	//   ....[3]....
        /*00d4*/ 	.word	0xffffffff


	//   ....[4]....
        /*00d8*/ 	.word	0xffffffff


	//   ....[5]....
        /*00dc*/ 	.word	0x05000027


	//   ....[6]....
        /*00e0*/ 	.word	0x05000027


	//   ....[7]....
        /*00e4*/ 	.word	0x05000027


	//   ....[8]....
        /*00e8*/ 	.word	0x05000027


	//   ....[9]....
        /*00ec*/ 	.word	0x05000027


	//----- nvinfo : EIATTR_COOP_GROUP_INSTR_OFFSETS
	.align		4
.L_4401:
        /*00f0*/ 	.byte	0x04, 0x28
        /*00f2*/ 	.short	(.L_4403 - .L_4402)


	//   ....[0]....
.L_4402:
        /*00f4*/ 	.word	0x00001400


	//   ....[1]....
        /*00f8*/ 	.word	0x00001420


	//   ....[2]....
        /*00fc*/ 	.word	0x00001440


	//   ....[3]....
        /*0100*/ 	.word	0x00001460


	//   ....[4]....
        /*0104*/ 	.word	0x00001480


	//   ....[5]....
        /*0108*/ 	.word	0x00001a20


	//   ....[6]....
        /*010c*/ 	.word	0x00001ab0


	//   ....[7]....
        /*0110*/ 	.word	0x00001b20


	//   ....[8]....
        /*0114*/ 	.word	0x00001b90


	//   ....[9]....
        /*0118*/ 	.word	0x00001c00


	//----- nvinfo : EIATTR_VRC_CTA_INIT_COUNT
	.align		4
.L_4403:
        /*011c*/ 	.byte	0x02, 0x4a
	.zero		1
	.zero		1


	//----- nvinfo : EIATTR_EXIT_INSTR_OFFSETS
	.align		4
        /*0120*/ 	.byte	0x04, 0x1c
        /*0122*/ 	.short	(.L_4405 - .L_4404)


	//   ....[0]....
.L_4404:
        /*0124*/ 	.word	0x000002a0


	//   ....[1]....
        /*0128*/ 	.word	0x00000f30


	//   ....[2]....
        /*012c*/ 	.word	0x000019b0


	//----- nvinfo : EIATTR_CRS_STACK_SIZE
	.align		4
.L_4405:
        /*0130*/ 	.byte	0x04, 0x1e
        /*0132*/ 	.short	(.L_4407 - .L_4406)
.L_4406:
        /*0134*/ 	.word	0x00000000


	//----- nvinfo : EIATTR_CBANK_PARAM_SIZE
	.align		4
.L_4407:
        /*0138*/ 	.byte	0x03, 0x19
        /*013a*/ 	.short	0x0040


	//----- nvinfo : EIATTR_PARAM_CBANK
	.align		4
        /*013c*/ 	.byte	0x04, 0x0a
        /*013e*/ 	.short	(.L_4409 - .L_4408)
	.align		4
.L_4408:
        /*0140*/ 	.word	index@(.nv.constant0._ZN12tensorrt_llm7kernels32fusedQKNormRopeKernelNTokenHeadsIN3c104HalfES3_Li256ELb1ELi8EEEvPviiifPKvS6_S6_PKlii)
        /*0144*/ 	.short	0x0380
        /*0146*/ 	.short	0x0040


	//----- nvinfo : EIATTR_SW_WAR
	.align		4
.L_4409:
        /*0148*/ 	.byte	0x04, 0x36
        /*014a*/ 	.short	(.L_4411 - .L_4410)
.L_4410:
        /*014c*/ 	.word	0x00000008
.L_4411:


//--------------------- .nv.info._ZN12tensorrt_llm7kernels32fusedQKNormRopeKernelNTokenHeadsIN3c104HalfES3_Li128ELb0ELi8EEEvPviiifPKvS6_S6_PKlii --------------------------
	.section	.nv.info._ZN12tensorrt_llm7kernels32fusedQKNormRopeKernelNTokenHeadsIN3c104HalfES3_Li128ELb0ELi8EEEvPviiifPKvS6_S6_PKlii,"",@"SHT_CUDA_INFO"
	.sectionflags	@""
	.align	4


	//----- nvinfo : EIATTR_CUDA_API_VERSION
	.align		4
        /*0000*/ 	.byte	0x04, 0x37
        /*0002*/ 	.short	(.L_4413 - .L_4412)
.L_4412:
        /*0004*/ 	.word	0x00000082


	//----- nvinfo : EIATTR_KPARAM_INFO
	.align		4
.L_4413:
        /*0008*/ 	.byte	0x04, 0x17
        /*000a*/ 	.short	(.L_4415 - .L_4414)
.L_4414:
        /*000c*/ 	.word	0x00000000
        /*0010*/ 	.short	0x000a
        /*0012*/ 	.short	0x003c
        /*0014*/ 	.byte	0x00, 0xf0, 0x11, 0x00


	//----- nvinfo : EIATTR_KPARAM_INFO
	.align		4
.L_4415:
        /*0018*/ 	.byte	0x04, 0x17
        /*001a*/ 	.short	(.L_4417 - .L_4416)
.L_4416:
        /*001c*/ 	.word	0x00000000
        /*0020*/ 	.short	0x0009
        /*0022*/ 	.short	0x0038
        /*0024*/ 	.byte	0x00, 0xf0, 0x11, 0x00


	//----- nvinfo : EIATTR_KPARAM_INFO
	.align		4
.L_4417:
        /*0028*/ 	.byte	0x04, 0x17
        /*002a*/ 	.short	(.L_4419 - .L_4418)
.L_4418:
        /*002c*/ 	.word	0x00000000
        /*0030*/ 	.short	0x0008
        /*0032*/ 	.short	0x0030
        /*0034*/ 	.byte	0x00, 0xf5, 0x21, 0x00


	//----- nvinfo : EIATTR_KPARAM_INFO
	.align		4
.L_4419:
        /*0038*/ 	.byte	0x04, 0x17
        /*003a*/ 	.short	(.L_4421 - .L_4420)
.L_4420:
        /*003c*/ 	.word	0x00000000
        /*0040*/ 	.short	0x0007
        /*0042*/ 	.short	0x0028
        /*0044*/ 	.byte	0x00, 0xf5, 0x21, 0x00


	//----- nvinfo : EIATTR_KPARAM_INFO
	.align		4
.L_4421:
        /*0048*/ 	.byte	0x04, 0x17
        /*004a*/ 	.short	(.L_4423 - .L_4422)
.L_4422:
        /*004c*/ 	.word	0x00000000
        /*0050*/ 	.short	0x0006
        /*0052*/ 	.short	0x0020
        /*0054*/ 	.byte	0x00, 0xf5, 0x21, 0x00


	//----- nvinfo : EIATTR_KPARAM_INFO
	.align		4
.L_4423:
        /*0058*/ 	.byte	0x04, 0x17
        /*005a*/ 	.short	(.L_4425 - .L_4424)
.L_4424:
        /*005c*/ 	.word	0x00000000
        /*0060*/ 	.short	0x0005
        /*0062*/ 	.short	0x0018
        /*0064*/ 	.byte	0x00, 0xf5, 0x21, 0x00


	//----- nvinfo : EIATTR_KPARAM_INFO
	.align		4
.L_4425:
        /*0068*/ 	.byte	0x04, 0x17
        /*006a*/ 	.short	(.L_4427 - .L_4426)
.L_4426:
        /*006c*/ 	.word	0x00000000
        /*0070*/ 	.short	0x0004
        /*0072*/ 	.short	0x0014
        /*0074*/ 	.byte	0x00, 0xf0, 0x11, 0x00


	//----- nvinfo : EIATTR_KPARAM_INFO
	.align		4
.L_4427:
        /*0078*/ 	.byte	0x04, 0x17
        /*007a*/ 	.short	(.L_4429 - .L_4428)
.L_4428:
        /*007c*/ 	.word	0x00000000
        /*0080*/ 	.short	0x0003
        /*0082*/ 	.short	0x0010
        /*0084*/ 	.byte	0x00, 0xf0, 0x11, 0x00


	//----- nvinfo : EIATTR_KPARAM_INFO
	.align		4
.L_4429:
        /*0088*/ 	.byte	0x04, 0x17
        /*008a*/ 	.short	(.L_4431 - .L_4430)
.L_4430:
        /*008c*/ 	.word	0x00000000
        /*0090*/ 	.short	0x0002
        /*0092*/ 	.short	0x000c
        /*0094*/ 	.byte	0x00, 0xf0, 0x11, 0x00


	//----- nvinfo : EIATTR_KPARAM_INFO
	.align		4
.L_4431:
        /*0098*/ 	.byte	0x04, 0x17
        /*009a*/ 	.short	(.L_4433 - .L_4432)
.L_4432:
        /*009c*/ 	.word	0x00000000
        /*00a0*/ 	.short	0x0001
        /*00a2*/ 	.short	0x0008
        /*00a4*/ 	.byte	0x00, 0xf0, 0x11, 0x00


	//----- nvinfo : EIATTR_KPARAM_INFO
	.align		4
.L_4433:
        /*00a8*/ 	.byte	0x04, 0x17
        /*00aa*/ 	.short	(.L_4435 - .L_4434)
.L_4434:
        /*00ac*/ 	.word	0x00000000
        /*00b0*/ 	.short	0x0000
        /*00b2*/ 	.short	0x0000
        /*00b4*/ 	.byte	0x00, 0xf5, 0x21, 0x00


	//----- nvinfo : EIATTR_SPARSE_MMA_MASK
	.align		4
.L_4435:
        /*00b8*/ 	.byte	0x03, 0x50
        /*00ba*/ 	.short	0x0000


	//----- nvinfo : EIATTR_MAXREG_COUNT
	.align		4
        /*00bc*/ 	.byte	0x03, 0x1b
        /*00be*/ 	.short	0x00ff


	//----- nvinfo : EIATTR_MERCURY_ISA_VERSION
	.align		4
        /*00c0*/ 	.byte	0x03, 0x5f
        /*00c2*/ 	.short	0x0101


	//----- nvinfo : EIATTR_COOP_GROUP_MASK_REGIDS
	.align		4
        /*00c4*/ 	.byte	0x04, 0x29
        /*00c6*/ 	.short	(.L_4437 - .L_4436)


	//   ....[0]....
.L_4436:
        /*00c8*/ 	.word	0xffffffff


	//   ....[1]....
        /*00cc*/ 	.word	0xffffffff


	//   ....[2]....
        /*00d0*/ 	.word	0xffffffff


	//   ....[3]....
        /*00d4*/ 	.word	0xffffffff


	//   ....[4]....
        /*00d8*/ 	.word	0xffffffff


	//   ....[5]....
        /*00dc*/ 	.word	0xffffffff


	//   ....[6]....
        /*00e0*/ 	.word	0xffffffff


	//   ....[7]....
        /*00e4*/ 	.word	0xffffffff


	//   ....[8]....
        /*00e8*/ 	.word	0xffffffff


	//   ....[9]....
        /*00ec*/ 	.word	0xffffffff


	//   ....[10]....
        /*00f0*/ 	.word	0xffffffff


	//   ....[11]....
        /*00f4*/ 	.word	0x0500001b


	//   ....[12]....
        /*00f8*/ 	.word	0x0500001b


	//   ....[13]....
        /*00fc*/ 	.word	0x0500001b


	//   ....[14]....
        /*0100*/ 	.word	0x0500001b


	//   ....[15]....
        /*0104*/ 	.word	0x0500001b


	//   ....[16]....
        /*0108*/ 	.word	0x0500001b


	//   ....[17]....
        /*010c*/ 	.word	0x0500001b


	//   ....[18]....
        /*0110*/ 	.word	0x0500001b


	//   ....[19]....
        /*0114*/ 	.word	0x0500001b


	//   ....[20]....
        /*0118*/ 	.word	0x0500001b


	//   ....[21]....
        /*011c*/ 	.word	0x0500001b


	//----- nvinfo : EIATTR_COOP_GROUP_INSTR_OFFSETS
	.align		4
.L_4437:
        /*0120*/ 	.byte	0x04, 0x28
        /*0122*/ 	.short	(.L_4439 - .L_4438)


	//   ....[0]....
.L_4438:
        /*0124*/ 	.word	0x000012a0


	//   ....[1]....
        /*0128*/ 	.word	0x000012c0


	//   ....[2]....
        /*012c*/ 	.word	0x000012e0


	//   ....[3]....
        /*0130*/ 	.word	0x00001300


	//   ....[4]....
        /*0134*/ 	.word	0x00001320


	//   ....[5]....
        /*0138*/ 	.word	0x00001790


	//   ....[6]....
        /*013c*/ 	.word	0x00001880


	//   ....[7]....
        /*0140*/ 	.word	0x000019e0


	//   ....[8]....
        /*0144*/ 	.word	0x00001a90


	//   ....[9]....
        /*0148*/ 	.word	0x00001ac0


	//   ....[10]....
        /*014c*/ 	.word	0x00001cd0


	//   ....[11]....
        /*0150*/ 	.word	0x00001e10


	//   ....[12]....
        /*0154*/ 	.word	0x00001e90


	//   ....[13]....
        /*0158*/ 	.word	0x00001ef0


	//   ....[14]....
        /*015c*/ 	.word	0x00001f50


	//   ....[15]....
        /*0160*/ 	.word	0x00001fb0


	//   ....[16]....
        /*0164*/ 	.word	0x00002240


	//   ....[17]....
        /*0168*/ 	.word	0x000022e0


	//   ....[18]....
        /*016c*/ 	.word	0x000024d0


	//   ....[19]....
        /*0170*/ 	.word	0x000026c0


	//   ....[20]....
        /*0174*/ 	.word	0x00002770


	//   ....[21]....
        /*0178*/ 	.word	0x000027e0


	//----- nvinfo : EIATTR_VRC_CTA_INIT_COUNT
	.align		4
.L_4439:
        /*017c*/ 	.byte	0x02, 0x4a
	.zero		1
	.zero		1


	//----- nvinfo : EIATTR_EXIT_INSTR_OFFSETS
	.align		4
        /*0180*/ 	.byte	0x04, 0x1c
        /*0182*/ 	.short	(.L_4441 - .L_4440)


	//   ....[0]....
.L_4440:
        /*0184*/ 	.word	0x000002a0


	//   ....[1]....
        /*0188*/ 	.word	0x00000f20


	//   ....[2]....
        /*018c*/ 	.word	0x00001db0


	//----- nvinfo : EIATTR_CRS_STACK_SIZE
	.align		4
.L_4441:
        /*0190*/ 	.byte	0x04, 0x1e
        /*0192*/ 	.short	(.L_4443 - .L_4442)
.L_4442:
        /*0194*/ 	.word	0x00000000


	//----- nvinfo : EIATTR_CBANK_PARAM_SIZE
	.align		4
.L_4443:
        /*0198*/ 	.byte	0x03, 0x19
        /*019a*/ 	.short	0x0040


	//----- nvinfo : EIATTR_PARAM_CBANK
	.align		4
        /*019c*/ 	.byte	0x04, 0x0a
        /*019e*/ 	.short	(.L_4445 - .L_4444)
	.align		4
.L_4444:
        /*01a0*/ 	.word	index@(.nv.constant0._ZN12tensorrt_llm7kernels32fusedQKNormRopeKernelNTokenHeadsIN3c104HalfES3_Li128ELb0ELi8EEEvPviiifPKvS6_S6_PKlii)
        /*01a4*/ 	.short	0x0380
        /*01a6*/ 	.short	0x0040


	//----- nvinfo : EIATTR_SW_WAR
	.align		4
.L_4445:
        /*01a8*/ 	.byte	0x04, 0x36
        /*01aa*/ 	.short	(.L_4447 - .L_4446)
.L_4446:
        /*01ac*/ 	.word	0x00000008
.L_4447:


//--------------------- .nv.info._ZN12tensorrt_llm7kernels32fusedQKNormRopeKernelNTokenHeadsIN3c104HalfES3_Li128ELb1ELi8EEEvPviiifPKvS6_S6_PKlii --------------------------
	.section	.nv.info._ZN12tensorrt_llm7kernels32fusedQKNormRopeKernelNTokenHeadsIN3c104HalfES3_Li128ELb1ELi8EEEvPviiifPKvS6_S6_PKlii,"",@"SHT_CUDA_INFO"
	.sectionflags	@""
	.align	4


	//----- nvinfo : EIATTR_CUDA_API_VERSION
	.align		4
        /*0000*/ 	.byte	0x04, 0x37
        /*0002*/ 	.short	(.L_4449 - .L_4448)
.L_4448:
        /*0004*/ 	.word	0x00000082


	//----- nvinfo : EIATTR_KPARAM_INFO
	.align		4
.L_4449:
        /*0008*/ 	.byte	0x04, 0x17
        /*000a*/ 	.short	(.L_4451 - .L_4450)
.L_4450:
        /*000c*/ 	.word	0x00000000
        /*0010*/ 	.short	0x000a
        /*0012*/ 	.short	0x003c
        /*0014*/ 	.byte	0x00, 0xf0, 0x11, 0x00


	//----- nvinfo : EIATTR_KPARAM_INFO
	.align		4
.L_4451:
        /*0018*/ 	.byte	0x04, 0x17
        /*001a*/ 	.short	(.L_4453 - .L_4452)
.L_4452:
        /*001c*/ 	.word	0x00000000
        /*0020*/ 	.short	0x0009
        /*0022*/ 	.short	0x0038
        /*0024*/ 	.byte	0x00, 0xf0, 0x11, 0x00


	//----- nvinfo : EIATTR_KPARAM_INFO
	.align		4
.L_4453:
        /*0028*/ 	.byte	0x04, 0x17
        /*002a*/ 	.short	(.L_4455 - .L_4454)
.L_4454:
        /*002c*/ 	.word	0x00000000
        /*0030*/ 	.short	0x0008
        /*0032*/ 	.short	0x0030
        /*0034*/ 	.byte	0x00, 0xf5, 0x21, 0x00


	//----- nvinfo : EIATTR_KPARAM_INFO
	.align		4
.L_4455:
        /*0038*/ 	.byte	0x04, 0x17
        /*003a*/ 	.short	(.L_4457 - .L_4456)
.L_4456:
        /*003c*/ 	.word	0x00000000
        /*0040*/ 	.short	0x0007
        /*0042*/ 	.short	0x0028
        /*0044*/ 	.byte	0x00, 0xf5, 0x21, 0x00


	//----- nvinfo : EIATTR_KPARAM_INFO
	.align		4
.L_4457:
        /*0048*/ 	.byte	0x04, 0x17
        /*004a*/ 	.short	(.L_4459 - .L_4458)
.L_4458:
        /*004c*/ 	.word	0x00000000
        /*0050*/ 	.short	0x0006
        /*0052*/ 	.short	0x0020
        /*0054*/ 	.byte	0x00, 0xf5, 0x21, 0x00


	//----- nvinfo : EIATTR_KPARAM_INFO
	.align		4
.L_4459:
        /*0058*/ 	.byte	0x04, 0x17
        /*005a*/ 	.short	(.L_4461 - .L_4460)
.L_4460:
        /*005c*/ 	.word	0x00000000
        /*0060*/ 	.short	0x0005
        /*0062*/ 	.short	0x0018
        /*0064*/ 	.byte	0x00, 0xf5, 0x21, 0x00


	//----- nvinfo : EIATTR_KPARAM_INFO
	.align		4
.L_4461:
        /*0068*/ 	.byte	0x04, 0x17
        /*006a*/ 	.short	(.L_4463 - .L_4462)
.L_4462:
        /*006c*/ 	.word	0x00000000
        /*0070*/ 	.short	0x0004
        /*0072*/ 	.short	0x0014
        /*0074*/ 	.byte	0x00, 0xf0, 0x11, 0x00


	//----- nvinfo : EIATTR_KPARAM_INFO
	.align		4
.L_4463:
        /*0078*/ 	.byte	0x04, 0x17
        /*007a*/ 	.short	(.L_4465 - .L_4464)
.L_4464:
        /*007c*/ 	.word	0x00000000
        /*0080*/ 	.short	0x0003
        /*0082*/ 	.short	0x0010
        /*0084*/ 	.byte	0x00, 0xf0, 0x11, 0x00


	//----- nvinfo : EIATTR_KPARAM_INFO
	.align		4
.L_4465:
        /*0088*/ 	.byte	0x04, 0x17
        /*008a*/ 	.short	(.L_4467 - .L_4466)
.L_4466:
        /*008c*/ 	.word	0x00000000
        /*0090*/ 	.short	0x0002
        /*0092*/ 	.short	0x000c
        /*0094*/ 	.byte	0x00, 0xf0, 0x11, 0x00


	//----- nvinfo : EIATTR_KPARAM_INFO
	.align		4
.L_4467:
        /*0098*/ 	.byte	0x04, 0x17
        /*009a*/ 	.short	(.L_4469 - .L_4468)
.L_4468:
        /*009c*/ 	.word	0x00000000
        /*00a0*/ 	.short	0x0001
        /*00a2*/ 	.short	0x0008
        /*00a4*/ 	.byte	0x00, 0xf0, 0x11, 0x00


	//----- nvinfo : EIATTR_KPARAM_INFO
	.align		4
.L_4469:
        /*00a8*/ 	.byte	0x04, 0x17
        /*00aa*/ 	.short	(.L_4471 - .L_4470)
.L_4470:
        /*00ac*/ 	.word	0x00000000
        /*00b0*/ 	.short	0x0000
        /*00b2*/ 	.short	0x0000
        /*00b4*/ 	.byte	0x00, 0xf5, 0x21, 0x00


	//----- nvinfo : EIATTR_SPARSE_MMA_MASK
	.align		4
.L_4471:
        /*00b8*/ 	.byte	0x03, 0x50
        /*00ba*/ 	.short	0x0000


	//----- nvinfo : EIATTR_MAXREG_COUNT
	.align		4
        /*00bc*/ 	.byte	0x03, 0x1b
        /*00be*/ 	.short	0x00ff


	//----- nvinfo : EIATTR_MERCURY_ISA_VERSION
	.align		4
        /*00c0*/ 	.byte	0x03, 0x5f
        /*00c2*/ 	.short	0x0101


	//----- nvinfo : EIATTR_COOP_GROUP_MASK_REGIDS
	.align		4
        /*00c4*/ 	.byte	0x04, 0x29
        /*00c6*/ 	.short	(.L_4473 - .L_4472)


	//   ....[0]....
.L_4472:
        /*00c8*/ 	.word	0xffffffff


	//   ....[1]....
        /*00cc*/ 	.word	0xffffffff


	//   ....[2]....
        /*00d0*/ 	.word	0xffffffff


	//   ....[3]....
        /*00d4*/ 	.word	0xffffffff


	//   ....[4]....
        /*00d8*/ 	.word	0xffffffff


	//   ....[5]....
        /*00dc*/ 	.word	0x05000017


	//   ....[6]....
        /*00e0*/ 	.word	0x05000017


	//   ....[7]....
        /*00e4*/ 	.word	0x05000017


	//   ....[8]....
        /*00e8*/ 	.word	0x05000017


	//   ....[9]....
        /*00ec*/ 	.word	0x05000017


	//----- nvinfo : EIATTR_COOP_GROUP_INSTR_OFFSETS
	.align		4
.L_4473:
        /*00f0*/ 	.byte	0x04, 0x28
        /*00f2*/ 	.short	(.L_4475 - .L_4474)


	//   ....[0]....
.L_4474:
        /*00f4*/ 	.word	0x000012a0


	//   ....[1]....
        /*00f8*/ 	.word	0x000012c0


	//   ....[2]....
        /*00fc*/ 	.word	0x000012e0


	//   ....[3]....
        /*0100*/ 	.word	0x00001300


	//   ....[4]....
        /*0104*/ 	.word	0x00001320


	//   ....[5]....
        /*0108*/ 	.word	0x000016d0


	//   ....[6]....
        /*010c*/ 	.word	0x00001760


	//   ....[7]....
        /*0110*/ 	.word	0x000017e0


	//   ....[8]....
        /*0114*/ 	.word	0x00001860


	//   ....[9]....
        /*0118*/ 	.word	0x000018e0


	//----- nvinfo : EIATTR_VRC_CTA_INIT_COUNT
	.align		4
.L_4475:
        /*011c*/ 	.byte	0x02, 0x4a
	.zero		1
	.zero		1


	//----- nvinfo : EIATTR_EXIT_INSTR_OFFSETS
	.align		4
        /*0120*/ 	.byte	0x04, 0x1c
        /*0122*/ 	.short	(.L_4477 - .L_4476)


	//   ....[0]....
.L_4476:
        /*0124*/ 	.word	0x000002a0


	//   ....[1]....
        /*0128*/ 	.word	0x00000f20


	//   ....[2]....
        /*012c*/ 	.word	0x00001670


	//----- nvinfo : EIATTR_CRS_STACK_SIZE
	.align		4
.L_4477:
        /*0130*/ 	.byte	0x04, 0x1e
        /*0132*/ 	.short	(.L_4479 - .L_4478)
.L_4478:
        /*0134*/ 	.word	0x00000000


	//----- nvinfo : EIATTR_CBANK_PARAM_SIZE
	.align		4
.L_4479:
        /*0138*/ 	.byte	0x03, 0x19
        /*013a*/ 	.short	0x0040


	//----- nvinfo : EIATTR_PARAM_CBANK
	.align		4
        /*013c*/ 	.byte	0x04, 0x0a
        /*013e*/ 	.short	(.L_4481 - .L_4480)
	.align		4
.L_4480:
        /*0140*/ 	.word	index@(.nv.constant0._ZN12tensorrt_llm7kernels32fusedQKNormRopeKernelNTokenHeadsIN3c104HalfES3_Li128ELb1ELi8EEEvPviiifPKvS6_S6_PKlii)
        /*0144*/ 	.short	0x0380
        /*0146*/ 	.short	0x0040


	//----- nvinfo : EIATTR_SW_WAR
	.align		4
.L_4481:
        /*0148*/ 	.byte	0x04, 0x36
        /*014a*/ 	.short	(.L_4483 - .L_4482)
.L_4482:
        /*014c*/ 	.word	0x00000008
.L_4483:


//--------------------- .nv.info._ZN12tensorrt_llm7kernels32fusedQKNormRopeKernelNTokenHeadsIN3c104HalfES3_Li64ELb0ELi8EEEvPviiifPKvS6_S6_PKlii --------------------------
	.section	.nv.info._ZN12tensorrt_llm7kernels32fusedQKNormRopeKernelNTokenHeadsIN3c104HalfES3_Li64ELb0ELi8EEEvPviiifPKvS6_S6_PKlii,"",@"SHT_CUDA_INFO"
	.sectionflags	@""
	.align	4


	//----- nvinfo : EIATTR_CUDA_API_VERSION
	.align		4
        /*0000*/ 	.byte	0x04, 0x37
        /*0002*/ 	.short	(.L_4485 - .L_4484)
.L_4484:
        /*0004*/ 	.word	0x00000082


	//----- nvinfo : EIATTR_KPARAM_INFO
	.align		4
.L_4485:
        /*0008*/ 	.byte	0x04, 0x17
        /*000a*/ 	.short	(.L_4487 - .L_4486)
.L_4486:
        /*000c*/ 	.word	0x00000000
        /*0010*/ 	.short	0x000a
        /*0012*/ 	.short	0x003c
        /*0014*/ 	.byte	0x00, 0xf0, 0x11, 0x00


	//----- nvinfo : EIATTR_KPARAM_INFO
	.align		4
.L_4487:
        /*0018*/ 	.byte	0x04, 0x17
        /*001a*/ 	.short	(.L_4489 - .L_4488)
.L_4488:
        /*001c*/ 	.word	0x00000000
        /*0020*/ 	.short	0x0009
        /*0022*/ 	.short	0x0038
        /*0024*/ 	.byte	0x00, 0xf0, 0x11, 0x00


	//----- nvinfo : EIATTR_KPARAM_INFO
	.align		4
.L_4489:
        /*0028*/ 	.byte	0x04, 0x17
        /*002a*/ 	.short	(.L_4491 - .L_4490)
.L_4490:
        /*002c*/ 	.word	0x00000000
        /*0030*/ 	.short	0x0008
        /*0032*/ 	.short	0x0030
        /*0034*/ 	.byte	0x00, 0xf5, 0x21, 0x00


	//----- nvinfo : EIATTR_KPARAM_INFO
	.align		4
.L_4491:
        /*0038*/ 	.byte	0x04, 0x17
        /*003a*/ 	.short	(.L_4493 - .L_4492)
.L_4492:
        /*003c*/ 	.word	0x00000000
        /*0040*/ 	.short	0x0007
        /*0042*/ 	.short	0x0028
        /*0044*/ 	.byte	0x00, 0xf5, 0x21, 0x00


	//----- nvinfo : EIATTR_KPARAM_INFO
	.align		4
.L_4493:
        /*0048*/ 	.byte	0x04, 0x17
        /*004a*/ 	.short	(.L_4495 - .L_4494)
.L_4494:
        /*004c*/ 	.word	0x00000000
        /*0050*/ 	.short	0x0006
        /*0052*/ 	.short	0x0020
        /*0054*/ 	.byte	0x00, 0xf5, 0x21, 0x00


	//----- nvinfo : EIATTR_KPARAM_INFO
	.align		4
.L_4495:
        /*0058*/ 	.byte	0x04, 0x17
        /*005a*/ 	.short	(.L_4497 - .L_4496)
.L_4496:
        /*005c*/ 	.word	0x00000000
        /*0060*/ 	.short	0x0005
        /*0062*/ 	.short	0x0018
        /*0064*/ 	.byte	0x00, 0xf5, 0x21, 0x00


	//----- nvinfo : EIATTR_KPARAM_INFO
	.align		4
.L_4497:
        /*0068*/ 	.byte	0x04, 0x17
        /*006a*/ 	.short	(.L_4499 - .L_4498)
.L_4498:
        /*006c*/ 	.word	0x00000000
        /*0070*/ 	.short	0x0004
        /*0072*/ 	.short	0x0014
        /*0074*/ 	.byte	0x00, 0xf0, 0x11, 0x00


	//----- nvinfo : EIATTR_KPARAM_INFO
	.align		4
.L_4499:
        /*0078*/ 	.byte	0x04, 0x17
        /*007a*/ 	.short	(.L_4501 - .L_4500)
.L_4500:
        /*007c*/ 	.word	0x00000000
        /*0080*/ 	.short	0x0003
        /*0082*/ 	.short	0x0010
        /*0084*/ 	.byte	0x00, 0xf0, 0x11, 0x00


	//----- nvinfo : EIATTR_KPARAM_INFO
	.align		4
.L_4501:
        /*0088*/ 	.byte	0x04, 0x17
        /*008a*/ 	.short	(.L_4503 - .L_4502)
.L_4502:
        /*008c*/ 	.word	0x00000000
        /*0090*/ 	.short	0x0002
        /*0092*/ 	.short	0x000c
        /*0094*/ 	.byte	0x00, 0xf0, 0x11, 0x00


	//----- nvinfo : EIATTR_KPARAM_INFO
	.align		4
.L_4503:
        /*0098*/ 	.byte	0x04, 0x17
        /*009a*/ 	.short	(.L_4505 - .L_4504)
.L_4504:
        /*009c*/ 	.word	0x00000000
        /*00a0*/ 	.short	0x0001
        /*00a2*/ 	.short	0x0008
        /*00a4*/ 	.byte	0x00, 0xf0, 0x11, 0x00


	//----- nvinfo : EIATTR_KPARAM_INFO
	.align		4
.L_4505:
        /*00a8*/ 	.byte	0x04, 0x17
        /*00aa*/ 	.short	(.L_4507 - .L_4506)
.L_4506:
        /*00ac*/ 	.word	0x00000000
        /*00b0*/ 	.short	0x0000
        /*00b2*/ 	.short	0x0000
        /*00b4*/ 	.byte	0x00, 0xf5, 0x21, 0x00


	//----- nvinfo : EIATTR_SPARSE_MMA_MASK
	.align		4
.L_4507:
        /*00b8*/ 	.byte	0x03, 0x50
        /*00ba*/ 	.short	0x0000


	//----- nvinfo : EIATTR_MAXREG_COUNT
	.align		4
        /*00bc*/ 	.byte	0x03, 0x1b
        /*00be*/ 	.short	0x00ff


	//----- nvinfo : EIATTR_MERCURY_ISA_VERSION
	.align		4
        /*00c0*/ 	.byte	0x03, 0x5f
        /*00c2*/ 	.short	0x0101


	//----- nvinfo : EIATTR_COOP_GROUP_MASK_REGIDS
	.align		4
        /*00c4*/ 	.byte	0x04, 0x29
        /*00c6*/ 	.short	(.L_4509 - .L_4508)


	//   ....[0]....
.L_4508:
        /*00c8*/ 	.word	0xffffffff


	//   ....[1]....
        /*00cc*/ 	.word	0xffffffff


	//   ....[2]....
        /*00d0*/ 	.word	0xffffffff


	//   ....[3]....
        /*00d4*/ 	.word	0xffffffff


	//   ....[4]....
        /*00d8*/ 	.word	0xffffffff


	//   ....[5]....
        /*00dc*/ 	.word	0xffffffff


	//   ....[6]....
        /*00e0*/ 	.word	0xffffffff


	//   ....[7]....
        /*00e4*/ 	.word	0xffffffff


	//   ....[8]....
        /*00e8*/ 	.word	0xffffffff


	//   ....[9]....
        /*00ec*/ 	.word	0x05000009


	//   ....[10]....
        /*00f0*/ 	.word	0x05000009


	//   ....[11]....
        /*00f4*/ 	.word	0x05000009


	//   ....[12]....
        /*00f8*/ 	.word	0x05000009


	//   ....[13]....
        /*00fc*/ 	.word	0x05000009


	//   ....[14]....
        /*0100*/ 	.word	0x05000009


	//   ....[15]....
        /*0104*/ 	.word	0x05000009


	//   ....[16]....
        /*0108*/ 	.word	0x05000009


	//   ....[17]....
        /*010c*/ 	.word	0x05000009


	//----- nvinfo : EIATTR_COOP_GROUP_INSTR_OFFSETS
	.align		4
.L_4509:
        /*0110*/ 	.byte	0x04, 0x28
        /*0112*/ 	.short	(.L_4511 - .L_4510)


	//   ....[0]....
.L_4510:
        /*0114*/ 	.word	0x00001310


	//   ....[1]....
        /*0118*/ 	.word	0x00001330


	//   ....[2]....
        /*011c*/ 	.word	0x00001350


	//   ....[3]....
        /*0120*/ 	.word	0x00001370


	//   ....[4]....
        /*0124*/ 	.word	0x00001390


	//   ....[5]....
        /*0128*/ 	.word	0x00001560


	//   ....[6]....
        /*012c*/ 	.word	0x00001580


	//   ....[7]....
        /*0130*/ 	.word	0x000016d0


	//   ....[8]....
        /*0134*/ 	.word	0x00001800


	//   ....[9]....
        /*0138*/ 	.word	0x00001930


	//   ....[10]....
        /*013c*/ 	.word	0x000019c0


	//   ....[11]....
        /*0140*/ 	.word	0x00001a20


	//   ....[12]....
        /*0144*/ 	.word	0x00001a80


	//   ....[13]....
        /*0148*/ 	.word	0x00001ae0


	//   ....[14]....
        /*014c*/ 	.word	0x00001cf0


	//   ....[15]....
        /*0150*/ 	.word	0x00001d80


	//   ....[16]....
        /*0154*/ 	.word	0x00001e20


	//   ....[17]....
        /*0158*/ 	.word	0x00001e80


	//----- nvinfo : EIATTR_VRC_CTA_INIT_COUNT
	.align		4
.L_4511:
        /*015c*/ 	.byte	0x02, 0x4a
	.zero		1
	.zero		1


	//----- nvinfo : EIATTR_EXIT_INSTR_OFFSETS
	.align		4
        /*0160*/ 	.byte	0x04, 0x1c
        /*0162*/ 	.short	(.L_4513 - .L_4512)


	//   ....[0]....
.L_4512:
        /*0164*/ 	.word	0x00000290


	//   ....[1]....
        /*0168*/ 	.word	0x00000ef0


	//   ....[2]....
        /*016c*/ 	.word	0x000018d0


	//----- nvinfo : EIATTR_CRS_STACK_SIZE
	.align		4
.L_4513:
        /*0170*/ 	.byte	0x04, 0x1e
        /*0172*/ 	.short	(.L_4515 - .L_4514)
.L_4514:
        /*0174*/ 	.word	0x00000000


	//----- nvinfo : EIATTR_CBANK_PARAM_SIZE
	.align		4
.L_4515:
        /*0178*/ 	.byte	0x03, 0x19
        /*017a*/ 	.short	0x0040


	//----- nvinfo : EIATTR_PARAM_CBANK
	.align		4
        /*017c*/ 	.byte	0x04, 0x0a
        /*017e*/ 	.short	(.L_4517 - .L_4516)
	.align		4
.L_4516:
        /*0180*/ 	.word	index@(.nv.constant0._ZN12tensorrt_llm7kernels32fusedQKNormRopeKernelNTokenHeadsIN3c104HalfES3_Li64ELb0ELi8EEEvPviiifPKvS6_S6_PKlii)
        /*0184*/ 	.short	0x0380
        /*0186*/ 	.short	0x0040


	//----- nvinfo : EIATTR_SW_WAR
	.align		4
.L_4517:
        /*0188*/ 	.byte	0x04, 0x36
        /*018a*/ 	.short	(.L_4519 - .L_4518)
.L_4518:
        /*018c*/ 	.word	0x00000008
.L_4519:


//--------------------- .nv.info._ZN12tensorrt_llm7kernels32fusedQKNormRopeKernelNTokenHeadsIN3c104HalfES3_Li64ELb1ELi8EEEvPviiifPKvS6_S6_PKlii --------------------------
	.section	.nv.info._ZN12tensorrt_llm7kernels32fusedQKNormRopeKernelNTokenHeadsIN3c104HalfES3_Li64ELb1ELi8EEEvPviiifPKvS6_S6_PKlii,"",@"SHT_CUDA_INFO"
	.sectionflags	@""
	.align	4


	//----- nvinfo : EIATTR_CUDA_API_VERSION
	.align		4
        /*0000*/ 	.byte	0x04, 0x37
        /*0002*/ 	.short	(.L_4521 - .L_4520)
.L_4520:
        /*0004*/ 	.word	0x00000082


	//----- nvinfo : EIATTR_KPARAM_INFO
	.align		4
.L_4521:
        /*0008*/ 	.byte	0x04, 0x17
        /*000a*/ 	.short	(.L_4523 - .L_4522)
.L_4522:
        /*000c*/ 	.word	0x00000000
        /*0010*/ 	.short	0x000a
        /*0012*/ 	.short	0x003c
        /*0014*/ 	.byte	0x00, 0xf0, 0x11, 0x00


	//----- nvinfo : EIATTR_KPARAM_INFO
	.align		4
.L_4523:
        /*0018*/ 	.byte	0x04, 0x17
        /*001a*/ 	.short	(.L_4525 - .L_4524)
.L_4524:
        /*001c*/ 	.word	0x00000000
        /*0020*/ 	.short	0x0009
        /*0022*/ 	.short	0x0038
        /*0024*/ 	.byte	0x00, 0xf0, 0x11, 0x00


	//----- nvinfo : EIATTR_KPARAM_INFO
	.align		4
.L_4525:
        /*0028*/ 	.byte	0x04, 0x17
        /*002a*/ 	.short	(.L_4527 - .L_4526)
.L_4526:
        /*002c*/ 	.word	0x00000000
        /*0030*/ 	.short	0x0008
        /*0032*/ 	.short	0x0030
        /*0034*/ 	.byte	0x00, 0xf5, 0x21, 0x00


	//----- nvinfo : EIATTR_KPARAM_INFO
	.align		4
.L_4527:
        /*0038*/ 	.byte	0x04, 0x17
        /*003a*/ 	.short	(.L_4529 - .L_4528)
.L_4528:
        /*003c*/ 	.word	0x00000000
        /*0040*/ 	.short	0x0007
        /*0042*/ 	.short	0x0028
        /*0044*/ 	.byte	0x00, 0xf5, 0x21, 0x00


	//----- nvinfo : EIATTR_KPARAM_INFO
	.align		4
.L_4529:
        /*0048*/ 	.byte	0x04, 0x17
        /*004a*/ 	.short	(.L_4531 - .L_4530)
.L_4530:
        /*004c*/ 	.word	0x00000000
        /*0050*/ 	.short	0x0006
        /*0052*/ 	.short	0x0020
        /*0054*/ 	.byte	0x00, 0xf5, 0x21, 0x00


	//----- nvinfo : EIATTR_KPARAM_INFO
	.align		4
.L_4531:
        /*0058*/ 	.byte	0x04, 0x17
        /*005a*/ 	.short	(.L_4533 - .L_4532)
.L_4532:
        /*005c*/ 	.word	0x00000000
        /*0060*/ 	.short	0x0005
        /*0062*/ 	.short	0x0018
        /*0064*/ 	.byte	0x00, 0xf5, 0x21, 0x00


	//----- nvinfo : EIATTR_KPARAM_INFO
	.align		4
.L_4533:
        /*0068*/ 	.byte	0x04, 0x17
        /*006a*/ 	.short	(.L_4535 - .L_4534)
.L_4534:
        /*006c*/ 	.word	0x00000000
        /*0070*/ 	.short	0x0004
        /*0072*/ 	.short	0x0014
        /*0074*/ 	.byte	0x00, 0xf0, 0x11, 0x00


	//----- nvinfo : EIATTR_KPARAM_INFO
	.align		4
.L_4535:
        /*0078*/ 	.byte	0x04, 0x17
        /*007a*/ 	.short	(.L_4537 - .L_4536)
.L_4536:
        /*007c*/ 	.word	0x00000000
        /*0080*/ 	.short	0x0003
        /*0082*/ 	.short	0x0010
        /*0084*/ 	.byte	0x00, 0xf0, 0x11, 0x00


	//----- nvinfo : EIATTR_KPARAM_INFO
	.align		4
.L_4537:
        /*0088*/ 	.byte	0x04, 0x17
        /*008a*/ 	.short	(.L_4539 - .L_4538)
.L_4538:
        /*008c*/ 	.word	0x00000000
        /*0090*/ 	.short	0x0002
        /*0092*/ 	.short	0x000c
        /*0094*/ 	.byte	0x00, 0xf0, 0x11, 0x00


	//----- nvinfo : EIATTR_KPARAM_INFO
	.align		4
.L_4539:
        /*0098*/ 	.byte	0x04, 0x17
        /*009a*/ 	.short	(.L_4541 - .L_4540)
.L_4540:
        /*009c*/ 	.word	0x00000000
        /*00a0*/ 	.short	0x0001
        /*00a2*/ 	.short	0x0008
        /*00a4*/ 	.byte	0x00, 0xf0, 0x11, 0x00


	//----- nvinfo : EIATTR_KPARAM_INFO
	.align		4
.L_4541:
        /*00a8*/ 	.byte	0x04, 0x17
        /*00aa*/ 	.short	(.L_4543 - .L_4542)
.L_4542:
        /*00ac*/ 	.word	0x00000000
        /*00b0*/ 	.short	0x0000
        /*00b2*/ 	.short	0x0000
        /*00b4*/ 	.byte	0x00, 0xf5, 0x21, 0x00


	//----- nvinfo : EIATTR_SPARSE_MMA_MASK
	.align		4
.L_4543:
        /*00b8*/ 	.byte	0x03, 0x50
        /*00ba*/ 	.short	0x0000


	//----- nvinfo : EIATTR_MAXREG_COUNT
	.align		4
        /*00bc*/ 	.byte	0x03, 0x1b
        /*00be*/ 	.short	0x00ff


	//----- nvinfo : EIATTR_MERCURY_ISA_VERSION
	.align		4
        /*00c0*/ 	.byte	0x03, 0x5f
        /*00c2*/ 	.short	0x0101


	//----- nvinfo : EIATTR_COOP_GROUP_MASK_REGIDS
	.align		4
        /*00c4*/ 	.byte	0x04, 0x29
        /*00c6*/ 	.short	(.L_4545 - .L_4544)


	//   ....[0]....
.L_4544:
        /*00c8*/ 	.word	0xffffffff


	//   ....[1]....
        /*00cc*/ 	.word	0xffffffff


	//   ....[2]....
        /*00d0*/ 	.word	0xffffffff


	//   ....[3]....
        /*00d4*/ 	.word	0xffffffff


	//   ....[4]....
        /*00d8*/ 	.word	0xffffffff


	//   ....[5]....
        /*00dc*/ 	.word	0xffffffff


	//   ....[6]....
        /*00e0*/ 	.word	0xffffffff


	//   ....[7]....
        /*00e4*/ 	.word	0xffffffff


	//   ....[8]....
        /*00e8*/ 	.word	0xffffffff


	//   ....[9]....
        /*00ec*/ 	.word	0xffffffff


	//   ....[10]....
        /*00f0*/ 	.word	0xffffffff


	//   ....[11]....
        /*00f4*/ 	.word	0xffffffff


	//   ....[12]....
        /*00f8*/ 	.word	0xffffffff


	//   ....[13]....
        /*00fc*/ 	.word	0xffffffff


	//   ....[14]....
        /*0100*/ 	.word	0xffffffff


	//   ....[15]....
        /*0104*/ 	.word	0x0500001c


	//   ....[16]....
        /*0108*/ 	.word	0x0500001c


	//   ....[17]....
        /*010c*/ 	.word	0x0500001c


	//   ....[18]....
        /*0110*/ 	.word	0x0500001c


	//   ....[19]....
        /*0114*/ 	.word	0x0500001c


	//   ....[20]....
        /*0118*/ 	.word	0x0500001c


	//   ....[21]....
        /*011c*/ 	.word	0x0500001c


	//   ....[22]....
        /*0120*/ 	.word	0x0500001c


	//   ....[23]....
        /*0124*/ 	.word	0x0500001c


	//   ....[24]....
        /*0128*/ 	.word	0x0500001c


	//   ....[25]....
        /*012c*/ 	.word	0x0500001c


	//   ....[26]....
        /*0130*/ 	.word	0x0500001c


	//   ....[27]....
        /*0134*/ 	.word	0x0500001c


	//   ....[28]....
        /*0138*/ 	.word	0x0500001c


	//   ....[29]....
        /*013c*/ 	.word	0x0500001c


	//----- nvinfo : EIATTR_COOP_GROUP_INSTR_OFFSETS
	.align		4
.L_4545:
        /*0140*/ 	.byte	0x04, 0x28
        /*0142*/ 	.short	(.L_4547 - .L_4546)


	//   ....[0]....
.L_4546:
        /*0144*/ 	.word	0x00001290


	//   ....[1]....
        /*0148*/ 	.word	0x000012b0


	//   ....[2]....
        /*014c*/ 	.word	0x000012d0


	//   ....[3]....
        /*0150*/ 	.word	0x000012f0


	//   ....[4]....
        /*0154*/ 	.word	0x00001310


	//   ....[5]....
        /*0158*/ 	.word	0x000015c0


	//   ....[6]....
        /*015c*/ 	.word	0x000015e0


	//   ....[7]....
        /*0160*/ 	.word	0x00001600


	//   ....[8]....
        /*0164*/ 	.word	0x00001620


	//   ....[9]....
        /*0168*/ 	.word	0x00001640


	//   ....[10]....
        /*016c*/ 	.word	0x00001980


	//   ....[11]....
        /*0170*/ 	.word	0x000019a0


	//   ....[12]....
        /*0174*/ 	.word	0x000019c0


	//   ....[13]....
        /*0178*/ 	.word	0x000019e0


	//   ....[14]....
        /*017c*/ 	.word	0x00001a00


	//   ....[15]....
        /*0180*/ 	.word	0x00001c40


	//   ....[16]....
        /*0184*/ 	.word	0x00001cc0


	//   ....[17]....
        /*0188*/ 	.word	0x00001d20


	//   ....[18]....
        /*018c*/ 	.word	0x00001d80


	//   ....[19]....
        /*0190*/ 	.word	0x00001de0


	//   ....[20]....
        /*0194*/ 	.word	0x00001e60


	//   ....[21]....
        /*0198*/ 	.word	0x00001ee0


	//   ....[22]....
        /*019c*/ 	.word	0x00001f30


	//   ....[23]....
        /*01a0*/ 	.word	0x00001f80


	//   ....[24]....
        /*01a4*/ 	.word	0x00001fd0


	//   ....[25]....
        /*01a8*/ 	.word	0x00002050


	//   ....[26]....
        /*01ac*/ 	.word	0x000020d0


	//   ....[27]....
        /*01b0*/ 	.word	0x00002130


	//   ....[28]....
        /*01b4*/ 	.word	0x00002190


	//   ....[29]....
        /*01b8*/ 	.word	0x000021f0


	//----- nvinfo : EIATTR_VRC_CTA_INIT_COUNT
	.align		4
.L_4547:
        /*01bc*/ 	.byte	0x02, 0x4a
	.zero		1
	.zero		1


	//----- nvinfo : EIATTR_EXIT_INSTR_OFFSETS
	.align		4
        /*01c0*/ 	.byte	0x04, 0x1c
        /*01c2*/ 	.short	(.L_4549 - .L_4548)


	//   ....[0]....
.L_4548:
        /*01c4*/ 	.word	0x000002b0


	//   ....[1]....
        /*01c8*/ 	.word	0x00000f70


	//   ....[2]....
        /*01cc*/ 	.word	0x00001850


	//   ....[3]....
        /*01d0*/ 	.word	0x00001be0


	//----- nvinfo : EIATTR_CRS_STACK_SIZE
	.align		4
.L_4549:
        /*01d4*/ 	.byte	0x04, 0x1e
        /*01d6*/ 	.short	(.L_4551 - .L_4550)
.L_4550:
        /*01d8*/ 	.word	0x00000000


	//----- nvinfo : EIATTR_CBANK_PARAM_SIZE
	.align		4
.L_4551:
        /*01dc*/ 	.byte	0x03, 0x19
        /*01de*/ 	.short	0x0040


	//----- nvinfo : EIATTR_PARAM_CBANK
	.align		4
        /*01e0*/ 	.byte	0x04, 0x0a
        /*01e2*/ 	.short	(.L_4553 - .L_4552)
	.align		4
.L_4552:
        /*01e4*/ 	.word	index@(.nv.constant0._ZN12tensorrt_llm7kernels32fusedQKNormRopeKernelNTokenHeadsIN3c104HalfES3_Li64ELb1ELi8EEEvPviiifPKvS6_S6_PKlii)
        /*01e8*/ 	.short	0x0380
        /*01ea*/ 	.short	0x0040


	//----- nvinfo : EIATTR_SW_WAR
	.align		4
.L_4553:
        /*01ec*/ 	.byte	0x04, 0x36
        /*01ee*/ 	.short	(.L_4555 - .L_4554)
.L_4554:
        /*01f0*/ 	.word	0x00000008
.L_4555:


//--------------------- .nv.info._ZN12tensorrt_llm7kernels32fusedQKNormRopeKernelNTokenHeadsIN3c104HalfES3_Li256ELb0ELi4EEEvPviiifPKvS6_S6_PKlii --------------------------
	.section	.nv.info._ZN12tensorrt_llm7kernels32fusedQKNormRopeKernelNTokenHeadsIN3c104HalfES3_Li256ELb0ELi4EEEvPviiifPKvS6_S6_PKlii,"",@"SHT_CUDA_INFO"
	.sectionflags	@""
	.align	4


	//----- nvinfo : EIATTR_CUDA_API_VERSION
	.align		4
        /*0000*/ 	.byte	0x04, 0x37
        /*0002*/ 	.short	(.L_4557 - .L_4556)
.L_4556:
        /*0004*/ 	.word	0x00000082


	//----- nvinfo : EIATTR_KPARAM_INFO
	.align		4
.L_4557:
        /*0008*/ 	.byte	0x04, 0x17
        /*000a*/ 	.short	(.L_4559 - .L_4558)
.L_4558:
        /*000c*/ 	.word	0x00000000
        /*0010*/ 	.short	0x000a
        /*0012*/ 	.short	0x003c
        /*0014*/ 	.byte	0x00, 0xf0, 0x11, 0x00


	//----- nvinfo : EIATTR_KPARAM_INFO
	.align		4
.L_4559:
        /*0018*/ 	.byte	0x04, 0x17
        /*001a*/ 	.short	(.L_4561 - .L_4560)
.L_4560:
        /*001c*/ 	.word	0x00000000
        /*0020*/ 	.short	0x0009
        /*0022*/ 	.short	0x0038
        /*0024*/ 	.byte	0x00, 0xf0, 0x11, 0x00


	//----- nvinfo : EIATTR_KPARAM_INFO
	.align		4
.L_4561:
        /*0028*/ 	.byte	0x04, 0x17
        /*002a*/ 	.short	(.L_4563 - .L_4562)
.L_4562:
        /*002c*/ 	.word	0x00000000
        /*0030*/ 	.short	0x0008
        /*0032*/ 	.short	0x0030
        /*0034*/ 	.byte	0x00, 0xf5, 0x21, 0x00


	//----- nvinfo : EIATTR_KPARAM_INFO
	.align		4
.L_4563:
        /*0038*/ 	.byte	0x04, 0x17
        /*003a*/ 	.short	(.L_4565 - .L_4564)
.L_4564:
        /*003c*/ 	.word	0x00000000
        /*0040*/ 	.short	0x0007
        /*0042*/ 	.short	0x0028
        /*0044*/ 	.byte	0x00, 0xf5, 0x21, 0x00


	//----- nvinfo : EIATTR_KPARAM_INFO
	.align		4
.L_4565:
        /*0048*/ 	.byte	0x04, 0x17
        /*004a*/ 	.short	(.L_4567 - .L_4566)
.L_4566:
        /*004c*/ 	.word	0x00000000
        /*0050*/ 	.short	0x0006
        /*0052*/ 	.short	0x0020
        /*0054*/ 	.byte	0x00, 0xf5, 0x21, 0x00


	//----- nvinfo : EIATTR_KPARAM_INFO
	.align		4
.L_4567:
        /*0058*/ 	.byte	0x04, 0x17
        /*005a*/ 	.short	(.L_4569 - .L_4568)
.L_4568:
        /*005c*/ 	.word	0x00000000
        /*0060*/ 	.short	0x0005
        /*0062*/ 	.short	0x0018
        /*0064*/ 	.byte	0x00, 0xf5, 0x21, 0x00


	//----- nvinfo : EIATTR_KPARAM_INFO
	.align		4
.L_4569:
        /*0068*/ 	.byte	0x04, 0x17
        /*006a*/ 	.short	(.L_4571 - .L_4570)
.L_4570:
        /*006c*/ 	.word	0x00000000
        /*0070*/ 	.short	0x0004
        /*0072*/ 	.short	0x0014
        /*0074*/ 	.byte	0x00, 0xf0, 0x11, 0x00


	//----- nvinfo : EIATTR_KPARAM_INFO
	.align		4
.L_4571:
        /*0078*/ 	.byte	0x04, 0x17
        /*007a*/ 	.short	(.L_4573 - .L_4572)
.L_4572:
        /*007c*/ 	.word	0x00000000
        /*0080*/ 	.short	0x0003
        /*0082*/ 	.short	0x0010
        /*0084*/ 	.byte	0x00, 0xf0, 0x11, 0x00


	//----- nvinfo : EIATTR_KPARAM_INFO
	.align		4
.L_4573:
        /*0088*/ 	.byte	0x04, 0x17
        /*008a*/ 	.short	(.L_4575 - .L_4574)
.L_4574:
        /*008c*/ 	.word	0x00000000
        /*0090*/ 	.short	0x0002
        /*0092*/ 	.short	0x000c
        /*0094*/ 	.byte	0x00, 0xf0, 0x11, 0x00


	//----- nvinfo : EIATTR_KPARAM_INFO
	.align		4
.L_4575:
        /*0098*/ 	.byte	0x04, 0x17
        /*009a*/ 	.short	(.L_4577 - .L_4576)
.L_4576:
        /*009c*/ 	.word	0x00000000
        /*00a0*/ 	.short	0x0001
        /*00a2*/ 	.short	0x0008
        /*00a4*/ 	.byte	0x00, 0xf0, 0x11, 0x00


	//----- nvinfo : EIATTR_KPARAM_INFO
	.align		4
.L_4577:
        /*00a8*/ 	.byte	0x04, 0x17
        /*00aa*/ 	.short	(.L_4579 - .L_4578)
.L_4578:
        /*00ac*/ 	.word	0x00000000
        /*00b0*/ 	.short	0x0000
        /*00b2*/ 	.short	0x0000
        /*00b4*/ 	.byte	0x00, 0xf5, 0x21, 0x00


	//----- nvinfo : EIATTR_SPARSE_MMA_MASK
	.align		4
.L_4579:
        /*00b8*/ 	.byte	0x03, 0x50
        /*00ba*/ 	.short	0x0000


	//----- nvinfo : EIATTR_MAXREG_COUNT
	.align		4
        /*00bc*/ 	.byte	0x03, 0x1b
        /*00be*/ 	.short	0x00ff


	//----- nvinfo : EIATTR_MERCURY_ISA_VERSION
	.align		4
        /*00c0*/ 	.byte	0x03, 0x5f
        /*00c2*/ 	.short	0x0101


	//----- nvinfo : EIATTR_COOP_GROUP_MASK_REGIDS
	.align		4
        /*00c4*/ 	.byte	0x04, 0x29
        /*00c6*/ 	.short	(.L_4581 - .L_4580)


	//   ....[0]....
.L_4580:
        /*00c8*/ 	.word	0xffffffff


	//   ....[1]....
        /*00cc*/ 	.word	0xffffffff


	//   ....[2]....
        /*00d0*/ 	.word	0xffffffff


	//   ....[3]....
        /*00d4*/ 	.word	0xffffffff


	//   ....[4]....
        /*00d8*/ 	.word	0xffffffff


	//   ....[5]....
        /*00dc*/ 	.word	0xffffffff


	//   ....[6]....
        /*00e0*/ 	.word	0xffffffff


	//   ....[7]....
        /*00e4*/ 	.word	0xffffffff


	//   ....[8]....
        /*00e8*/ 	.word	0xffffffff


	//   ....[9]....
        /*00ec*/ 	.word	0xffffffff


	//   ....[10]....
        /*00f0*/ 	.word	0xffffffff


	//   ....[11]....
        /*00f4*/ 	.word	0xffffffff


	//   ....[12]....
        /*00f8*/ 	.word	0xffffffff


	//   ....[13]....
        /*00fc*/ 	.word	0xffffffff


	//   ....[14]....
        /*0100*/ 	.word	0xffffffff


	//   ....[15]....
        /*0104*/ 	.word	0x0500002b


	//   ....[16]....
        /*0108*/ 	.word	0x0500002b


	//   ....[17]....
        /*010c*/ 	.word	0x0500002b


	//   ....[18]....
        /*0110*/ 	.word	0x0500002b


	//   ....[19]....
        /*0114*/ 	.word	0x0500002b


	//   ....[20]....
        /*0118*/ 	.word	0x0500002b


	//   ....[21]....
        /*011c*/ 	.word	0x0500002b


	//   ....[22]....
        /*0120*/ 	.word	0x0500002b


	//   ....[23]....
        /*0124*/ 	.word	0x0500002b


	//   ....[24]....
        /*0128*/ 	.word	0x0500002b


	//   ....[25]....
        /*012c*/ 	.word	0x0500002b


	//   ....[26]....
        /*0130*/ 	.word	0x0500002b


	//   ....[27]....
        /*0134*/ 	.word	0x0500002b


	//   ....[28]....
        /*0138*/ 	.word	0x0500002b


	//   ....[29]....
        /*013c*/ 	.word	0x0500002b


	//----- nvinfo : EIATTR_COOP_GROUP_INSTR_OFFSETS
	.align		4
.L_4581:
        /*0140*/ 	.byte	0x04, 0x28
        /*0142*/ 	.short	(.L_4583 - .L_4582)


	//   ....[0]....
.L_4582:
        /*0144*/ 	.word	0x000013f0


	//   ....[1]....
        /*0148*/ 	.word	0x00001410


	//   ....[2]....
        /*014c*/ 	.word	0x00001430


	//   ....[3]....
        /*0150*/ 	.word	0x00001450


	//   ....[4]....
        /*0154*/ 	.word	0x00001470


	//   ....[5]....
        /*0158*/ 	.word	0x00001a30


	//   ....[6]....
        /*015c*/ 	.word	0x00001a80


	//   ....[7]....
        /*0160*/ 	.word	0x00001c90


	//   ....[8]....
        /*0164*/ 	.word	0x00001cc0


	//   ....[9]....
        /*0168*/ 	.word	0x00001cf0


	//   ....[10]....
        /*016c*/ 	.word	0x00002080


	//   ....[11]....
        /*0170*/ 	.word	0x00002230


	//   ....[12]....
        /*0174*/ 	.word	0x000022c0


	//   ....[13]....
        /*0178*/ 	.word	0x00002350


	//   ....[14]....
        /*017c*/ 	.word	0x00002560


	//   ....[15]....
        /*0180*/ 	.word	0x000026c0


	//   ....[16]....
        /*0184*/ 	.word	0x00002740


	//   ....[17]....
        /*0188*/ 	.word	0x000027a0


	//   ....[18]....
        /*018c*/ 	.word	0x00002800


	//   ....[19]....
        /*0190*/ 	.word	0x00002860


	//   ....[20]....
        /*0194*/ 	.word	0x00002ac0


	//   ....[21]....
        /*0198*/ 	.word	0x00002b60


	//   ....[22]....
        /*019c*/ 	.word	0x00002d60


	//   ....[23]....
        /*01a0*/ 	.word	0x00002f70


	//   ....[24]....
        /*01a4*/ 	.word	0x00003100


	//   ....[25]....
        /*01a8*/ 	.word	0x00003350


	//   ....[26]....
        /*01ac*/ 	.word	0x00003540


	//   ....[27]....
        /*01b0*/ 	.word	0x00003720


	//   ....[28]....
        /*01b4*/ 	.word	0x000037e0


	//   ....[29]....
        /*01b8*/ 	.word	0x00003840


	//----- nvinfo : EIATTR_VRC_CTA_INIT_COUNT
	.align		4
.L_4583:
        /*01bc*/ 	.byte	0x02, 0x4a
	.zero		1
	.zero		1


	//----- nvinfo : EIATTR_EXIT_INSTR_OFFSETS
	.align		4
        /*01c0*/ 	.byte	0x04, 0x1c
        /*01c2*/ 	.short	(.L_4585 - .L_4584)


	//   ....[0]....
.L_4584:
        /*01c4*/ 	.word	0x000002b0


	//   ....[1]....
        /*01c8*/ 	.word	0x00000ef0


	//   ....[2]....
        /*01cc*/ 	.word	0x00002660


	//----- nvinfo : EIATTR_CRS_STACK_SIZE
	.align		4
.L_4585:
        /*01d0*/ 	.byte	0x04, 0x1e
        /*01d2*/ 	.short	(.L_4587 - .L_4586)
.L_4586:
        /*01d4*/ 	.word	0x00000000


	//----- nvinfo : EIATTR_CBANK_PARAM_SIZE
	.align		4
.L_4587:
        /*01d8*/ 	.byte	0x03, 0x19
        /*01da*/ 	.short	0x0040


	//----- nvinfo : EIATTR_PARAM_CBANK
	.align		4
        /*01dc*/ 	.byte	0x04, 0x0a
        /*01de*/ 	.short	(.L_4589 - .L_4588)
	.align		4
.L_4588:
        /*01e0*/ 	.word	index@(.nv.constant0._ZN12tensorrt_llm7kernels32fusedQKNormRopeKernelNTokenHeadsIN3c104HalfES3_Li256ELb0ELi4EEEvPviiifPKvS6_S6_PKlii)
        /*01e4*/ 	.short	0x0380
        /*01e6*/ 	.short	0x0040


	//----- nvinfo : EIATTR_SW_WAR
	.align		4
.L_4589:
        /*01e8*/ 	.byte	0x04, 0x36
        /*01ea*/ 	.short	(.L_4591 - .L_4590)
.L_4590:
        /*01ec*/ 	.word	0x00000008
.L_4591:


//--------------------- .nv.info._ZN12tensorrt_llm7kernels32fusedQKNormRopeKernelNTokenHeadsIN3c104HalfES3_Li256ELb1ELi4EEEvPviiifPKvS6_S6_PKlii --------------------------
	.section	.nv.info._ZN12tensorrt_llm7kernels32fusedQKNormRopeKernelNTokenHeadsIN3c104HalfES3_Li256ELb1ELi4EEEvPviiifPKvS6_S6_PKlii,"",@"SHT_CUDA_INFO"
	.sectionflags	@""
	.align	4


	//----- nvinfo : EIATTR_CUDA_API_VERSION
	.align		4
        /*0000*/ 	.byte	0x04, 0x37
        /*0002*/ 	.short	(.L_4593 - .L_4592)
.L_4592:
        /*0004*/ 	.word	0x00000082


	//----- nvinfo : EIATTR_KPARAM_INFO
	.align		4
.L_4593:
        /*0008*/ 	.byte	0x04, 0x17
        /*000a*/ 	.short	(.L_4595 - .L_4594)
.L_4594:
        /*000c*/ 	.word	0x00000000
        /*0010*/ 	.short	0x000a
        /*0012*/ 	.short	0x003c
        /*0014*/ 	.byte	0x00, 0xf0, 0x11, 0x00


	//----- nvinfo : EIATTR_KPARAM_INFO
	.align		4
.L_4595:
        /*0018*/ 	.byte	0x04, 0x17
        /*001a*/ 	.short	(.L_4597 - .L_4596)
.L_4596:
        /*001c*/ 	.word	0x00000000
        /*0020*/ 	.short	0x0009
        /*0022*/ 	.short	0x0038
        /*0024*/ 	.byte	0x00, 0xf0, 0x11, 0x00


	//----- nvinfo : EIATTR_KPARAM_INFO
	.align		4
.L_4597:
        /*0028*/ 	.byte	0x04, 0x17
        /*002a*/ 	.short	(.L_4599 - .L_4598)
.L_4598:
        /*002c*/ 	.word	0x00000000
        /*0030*/ 	.short	0x0008
        /*0032*/ 	.short	0x0030
        /*0034*/ 	.byte	0x00, 0xf5, 0x21, 0x00


	//----- nvinfo : EIATTR_KPARAM_INFO
	.align		4
.L_4599:
        /*0038*/ 	.byte	0x04, 0x17
        /*003a*/ 	.short	(.L_4601 - .L_4600)
.L_4600:
        /*003c*/ 	.word	0x00000000
        /*0040*/ 	.short	0x0007
        /*0042*/ 	.short	0x0028
        /*0044*/ 	.byte	0x00, 0xf5, 0x21, 0x00


	//----- nvinfo : EIATTR_KPARAM_INFO
	.align		4
.L_4601:
        /*0048*/ 	.byte	0x04, 0x17
        /*004a*/ 	.short	(.L_4603 - .L_4602)
.L_4602:
        /*004c*/ 	.word	0x00000000
        /*0050*/ 	.short	0x0006
        /*0052*/ 	.short	0x0020
        /*0054*/ 	.byte	0x00, 0xf5, 0x21, 0x00


	//----- nvinfo : EIATTR_KPARAM_INFO
	.align		4
.L_4603:
        /*0058*/ 	.byte	0x04, 0x17
        /*005a*/ 	.short	(.L_4605 - .L_4604)
.L_4604:
        /*005c*/ 	.word	0x00000000
        /*0060*/ 	.short	0x0005
        /*0062*/ 	.short	0x0018
        /*0064*/ 	.byte	0x00, 0xf5, 0x21, 0x00


	//----- nvinfo : EIATTR_KPARAM_INFO
	.align		4
.L_4605:
        /*0068*/ 	.byte	0x04, 0x17
        /*006a*/ 	.short	(.L_4607 - .L_4606)
.L_4606:
        /*006c*/ 	.word	0x00000000
        /*0070*/ 	.short	0x0004
        /*0072*/ 	.short	0x0014
        /*0074*/ 	.byte	0x00, 0xf0, 0x11, 0x00


	//----- nvinfo : EIATTR_KPARAM_INFO
	.align		4
.L_4607:
        /*0078*/ 	.byte	0x04, 0x17
        /*007a*/ 	.short	(.L_4609 - .L_4608)
.L_4608:
        /*007c*/ 	.word	0x00000000
        /*0080*/ 	.short	0x0003
        /*0082*/ 	.short	0x0010
        /*0084*/ 	.byte	0x00, 0xf0, 0x11, 0x00


	//----- nvinfo : EIATTR_KPARAM_INFO
	.align		4
.L_4609:
        /*0088*/ 	.byte	0x04, 0x17
        /*008a*/ 	.short	(.L_4611 - .L_4610)
.L_4610:
        /*008c*/ 	.word	0x00000000
        /*0090*/ 	.short	0x0002
        /*0092*/ 	.short	0x000c
        /*0094*/ 	.byte	0x00, 0xf0, 0x11, 0x00


	//----- nvinfo : EIATTR_KPARAM_INFO
	.align		4
.L_4611:
        /*0098*/ 	.byte	0x04, 0x17
        /*009a*/ 	.short	(.L_4613 - .L_4612)
.L_4612:
        /*009c*/ 	.word	0x00000000
        /*00a0*/ 	.short	0x0001
        /*00a2*/ 	.short	0x0008
        /*00a4*/ 	.byte	0x00, 0xf0, 0x11, 0x00


	//----- nvinfo : EIATTR_KPARAM_INFO
	.align		4
.L_4613:
        /*00a8*/ 	.byte	0x04, 0x17
        /*00aa*/ 	.short	(.L_4615 - .L_4614)
.L_4614:
        /*00ac*/ 	.word	0x00000000
        /*00b0*/ 	.short	0x0000
        /*00b2*/ 	.short	0x0000
        /*00b4*/ 	.byte	0x00, 0xf5, 0x21, 0x00


	//----- nvinfo : EIATTR_SPARSE_MMA_MASK
	.align		4
.L_4615:
        /*00b8*/ 	.byte	0x03, 0x50
        /*00ba*/ 	.short	0x0000


	//----- nvinfo : EIATTR_MAXREG_COUNT
	.align		4
        /*00bc*/ 	.byte	0x03, 0x1b
        /*00be*/ 	.short	0x00ff


	//----- nvinfo : EIATTR_MERCURY_ISA_VERSION
	.align		4
        /*00c0*/ 	.byte	0x03, 0x5f
        /*00c2*/ 	.short	0x0101


	//----- nvinfo : EIATTR_COOP_GROUP_MASK_REGIDS
	.align		4
        /*00c4*/ 	.byte	0x04, 0x29
        /*00c6*/ 	.short	(.L_4617 - .L_4616)


	//   ....[0]....
.L_4616:
        /*00c8*/ 	.word	0xffffffff


	//   ....[1]....
        /*00cc*/ 	.word	0xffffffff


	//   ....[2]....
        /*00d0*/ 	.word	0xffffffff


	//   ....[3]....
        /*00d4*/ 	.word	0xffffffff


	//   ....[4]....
        /*00d8*/ 	.word	0xffffffff


	//   ....[5]....
        /*00dc*/ 	.word	0x05000027


	//   ....[6]....
        /*00e0*/ 	.word	0x05000027


	//   ....[7]....
        /*00e4*/ 	.word	0x05000027


	//   ....[8]....
        /*00e8*/ 	.word	0x05000027


	//   ....[9]....
        /*00ec*/ 	.word	0x05000027


	//----- nvinfo : EIATTR_COOP_GROUP_INSTR_OFFSETS
	.align		4
.L_4617:
        /*00f0*/ 	.byte	0x04, 0x28
        /*00f2*/ 	.short	(.L_4619 - .L_4618)


	//   ....[0]....
.L_4618:
        /*00f4*/ 	.word	0x00001400


	//   ....[1]....
        /*00f8*/ 	.word	0x00001420


	//   ....[2]....
        /*00fc*/ 	.word	0x00001440


	//   ....[3]....
        /*0100*/ 	.word	0x00001460


	//   ....[4]....
        /*0104*/ 	.word	0x00001480


	//   ....[5]....
        /*0108*/ 	.word	0x00001a20


	//   ....[6]....
        /*010c*/ 	.word	0x00001ab0


	//   ....[7]....
        /*0110*/ 	.word	0x00001b20


	//   ....[8]....
        /*0114*/ 	.word	0x00001b90


	//   ....[9]....
        /*0118*/ 	.word	0x00001c00


	//----- nvinfo : EIATTR_VRC_CTA_INIT_COUNT
	.align		4
.L_4619:
        /*011c*/ 	.byte	0x02, 0x4a
	.zero		1
	.zero		1


	//----- nvinfo : EIATTR_EXIT_INSTR_OFFSETS
	.align		4
        /*0120*/ 	.byte	0x04, 0x1c
        /*0122*/ 	.short	(.L_4621 - .L_4620)


	//   ....[0]....
.L_4620:
        /*0124*/ 	.word	0x000002a0


	//   ....[1]....
        /*0128*/ 	.word	0x00000f30


	//   ....[2]....
        /*012c*/ 	.word	0x000019b0


	//----- nvinfo : EIATTR_CRS_STACK_SIZE
	.align		4
.L_4621:
        /*0130*/ 	.byte	0x04, 0x1e
        /*0132*/ 	.short	(.L_4623 - .L_4622)
.L_4622:
        /*0134*/ 	.word	0x00000000


	//----- nvinfo : EIATTR_CBANK_PARAM_SIZE
	.align		4
.L_4623:
        /*0138*/ 	.byte	0x03, 0x19
        /*013a*/ 	.short	0x0040


	//----- nvinfo : EIATTR_PARAM_CBANK
	.align		4
        /*013c*/ 	.byte	0x04, 0x0a
        /*013e*/ 	.short	(.L_4625 - .L_4624)
	.align		4
.L_4624:
        /*0140*/ 	.word	index@(.nv.constant0._ZN12tensorrt_llm7kernels32fusedQKNormRopeKernelNTokenHeadsIN3c104HalfES3_Li256ELb1ELi4EEEvPviiifPKvS6_S6_PKlii)
        /*0144*/ 	.short	0x0380
        /*0146*/ 	.short	0x0040


	//----- nvinfo : EIATTR_SW_WAR
	.align		4
.L_4625:
        /*0148*/ 	.byte	0x04, 0x36
        /*014a*/ 	.short	(.L_4627 - .L_4626)
.L_4626:
        /*014c*/ 	.word	0x00000008
.L_4627:


//--------------------- .nv.info._ZN12tensorrt_llm7kernels32fusedQKNormRopeKernelNTokenHeadsIN3c104HalfES3_Li128ELb0ELi4EEEvPviiifPKvS6_S6_PKlii --------------------------
	.section	.nv.info._ZN12tensorrt_llm7kernels32fusedQKNormRopeKernelNTokenHeadsIN3c104HalfES3_Li128ELb0ELi4EEEvPviiifPKvS6_S6_PKlii,"",@"SHT_CUDA_INFO"
	.sectionflags	@""
	.align	4


	//----- nvinfo : EIATTR_CUDA_API_VERSION
	.align		4
        /*0000*/ 	.byte	0x04, 0x37
        /*0002*/ 	.short	(.L_4629 - .L_4628)
.L_4628:
        /*0004*/ 	.word	0x00000082


	//----- nvinfo : EIATTR_KPARAM_INFO
	.align		4
.L_4629:
        /*0008*/ 	.byte	0x04, 0x17
        /*000a*/ 	.short	(.L_4631 - .L_4630)
.L_4630:
        /*000c*/ 	.word	0x00000000
        /*0010*/ 	.short	0x000a
        /*0012*/ 	.short	0x003c
        /*0014*/ 	.byte	0x00, 0xf0, 0x11, 0x00


	//----- nvinfo : EIATTR_KPARAM_INFO
	.align		4
.L_4631:
        /*0018*/ 	.byte	0x04, 0x17
        /*001a*/ 	.short	(.L_4633 - .L_4632)
.L_4632:
        /*001c*/ 	.word	0x00000000
        /*0020*/ 	.short	0x0009
        /*0022*/ 	.short	0x0038
        /*0024*/ 	.byte	0x00, 0xf0, 0x11, 0x00


	//----- nvinfo : EIATTR_KPARAM_INFO
	.align		4
.L_4633:
        /*0028*/ 	.byte	0x04, 0x17
        /*002a*/ 	.short	(.L_4635 - .L_4634)
.L_4634:
        /*002c*/ 	.word	0x00000000
        /*0030*/ 	.short	0x0008
        /*0032*/ 	.short	0x0030
        /*0034*/ 	.byte	0x00, 0xf5, 0x21, 0x00


	//----- nvinfo : EIATTR_KPARAM_INFO
	.align		4
.L_4635:
        /*0038*/ 	.byte	0x04, 0x17
        /*003a*/ 	.short	(.L_4637 - .L_4636)
.L_4636:
        /*003c*/ 	.word	0x00000000
        /*0040*/ 	.short	0x0007
        /*0042*/ 	.short	0x0028
        /*0044*/ 	.byte	0x00, 0xf5, 0x21, 0x00


	//----- nvinfo : EIATTR_KPARAM_INFO
	.align		4
.L_4637:
        /*0048*/ 	.byte	0x04, 0x17
        /*004a*/ 	.short	(.L_4639 - .L_4638)
.L_4638:
        /*004c*/ 	.word	0x00000000
        /*0050*/ 	.short	0x0006
        /*0052*/ 	.short	0x0020
        /*0054*/ 	.byte	0x00, 0xf5, 0x21, 0x00


	//----- nvinfo : EIATTR_KPARAM_INFO
	.align		4
.L_4639:
        /*0058*/ 	.byte	0x04, 0x17
        /*005a*/ 	.short	(.L_4641 - .L_4640)
.L_4640:
        /*005c*/ 	.word	0x00000000
        /*0060*/ 	.short	0x0005
        /*0062*/ 	.short	0x0018
        /*0064*/ 	.byte	0x00, 0xf5, 0x21, 0x00


	//----- nvinfo : EIATTR_KPARAM_INFO
	.align		4
.L_4641:
        /*0068*/ 	.byte	0x04, 0x17
        /*006a*/ 	.short	(.L_4643 - .L_4642)
.L_4642:
        /*006c*/ 	.word	0x00000000
        /*0070*/ 	.short	0x0004
        /*0072*/ 	.short	0x0014
        /*0074*/ 	.byte	0x00, 0xf0, 0x11, 0x00


	//----- nvinfo : EIATTR_KPARAM_INFO
	.align		4
.L_4643:
        /*0078*/ 	.byte	0x04, 0x17
        /*007a*/ 	.short	(.L_4645 - .L_4644)
.L_4644:
        /*007c*/ 	.word	0x00000000
        /*0080*/ 	.short	0x0003
        /*0082*/ 	.short	0x0010
        /*0084*/ 	.byte	0x00, 0xf0, 0x11, 0x00


	//----- nvinfo : EIATTR_KPARAM_INFO
	.align		4
.L_4645:
        /*0088*/ 	.byte	0x04, 0x17
        /*008a*/ 	.short	(.L_4647 - .L_4646)
.L_4646:
        /*008c*/ 	.word	0x00000000
        /*0090*/ 	.short	0x0002
        /*0092*/ 	.short	0x000c
        /*0094*/ 	.byte	0x00, 0xf0, 0x11, 0x00


	//----- nvinfo : EIATTR_KPARAM_INFO
	.align		4
.L_4647:
        /*0098*/ 	.byte	0x04, 0x17
        /*009a*/ 	.short	(.L_4649 - .L_4648)
.L_4648:
        /*009c*/ 	.word	0x00000000
        /*00a0*/ 	.short	0x0001
        /*00a2*/ 	.short	0x0008
        /*00a4*/ 	.byte	0x00, 0xf0, 0x11, 0x00


	//----- nvinfo : EIATTR_KPARAM_INFO
	.align		4
.L_4649:
        /*00a8*/ 	.byte	0x04, 0x17
        /*00aa*/ 	.short	(.L_4651 - .L_4650)
.L_4650:
        /*00ac*/ 	.word	0x00000000
        /*00b0*/ 	.short	0x0000
        /*00b2*/ 	.short	0x0000
        /*00b4*/ 	.byte	0x00, 0xf5, 0x21, 0x00


	//----- nvinfo : EIATTR_SPARSE_MMA_MASK
	.align		4
.L_4651:
        /*00b8*/ 	.byte	0x03, 0x50
        /*00ba*/ 	.short	0x0000


	//----- nvinfo : EIATTR_MAXREG_COUNT
	.align		4
        /*00bc*/ 	.byte	0x03, 0x1b
        /*00be*/ 	.short	0x00ff


	//----- nvinfo : EIATTR_MERCURY_ISA_VERSION
	.align		4
        /*00c0*/ 	.byte	0x03, 0x5f
        /*00c2*/ 	.short	0x0101


	//----- nvinfo : EIATTR_COOP_GROUP_MASK_REGIDS
	.align		4
        /*00c4*/ 	.byte	0x04, 0x29
        /*00c6*/ 	.short	(.L_4653 - .L_4652)


	//   ....[0]....
.L_4652:
        /*00c8*/ 	.word	0xffffffff


	//   ....[1]....
        /*00cc*/ 	.word	0xffffffff


	//   ....[2]....
        /*00d0*/ 	.word	0xffffffff


	//   ....[3]....
        /*00d4*/ 	.word	0xffffffff


	//   ....[4]....
        /*00d8*/ 	.word	0xffffffff


	//   ....[5]....
        /*00dc*/ 	.word	0xffffffff


	//   ....[6]....
        /*00e0*/ 	.word	0xffffffff


	//   ....[7]....
        /*00e4*/ 	.word	0xffffffff


	//   ....[8]....
        /*00e8*/ 	.word	0xffffffff


	//   ....[9]....
        /*00ec*/ 	.word	0xffffffff


	//   ....[10]....
        /*00f0*/ 	.word	0xffffffff


	//   ....[11]....
        /*00f4*/ 	.word	0x0500001b


	//   ....[12]....
        /*00f8*/ 	.word	0x0500001b


	//   ....[13]....
        /*00fc*/ 	.word	0x0500001b


	//   ....[14]....
        /*0100*/ 	.word	0x0500001b


	//   ....[15]....
        /*0104*/ 	.word	0x0500001b


	//   ....[16]....
        /*0108*/ 	.word	0x0500001b


	//   ....[17]....
        /*010c*/ 	.word	0x0500001b


	//   ....[18]....
        /*0110*/ 	.word	0x0500001b


	//   ....[19]....
        /*0114*/ 	.word	0x0500001b


	//   ....[20]....
        /*0118*/ 	.word	0x0500001b


	//   ....[21]....
        /*011c*/ 	.word	0x0500001b


	//----- nvinfo : EIATTR_COOP_GROUP_INSTR_OFFSETS
	.align		4
.L_4653:
        /*0120*/ 	.byte	0x04, 0x28
        /*0122*/ 	.short	(.L_4655 - .L_4654)


	//   ....[0]....
.L_4654:
        /*0124*/ 	.word	0x000012a0


	//   ....[1]....
        /*0128*/ 	.word	0x000012c0


	//   ....[2]....
        /*012c*/ 	.word	0x000012e0


	//   ....[3]....
        /*0130*/ 	.word	0x00001300


	//   ....[4]....
        /*0134*/ 	.word	0x00001320


	//   ....[5]....
        /*0138*/ 	.word	0x00001790


	//   ....[6]....
        /*013c*/ 	.word	0x00001880


	//   ....[7]....
        /*0140*/ 	.word	0x000019e0


	//   ....[8]....
        /*0144*/ 	.word	0x00001a90


	//   ....[9]....
        /*0148*/ 	.word	0x00001ac0


	//   ....[10]....
        /*014c*/ 	.word	0x00001cd0


	//   ....[11]....
        /*0150*/ 	.word	0x00001e10


	//   ....[12]....
        /*0154*/ 	.word	0x00001e90


	//   ....[13]....
        /*0158*/ 	.word	0x00001ef0


	//   ....[14]....
        /*015c*/ 	.word	0x00001f50


	//   ....[15]....
        /*0160*/ 	.word	0x00001fb0


	//   ....[16]....
        /*0164*/ 	.word	0x00002240


	//   ....[17]....
        /*0168*/ 	.word	0x000022e0


	//   ....[18]....
        /*016c*/ 	.word	0x000024d0


	//   ....[19]....
        /*0170*/ 	.word	0x000026c0


	//   ....[20]....
        /*0174*/ 	.word	0x00002770


	//   ....[21]....
        /*0178*/ 	.word	0x000027e0


	//----- nvinfo : EIATTR_VRC_CTA_INIT_COUNT
	.align		4
.L_4655:
        /*017c*/ 	.byte	0x02, 0x4a
	.zero		1
	.zero		1


	//----- nvinfo : EIATTR_EXIT_INSTR_OFFSETS
	.align		4
        /*0180*/ 	.byte	0x04, 0x1c
        /*0182*/ 	.short	(.L_4657 - .L_4656)


	//   ....[0]....
.L_4656:
        /*0184*/ 	.word	0x000002a0


	//   ....[1]....
        /*0188*/ 	.word	0x00000f20


	//   ....[2]....
        /*018c*/ 	.word	0x00001db0


	//----- nvinfo : EIATTR_CRS_STACK_SIZE
	.align		4
.L_4657:
        /*0190*/ 	.byte	0x04, 0x1e
        /*0192*/ 	.short	(.L_4659 - .L_4658)
.L_4658:
        /*0194*/ 	.word	0x00000000


	//----- nvinfo : EIATTR_CBANK_PARAM_SIZE
	.align		4
.L_4659:
        /*0198*/ 	.byte	0x03, 0x19
        /*019a*/ 	.short	0x0040


	//----- nvinfo : EIATTR_PARAM_CBANK
	.align		4
        /*019c*/ 	.byte	0x04, 0x0a
        /*019e*/ 	.short	(.L_4661 - .L_4660)
	.align		4
.L_4660:
        /*01a0*/ 	.word	index@(.nv.constant0._ZN12tensorrt_llm7kernels32fusedQKNormRopeKernelNTokenHeadsIN3c104HalfES3_Li128ELb0ELi4EEEvPviiifPKvS6_S6_PKlii)
        /*01a4*/ 	.short	0x0380
        /*01a6*/ 	.short	0x0040


	//----- nvinfo : EIATTR_SW_WAR
	.align		4
.L_4661:
        /*01a8*/ 	.byte	0x04, 0x36
        /*01aa*/ 	.short	(.L_4663 - .L_4662)
.L_4662:
        /*01ac*/ 	.word	0x00000008
.L_4663:


//--------------------- .nv.info._ZN12tensorrt_llm7kernels32fusedQKNormRopeKernelNTokenHeadsIN3c104HalfES3_Li128ELb1ELi4EEEvPviiifPKvS6_S6_PKlii --------------------------
	.section	.nv.info._ZN12tensorrt_llm7kernels32fusedQKNormRopeKernelNTokenHeadsIN3c104HalfES3_Li128ELb1ELi4EEEvPviiifPKvS6_S6_PKlii,"",@"SHT_CUDA_INFO"
	.sectionflags	@""
	.align	4


	//----- nvinfo : EIATTR_CUDA_API_VERSION
	.align		4
        /*0000*/ 	.byte	0x04, 0x37
        /*0002*/ 	.short	(.L_4665 - .L_4664)
.L_4664:
        /*0004*/ 	.word	0x00000082


	//----- nvinfo : EIATTR_KPARAM_INFO
	.align		4
.L_4665:
        /*0008*/ 	.byte	0x04, 0x17
        /*000a*/ 	.short	(.L_4667 - .L_4666)
.L_4666:
        /*000c*/ 	.word	0x00000000
        /*0010*/ 	.short	0x000a
        /*0012*/ 	.short	0x003c
        /*0014*/ 	.byte	0x00, 0xf0, 0x11, 0x00


	//----- nvinfo : EIATTR_KPARAM_INFO
	.align		4
.L_4667:
        /*0018*/ 	.byte	0x04, 0x17
        /*001a*/ 	.short	(.L_4669 - .L_4668)
.L_4668:
        /*001c*/ 	.word	0x00000000
        /*0020*/ 	.short	0x0009
        /*0022*/ 	.short	0x0038
        /*0024*/ 	.byte	0x00, 0xf0, 0x11, 0x00


	//----- nvinfo : EIATTR_KPARAM_INFO
	.align		4
.L_4669:
        /*0028*/ 	.byte	0x04, 0x17
        /*002a*/ 	.short	(.L_4671 - .L_4670)
.L_4670:
        /*002c*/ 	.word	0x00000000
        /*0030*/ 	.short	0x0008
        /*0032*/ 	.short	0x0030
        /*0034*/ 	.byte	0x00, 0xf5, 0x21, 0x00


	//----- nvinfo : EIATTR_KPARAM_INFO
	.align		4
.L_4671:
        /*0038*/ 	.byte	0x04, 0x17
        /*003a*/ 	.short	(.L_4673 - .L_4672)
.L_4672:
        /*003c*/ 	.word	0x00000000
        /*0040*/ 	.short	0x0007
        /*0042*/ 	.short	0x0028
        /*0044*/ 	.byte	0x00, 0xf5, 0x21, 0x00


	//----- nvinfo : EIATTR_KPARAM_INFO
	.align		4
.L_4673:
        /*0048*/ 	.byte	0x04, 0x17
        /*004a*/ 	.short	(.L_4675 - .L_4674)
.L_4674:
        /*004c*/ 	.word	0x00000000
        /*0050*/ 	.short	0x0006
        /*0052*/ 	.short	0x0020
        /*0054*/ 	.byte	0x00, 0xf5, 0x21, 0x00


	//----- nvinfo : EIATTR_KPARAM_INFO
	.align		4
.L_4675:
        /*0058*/ 	.byte	0x04, 0x17
        /*005a*/ 	.short	(.L_4677 - .L_4676)
.L_4676:
        /*005c*/ 	.word	0x00000000
        /*0060*/ 	.short	0x0005
        /*0062*/ 	.short	0x0018
        /*0064*/ 	.byte	0x00, 0xf5, 0x21, 0x00


	//----- nvinfo : EIATTR_KPARAM_INFO
	.align		4
.L_4677:
        /*0068*/ 	.byte	0x04, 0x17
        /*006a*/ 	.short	(.L_4679 - .L_4678)
.L_4678:
        /*006c*/ 	.word	0x00000000
        /*0070*/ 	.short	0x0004
        /*0072*/ 	.short	0x0014
        /*0074*/ 	.byte	0x00, 0xf0, 0x11, 0x00


	//----- nvinfo : EIATTR_KPARAM_INFO
	.align		4
.L_4679:
        /*0078*/ 	.byte	0x04, 0x17
        /*007a*/ 	.short	(.L_4681 - .L_4680)
.L_4680:
        /*007c*/ 	.word	0x00000000
        /*0080*/ 	.short	0x0003
        /*0082*/ 	.short	0x0010
        /*0084*/ 	.byte	0x00, 0xf0, 0x11, 0x00


	//----- nvinfo : EIATTR_KPARAM_INFO
	.align		4
.L_4681:
        /*0088*/ 	.byte	0x04, 0x17
        /*008a*/ 	.short	(.L_4683 - .L_4682)
.L_4682:
        /*008c*/ 	.word	0x00000000
        /*0090*/ 	.short	0x0002
        /*0092*/ 	.short	0x000c
        /*0094*/ 	.byte	0x00, 0xf0, 0x11, 0x00


	//----- nvinfo : EIATTR_KPARAM_INFO
	.align		4
.L_4683:
        /*0098*/ 	.byte	0x04, 0x17
        /*009a*/ 	.short	(.L_4685 - .L_4684)
.L_4684:
        /*009c*/ 	.word	0x00000000
        /*00a0*/ 	.short	0x0001
        /*00a2*/ 	.short	0x0008
        /*00a4*/ 	.byte	0x00, 0xf0, 0x11, 0x00


	//----- nvinfo : EIATTR_KPARAM_INFO
	.align		4
.L_4685:
        /*00a8*/ 	.byte	0x04, 0x17
        /*00aa*/ 	.short	(.L_4687 - .L_4686)
.L_4686:
        /*00ac*/ 	.word	0x00000000
        /*00b0*/ 	.short	0x0000
        /*00b2*/ 	.short	0x0000
        /*00b4*/ 	.byte	0x00, 0xf5, 0x21, 0x00


	//----- nvinfo : EIATTR_SPARSE_MMA_MASK
	.align		4
.L_4687:
        /*00b8*/ 	.byte	0x03, 0x50
        /*00ba*/ 	.short	0x0000


	//----- nvinfo : EIATTR_MAXREG_COUNT
	.align		4
        /*00bc*/ 	.byte	0x03, 0x1b
        /*00be*/ 	.short	0x00ff


	//----- nvinfo : EIATTR_MERCURY_ISA_VERSION
	.align		4
        /*00c0*/ 	.byte	0x03, 0x5f
        /*00c2*/ 	.short	0x0101


	//----- nvinfo : EIATTR_COOP_GROUP_MASK_REGIDS
	.align		4
        /*00c4*/ 	.byte	0x04, 0x29
        /*00c6*/ 	.short	(.L_4689 - .L_4688)


	//   ....[0]....
.L_4688:
        /*00c8*/ 	.word	0xffffffff


	//   ....[1]....
        /*00cc*/ 	.word	0xffffffff


	//   ....[2]....
        /*00d0*/ 	.word	0xffffffff


	//   ....[3]....
        /*00d4*/ 	.word	0xffffffff


	//   ....[4]....
        /*00d8*/ 	.word	0xffffffff


	//   ....[5]....
        /*00dc*/ 	.word	0x05000017


	//   ....[6]....
        /*00e0*/ 	.word	0x05000017


	//   ....[7]....
        /*00e4*/ 	.word	0x05000017


	//   ....[8]....
        /*00e8*/ 	.word	0x05000017


	//   ....[9]....
        /*00ec*/ 	.word	0x05000017


	//----- nvinfo : EIATTR_COOP_GROUP_INSTR_OFFSETS
	.align		4
.L_4689:
        /*00f0*/ 	.byte	0x04, 0x28
        /*00f2*/ 	.short	(.L_4691 - .L_4690)


	//   ....[0]....
.L_4690:
        /*00f4*/ 	.word	0x000012a0


	//   ....[1]....
        /*00f8*/ 	.word	0x000012c0


	//   ....[2]....
        /*00fc*/ 	.word	0x000012e0


	//   ....[3]....
        /*0100*/ 	.word	0x00001300


	//   ....[4]....
        /*0104*/ 	.word	0x00001320


	//   ....[5]....
        /*0108*/ 	.word	0x000016d0


	//   ....[6]....
        /*010c*/ 	.word	0x00001760


	//   ....[7]....
        /*0110*/ 	.word	0x000017e0


	//   ....[8]....
        /*0114*/ 	.word	0x00001860


	//   ....[9]....
        /*0118*/ 	.word	0x000018e0


	//----- nvinfo : EIATTR_VRC_CTA_INIT_COUNT
	.align		4
.L_4691:
        /*011c*/ 	.byte	0x02, 0x4a
	.zero		1
	.zero		1


	//----- nvinfo : EIATTR_EXIT_INSTR_OFFSETS
	.align		4
        /*0120*/ 	.byte	0x04, 0x1c
        /*0122*/ 	.short	(.L_4693 - .L_4692)


	//   ....[0]....
.L_4692:
        /*0124*/ 	.word	0x000002a0


	//   ....[1]....
        /*0128*/ 	.word	0x00000f20


	//   ....[2]....
        /*012c*/ 	.word	0x00001670


	//----- nvinfo : EIATTR_CRS_STACK_SIZE
	.align		4
.L_4693:
        /*0130*/ 	.byte	0x04, 0x1e
        /*0132*/ 	.short	(.L_4695 - .L_4694)
.L_4694:
        /*0134*/ 	.word	0x00000000


	//----- nvinfo : EIATTR_CBANK_PARAM_SIZE
	.align		4
.L_4695:
        /*0138*/ 	.byte	0x03, 0x19
        /*013a*/ 	.short	0x0040


	//----- nvinfo : EIATTR_PARAM_CBANK
	.align		4
        /*013c*/ 	.byte	0x04, 0x0a
        /*013e*/ 	.short	(.L_4697 - .L_4696)
	.align		4
.L_4696:
        /*0140*/ 	.word	index@(.nv.constant0._ZN12tensorrt_llm7kernels32fusedQKNormRopeKernelNTokenHeadsIN3c104HalfES3_Li128ELb1ELi4EEEvPviiifPKvS6_S6_PKlii)
        /*0144*/ 	.short	0x0380
        /*0146*/ 	.short	0x0040


	//----- nvinfo : EIATTR_SW_WAR
	.align		4
.L_4697:
        /*0148*/ 	.byte	0x04, 0x36
        /*014a*/ 	.short	(.L_4699 - .L_4698)
.L_4698:
        /*014c*/ 	.word	0x00000008
.L_4699:


//--------------------- .nv.info._ZN12tensorrt_llm7kernels32fusedQKNormRopeKernelNTokenHeadsIN3c104HalfES3_Li64ELb0ELi4EEEvPviiifPKvS6_S6_PKlii --------------------------
	.section	.nv.info._ZN12tensorrt_llm7kernels32fusedQKNormRopeKernelNTokenHeadsIN3c104HalfES3_Li64ELb0ELi4EEEvPviiifPKvS6_S6_PKlii,"",@"SHT_CUDA_INFO"
	.sectionflags	@""
	.align	4


	//----- nvinfo : EIATTR_CUDA_API_VERSION
	.align		4
        /*0000*/ 	.byte	0x04, 0x37
        /*0002*/ 	.short	(.L_4701 - .L_4700)
.L_4700:
        /*0004*/ 	.word	0x00000082


	//----- nvinfo : EIATTR_KPARAM_INFO
	.align		4
.L_4701:
        /*0008*/ 	.byte	0x04, 0x17
        /*000a*/ 	.short	(.L_4703 - .L_4702)
.L_4702:
        /*000c*/ 	.word	0x00000000
        /*0010*/ 	.short	0x000a
        /*0012*/ 	.short	0x003c
        /*0014*/ 	.byte	0x00, 0xf0, 0x11, 0x00


	//----- nvinfo : EIATTR_KPARAM_INFO
	.align		4
.L_4703:
        /*0018*/ 	.byte	0x04, 0x17
        /*001a*/ 	.short	(.L_4705 - .L_4704)
.L_4704:
        /*001c*/ 	.word	0x00000000
        /*0020*/ 	.short	0x0009
        /*0022*/ 	.short	0x0038
        /*0024*/ 	.byte	0x00, 0xf0, 0x11, 0x00


	//----- nvinfo : EIATTR_KPARAM_INFO
	.align		4
.L_4705:
        /*0028*/ 	.byte	0x04, 0x17
        /*002a*/ 	.short	(.L_4707 - .L_4706)
.L_4706:
        /*002c*/ 	.word	0x00000000
        /*0030*/ 	.short	0x0008
        /*0032*/ 	.short	0x0030
        /*0034*/ 	.byte	0x00, 0xf5, 0x21, 0x00


	//----- nvinfo : EIATTR_KPARAM_INFO
	.align		4
.L_4707:
        /*0038*/ 	.byte	0x04, 0x17
        /*003a*/ 	.short	(.L_4709 - .L_4708)
.L_4708:
        /*003c*/ 	.word	0x00000000
        /*0040*/ 	.short	0x0007
        /*0042*/ 	.short	0x0028
        /*0044*/ 	.byte	0x00, 0xf5, 0x21, 0x00


	//----- nvinfo : EIATTR_KPARAM_INFO
	.align		4
.L_4709:
        /*0048*/ 	.byte	0x04, 0x17
        /*004a*/ 	.short	(.L_4711 - .L_4710)
.L_4710:
        /*004c*/ 	.word	0x00000000
        /*0050*/ 	.short	0x0006
        /*0052*/ 	.short	0x0020
        /*0054*/ 	.byte	0x00, 0xf5, 0x21, 0x00


	//----- nvinfo : EIATTR_KPARAM_INFO
	.align		4
.L_4711:
        /*0058*/ 	.byte	0x04, 0x17
        /*005a*/ 	.short	(.L_4713 - .L_4712)
.L_4712:
        /*005c*/ 	.word	0x00000000
        /*0060*/ 	.short	0x0005
        /*0062*/ 	.short	0x0018
        /*0064*/ 	.byte	0x00, 0xf5, 0x21, 0x00


	//----- nvinfo : EIATTR_KPARAM_INFO
	.align		4
.L_4713:
        /*0068*/ 	.byte	0x04, 0x17
        /*006a*/ 	.short	(.L_4715 - .L_4714)
.L_4714:
        /*006c*/ 	.word	0x00000000
        /*0070*/ 	.short	0x0004
        /*0072*/ 	.short	0x0014
        /*0074*/ 	.byte	0x00, 0xf0, 0x11, 0x00


	//----- nvinfo : EIATTR_KPARAM_INFO
	.align		4
.L_4715:
        /*0078*/ 	.byte	0x04, 0x17
        /*007a*/ 	.short	(.L_4717 - .L_4716)
.L_4716:
        /*007c*/ 	.word	0x00000000
        /*0080*/ 	.short	0x0003
        /*0082*/ 	.short	0x0010
        /*0084*/ 	.byte	0x00, 0xf0, 0x11, 0x00


	//----- nvinfo : EIATTR_KPARAM_INFO
	.align		4
.L_4717:
        /*0088*/ 	.byte	0x04, 0x17
        /*008a*/ 	.short	(.L_4719 - .L_4718)
.L_4718:
        /*008c*/ 	.word	0x00000000
        /*0090*/ 	.short	0x0002
        /*0092*/ 	.short	0x000c
        /*0094*/ 	.byte	0x00, 0xf0, 0x11, 0x00


	//----- nvinfo : EIATTR_KPARAM_INFO
	.align		4
.L_4719:
        /*0098*/ 	.byte	0x04, 0x17
        /*009a*/ 	.short	(.L_4721 - .L_4720)
.L_4720:
        /*009c*/ 	.word	0x00000000
        /*00a0*/ 	.short	0x0001
        /*00a2*/ 	.short	0x0008
        /*00a4*/ 	.byte	0x00, 0xf0, 0x11, 0x00


	//----- nvinfo : EIATTR_KPARAM_INFO
	.align		4
.L_4721:
        /*00a8*/ 	.byte	0x04, 0x17
        /*00aa*/ 	.short	(.L_4723 - .L_4722)
.L_4722:
        /*00ac*/ 	.word	0x00000000
        /*00b0*/ 	.short	0x0000
        /*00b2*/ 	.short	0x0000
        /*00b4*/ 	.byte	0x00, 0xf5, 0x21, 0x00


	//----- nvinfo : EIATTR_SPARSE_MMA_MASK
	.align		4
.L_4723:
        /*00b8*/ 	.byte	0x03, 0x50
        /*00ba*/ 	.short	0x0000


	//----- nvinfo : EIATTR_MAXREG_COUNT
	.align		4
        /*00bc*/ 	.byte	0x03, 0x1b
        /*00be*/ 	.short	0x00ff


	//----- nvinfo : EIATTR_MERCURY_ISA_VERSION
	.align		4
        /*00c0*/ 	.byte	0x03, 0x5f
        /*00c2*/ 	.short	0x0101


	//----- nvinfo : EIATTR_COOP_GROUP_MASK_REGIDS
	.align		4
        /*00c4*/ 	.byte	0x04, 0x29
        /*00c6*/ 	.short	(.L_4725 - .L_4724)


	//   ....[0]....
.L_4724:
        /*00c8*/ 	.word	0xffffffff


	//   ....[1]....
        /*00cc*/ 	.word	0xffffffff


	//   ....[2]....
        /*00d0*/ 	.word	0xffffffff


	//   ....[3]....
        /*00d4*/ 	.word	0xffffffff


	//   ....[4]....
        /*00d8*/ 	.word	0xffffffff


	//   ....[5]....
        /*00dc*/ 	.word	0xffffffff


	//   ....[6]....
        /*00e0*/ 	.word	0xffffffff


	//   ....[7]....
        /*00e4*/ 	.word	0xffffffff


	//   ....[8]....
        /*00e8*/ 	.word	0xffffffff


	//   ....[9]....
        /*00ec*/ 	.word	0x05000009


	//   ....[10]....
        /*00f0*/ 	.word	0x05000009


	//   ....[11]....
        /*00f4*/ 	.word	0x05000009


	//   ....[12]....
        /*00f8*/ 	.word	0x05000009


	//   ....[13]....
        /*00fc*/ 	.word	0x05000009


	//   ....[14]....
        /*0100*/ 	.word	0x05000009


	//   ....[15]....
        /*0104*/ 	.word	0x05000009


	//   ....[16]....
        /*0108*/ 	.word	0x05000009


	//   ....[17]....
        /*010c*/ 	.word	0x05000009


	//----- nvinfo : EIATTR_COOP_GROUP_INSTR_OFFSETS
	.align		4
.L_4725:
        /*0110*/ 	.byte	0x04, 0x28
        /*0112*/ 	.short	(.L_4727 - .L_4726)


	//   ....[0]....
.L_4726:
        /*0114*/ 	.word	0x00001310


	//   ....[1]....
        /*0118*/ 	.word	0x00001330


	//   ....[2]....
        /*011c*/ 	.word	0x00001350


	//   ....[3]....
        /*0120*/ 	.word	0x00001370


	//   ....[4]....
        /*0124*/ 	.word	0x00001390


	//   ....[5]....
        /*0128*/ 	.word	0x00001560


	//   ....[6]....
        /*012c*/ 	.word	0x00001580


	//   ....[7]....
        /*0130*/ 	.word	0x000016d0


	//   ....[8]....
        /*0134*/ 	.word	0x00001800


	//   ....[9]....
        /*0138*/ 	.word	0x00001930


	//   ....[10]....
        /*013c*/ 	.word	0x000019c0


	//   ....[11]....
        /*0140*/ 	.word	0x00001a20


	//   ....[12]....
        /*0144*/ 	.word	0x00001a80


	//   ....[13]....
        /*0148*/ 	.word	0x00001ae0


	//   ....[14]....
        /*014c*/ 	.word	0x00001cf0


	//   ....[15]....
        /*0150*/ 	.word	0x00001d80


	//   ....[16]....
        /*0154*/ 	.word	0x00001e20


	//   ....[17]....
        /*0158*/ 	.word	0x00001e80


	//----- nvinfo : EIATTR_VRC_CTA_INIT_COUNT
	.align		4
.L_4727:
        /*015c*/ 	.byte	0x02, 0x4a
	.zero		1
	.zero		1


	//----- nvinfo : EIATTR_EXIT_INSTR_OFFSETS
	.align		4
        /*0160*/ 	.byte	0x04, 0x1c
        /*0162*/ 	.short	(.L_4729 - .L_4728)


	//   ....[0]....
.L_4728:
        /*0164*/ 	.word	0x00000290


	//   ....[1]....
        /*0168*/ 	.word	0x00000ef0


	//   ....[2]....
        /*016c*/ 	.word	0x000018d0


	//----- nvinfo : EIATTR_CRS_STACK_SIZE
	.align		4
.L_4729:
        /*0170*/ 	.byte	0x04, 0x1e
        /*0172*/ 	.short	(.L_4731 - .L_4730)
.L_4730:
        /*0174*/ 	.word	0x00000000


	//----- nvinfo : EIATTR_CBANK_PARAM_SIZE
	.align		4
.L_4731:
        /*0178*/ 	.byte	0x03, 0x19
        /*017a*/ 	.short	0x0040


	//----- nvinfo : EIATTR_PARAM_CBANK
	.align		4
        /*017c*/ 	.byte	0x04, 0x0a
        /*017e*/ 	.short	(.L_4733 - .L_4732)
	.align		4
.L_4732:
        /*0180*/ 	.word	index@(.nv.constant0._ZN12tensorrt_llm7kernels32fusedQKNormRopeKernelNTokenHeadsIN3c104HalfES3_Li64ELb0ELi4EEEvPviiifPKvS6_S6_PKlii)
        /*0184*/ 	.short	0x0380
        /*0186*/ 	.short	0x0040


	//----- nvinfo : EIATTR_SW_WAR
	.align		4
.L_4733:
        /*0188*/ 	.byte	0x04, 0x36
        /*018a*/ 	.short	(.L_4735 - .L_4734)
.L_4734:
        /*018c*/ 	.word	0x00000008
.L_4735:


//--------------------- .nv.info._ZN12tensorrt_llm7kernels32fusedQKNormRopeKernelNTokenHeadsIN3c104HalfES3_Li64ELb1ELi4EEEvPviiifPKvS6_S6_PKlii --------------------------
	.section	.nv.info._ZN12tensorrt_llm7kernels32fusedQKNormRopeKernelNTokenHeadsIN3c104HalfES3_Li64ELb1ELi4EEEvPviiifPKvS6_S6_PKlii,"",@"SHT_CUDA_INFO"
	.sectionflags	@""
	.align	4


	//----- nvinfo : EIATTR_CUDA_API_VERSION
	.align		4
        /*0000*/ 	.byte	0x04, 0x37
        /*0002*/ 	.short	(.L_4737 - .L_4736)
.L_4736:
        /*0004*/ 	.word	0x00000082


	//----- nvinfo : EIATTR_KPARAM_INFO
	.align		4
.L_4737:
        /*0008*/ 	.byte	0x04, 0x17
        /*000a*/ 	.short	(.L_4739 - .L_4738)
.L_4738:
        /*000c*/ 	.word	0x00000000
        /*0010*/ 	.short	0x000a
        /*0012*/ 	.short	0x003c
        /*0014*/ 	.byte	0x00, 0xf0, 0x11, 0x00


	//----- nvinfo : EIATTR_KPARAM_INFO
	.align		4
.L_4739:
        /*0018*/ 	.byte	0x04, 0x17
        /*001a*/ 	.short	(.L_4741 - .L_4740)
.L_4740:
        /*001c*/ 	.word	0x00000000
        /*0020*/ 	.short	0x0009
        /*0022*/ 	.short	0x0038
        /*0024*/ 	.byte	0x00, 0xf0, 0x11, 0x00


	//----- nvinfo : EIATTR_KPARAM_INFO
	.align		4
.L_4741:
        /*0028*/ 	.byte	0x04, 0x17
        /*002a*/ 	.short	(.L_4743 - .L_4742)
.L_4742:
        /*002c*/ 	.word	0x00000000
        /*0030*/ 	.short	0x0008
        /*0032*/ 	.short	0x0030
        /*0034*/ 	.byte	0x00, 0xf5, 0x21, 0x00


	//----- nvinfo : EIATTR_KPARAM_INFO
	.align		4
.L_4743:
        /*0038*/ 	.byte	0x04, 0x17
        /*003a*/ 	.short	(.L_4745 - .L_4744)
.L_4744:
        /*003c*/ 	.word	0x00000000
        /*0040*/ 	.short	0x0007
        /*0042*/ 	.short	0x0028
        /*0044*/ 	.byte	0x00, 0xf5, 0x21, 0x00


	//----- nvinfo : EIATTR_KPARAM_INFO
	.align		4
.L_4745:
        /*0048*/ 	.byte	0x04, 0x17
        /*004a*/ 	.short	(.L_4747 - .L_4746)
.L_4746:
        /*004c*/ 	.word	0x00000000
        /*0050*/ 	.short	0x0006
        /*0052*/ 	.short	0x0020
        /*0054*/ 	.byte	0x00, 0xf5, 0x21, 0x00


	//----- nvinfo : EIATTR_KPARAM_INFO
	.align		4
.L_4747:
        /*0058*/ 	.byte	0x04, 0x17
        /*005a*/ 	.short	(.L_4749 - .L_4748)
.L_4748:
        /*005c*/ 	.word	0x00000000
        /*0060*/ 	.short	0x0005
        /*0062*/ 	.short	0x0018
        /*0064*/ 	.byte	0x00, 0xf5, 0x21, 0x00


	//----- nvinfo : EIATTR_KPARAM_INFO
	.align		4
.L_4749:
        /*0068*/ 	.byte	0x04, 0x17
        /*006a*/ 	.short	(.L_4751 - .L_4750)
.L_4750:
        /*006c*/ 	.word	0x00000000
        /*0070*/ 	.short	0x0004
        /*0072*/ 	.short	0x0014
        /*0074*/ 	.byte	0x00, 0xf0, 0x11, 0x00


	//----- nvinfo : EIATTR_KPARAM_INFO
	.align		4
.L_4751:
        /*0078*/ 	.byte	0x04, 0x17
        /*007a*/ 	.short	(.L_4753 - .L_4752)
.L_4752:
        /*007c*/ 	.word	0x00000000
        /*0080*/ 	.short	0x0003
        /*0082*/ 	.short	0x0010
        /*0084*/ 	.byte	0x00, 0xf0, 0x11, 0x00


	//----- nvinfo : EIATTR_KPARAM_INFO
	.align		4
.L_4753:
        /*0088*/ 	.byte	0x04, 0x17
        /*008a*/ 	.short	(.L_4755 - .L_4754)
.L_4754:
        /*008c*/ 	.word	0x00000000
        /*0090*/ 	.short	0x0002
        /*0092*/ 	.short	0x000c
        /*0094*/ 	.byte	0x00, 0xf0, 0x11, 0x00


	//----- nvinfo : EIATTR_KPARAM_INFO
	.align		4
.L_4755:
        /*0098*/ 	.byte	0x04, 0x17
        /*009a*/ 	.short	(.L_4757 - .L_4756)
.L_4756:
        /*009c*/ 	.word	0x00000000
        /*00a0*/ 	.short	0x0001
        /*00a2*/ 	.short	0x0008
        /*00a4*/ 	.byte	0x00, 0xf0, 0x11, 0x00


	//----- nvinfo : EIATTR_KPARAM_INFO
	.align		4
.L_4757:
        /*00a8*/ 	.byte	0x04, 0x17
        /*00aa*/ 	.short	(.L_4759 - .L_4758)
.L_4758:
        /*00ac*/ 	.word	0x00000000
        /*00b0*/ 	.short	0x0000
        /*00b2*/ 	.short	0x0000
        /*00b4*/ 	.byte	0x00, 0xf5, 0x21, 0x00


	//----- nvinfo : EIATTR_SPARSE_MMA_MASK
	.align		4
.L_4759:
        /*00b8*/ 	.byte	0x03, 0x50
        /*00ba*/ 	.short	0x0000


	//----- nvinfo : EIATTR_MAXREG_COUNT
	.align		4
        /*00bc*/ 	.byte	0x03, 0x1b
        /*00be*/ 	.short	0x00ff


	//----- nvinfo : EIATTR_MERCURY_ISA_VERSION
	.align		4
        /*00c0*/ 	.byte	0x03, 0x5f
        /*00c2*/ 	.short	0x0101


	//----- nvinfo : EIATTR_COOP_GROUP_MASK_REGIDS
	.align		4
        /*00c4*/ 	.byte	0x04, 0x29
        /*00c6*/ 	.short	(.L_4761 - .L_4760)


	//   ....[0]....
.L_4760:
        /*00c8*/ 	.word	0xffffffff


	//   ....[1]....
        /*00cc*/ 	.word	0xffffffff


	//   ....[2]....
        /*00d0*/ 	.word	0xffffffff


	//   ....[3]....
        /*00d4*/ 	.word	0xffffffff


	//   ....[4]....
        /*00d8*/ 	.word	0xffffffff


	//   ....[5]....
        /*00dc*/ 	.word	0xffffffff


	//   ....[6]....
        /*00e0*/ 	.word	0xffffffff


	//   ....[7]....
        /*00e4*/ 	.word	0xffffffff


	//   ....[8]....
        /*00e8*/ 	.word	0xffffffff


	//   ....[9]....
        /*00ec*/ 	.word	0xffffffff


	//   ....[10]....
        /*00f0*/ 	.word	0xffffffff


	//   ....[11]....
        /*00f4*/ 	.word	0xffffffff


	//   ....[12]....
        /*00f8*/ 	.word	0xffffffff


	//   ....[13]....
        /*00fc*/ 	.word	0xffffffff


	//   ....[14]....
        /*0100*/ 	.word	0xffffffff


	//   ....[15]....
        /*0104*/ 	.word	0x0500001c


	//   ....[16]....
        /*0108*/ 	.word	0x0500001c


	//   ....[17]....
        /*010c*/ 	.word	0x0500001c


	//   ....[18]....
        /*0110*/ 	.word	0x0500001c


	//   ....[19]....
        /*0114*/ 	.word	0x0500001c


	//   ....[20]....
        /*0118*/ 	.word	0x0500001c


	//   ....[21]....
        /*011c*/ 	.word	0x0500001c


	//   ....[22]....
        /*0120*/ 	.word	0x0500001c


	//   ....[23]....
        /*0124*/ 	.word	0x0500001c


	//   ....[24]....
        /*0128*/ 	.word	0x0500001c


	//   ....[25]....
        /*012c*/ 	.word	0x0500001c


	//   ....[26]....
        /*0130*/ 	.word	0x0500001c


	//   ....[27]....
        /*0134*/ 	.word	0x0500001c


	//   ....[28]....
        /*0138*/ 	.word	0x0500001c


	//   ....[29]....
        /*013c*/ 	.word	0x0500001c


	//----- nvinfo : EIATTR_COOP_GROUP_INSTR_OFFSETS
	.align		4
.L_4761:
        /*0140*/ 	.byte	0x04, 0x28
        /*0142*/ 	.short	(.L_4763 - .L_4762)


	//   ....[0]....
.L_4762:
        /*0144*/ 	.word	0x00001290


	//   ....[1]....
        /*0148*/ 	.word	0x000012b0


	//   ....[2]....
        /*014c*/ 	.word	0x000012d0


	//   ....[3]....
        /*0150*/ 	.word	0x000012f0


	//   ....[4]....
        /*0154*/ 	.word	0x00001310


	//   ....[5]....
        /*0158*/ 	.word	0x000015c0


	//   ....[6]....
        /*015c*/ 	.word	0x000015e0


	//   ....[7]....
        /*0160*/ 	.word	0x00001600


	//   ....[8]....
        /*0164*/ 	.word	0x00001620


	//   ....[9]....
        /*0168*/ 	.word	0x00001640


	//   ....[10]....
        /*016c*/ 	.word	0x00001980


	//   ....[11]....
        /*0170*/ 	.word	0x000019a0


	//   ....[12]....
        /*0174*/ 	.word	0x000019c0


	//   ....[13]....
        /*0178*/ 	.word	0x000019e0


	//   ....[14]....
        /*017c*/ 	.word	0x00001a00


	//   ....[15]....
        /*0180*/ 	.word	0x00001c40


	//   ....[16]....
        /*0184*/ 	.word	0x00001cc0


	//   ....[17]....
        /*0188*/ 	.word	0x00001d20


	//   ....[18]....
        /*018c*/ 	.word	0x00001d80


	//   ....[19]....
        /*0190*/ 	.word	0x00001de0


	//   ....[20]....
        /*0194*/ 	.word	0x00001e60


	//   ....[21]....
        /*0198*/ 	.word	0x00001ee0


	//   ....[22]....
        /*019c*/ 	.word	0x00001f30


	//   ....[23]....
        /*01a0*/ 	.word	0x00001f80


	//   ....[24]....
        /*01a4*/ 	.word	0x00001fd0


	//   ....[25]....
        /*01a8*/ 	.word	0x00002050


	//   ....[26]....
        /*01ac*/ 	.word	0x000020d0


	//   ....[27]....
        /*01b0*/ 	.word	0x00002130


	//   ....[28]....
        /*01b4*/ 	.word	0x00002190


	//   ....[29]....
        /*01b8*/ 	.word	0x000021f0


	//----- nvinfo : EIATTR_VRC_CTA_INIT_COUNT
	.align		4
.L_4763:
        /*01bc*/ 	.byte	0x02, 0x4a
	.zero		1
	.zero		1


	//----- nvinfo : EIATTR_EXIT_INSTR_OFFSETS
	.align		4
        /*01c0*/ 	.byte	0x04, 0x1c
        /*01c2*/ 	.short	(.L_4765 - .L_4764)


	//   ....[0]....
.L_4764:
        /*01c4*/ 	.word	0x000002b0


	//   ....[1]....
        /*01c8*/ 	.word	0x00000f70


	//   ....[2]....
        /*01cc*/ 	.word	0x00001850


	//   ....[3]....
        /*01d0*/ 	.word	0x00001be0


	//----- nvinfo : EIATTR_CRS_STACK_SIZE
	.align		4
.L_4765:
        /*01d4*/ 	.byte	0x04, 0x1e
        /*01d6*/ 	.short	(.L_4767 - .L_4766)
.L_4766:
        /*01d8*/ 	.word	0x00000000


	//----- nvinfo : EIATTR_CBANK_PARAM_SIZE
	.align		4
.L_4767:
        /*01dc*/ 	.byte	0x03, 0x19
        /*01de*/ 	.short	0x0040


	//----- nvinfo : EIATTR_PARAM_CBANK
	.align		4
        /*01e0*/ 	.byte	0x04, 0x0a
        /*01e2*/ 	.short	(.L_4769 - .L_4768)
	.align		4
.L_4768:
        /*01e4*/ 	.word	index@(.nv.constant0._ZN12tensorrt_llm7kernels32fusedQKNormRopeKernelNTokenHeadsIN3c104HalfES3_Li64ELb1ELi4EEEvPviiifPKvS6_S6_PKlii)
        /*01e8*/ 	.short	0x0380
        /*01ea*/ 	.short	0x0040


	//----- nvinfo : EIATTR_SW_WAR
	.align		4
.L_4769:
        /*01ec*/ 	.byte	0x04, 0x36
        /*01ee*/ 	.short	(.L_4771 - .L_4770)
.L_4770:
        /*01f0*/ 	.word	0x00000008
.L_4771:


//--------------------- .nv.info._ZN12tensorrt_llm7kernels32fusedQKNormRopeKernelNTokenHeadsIN3c104HalfES3_Li256ELb0ELi2EEEvPviiifPKvS6_S6_PKlii --------------------------
	.section	.nv.info._ZN12tensorrt_llm7kernels32fusedQKNormRopeKernelNTokenHeadsIN3c104HalfES3_Li256ELb0ELi2EEEvPviiifPKvS6_S6_PKlii,"",@"SHT_CUDA_INFO"
	.sectionflags	@""
	.align	4


	//----- nvinfo : EIATTR_CUDA_API_VERSION
	.align		4
        /*0000*/ 	.byte	0x04, 0x37
        /*0002*/ 	.short	(.L_4773 - .L_4772)
.L_4772:
        /*0004*/ 	.word	0x00000082


	//----- nvinfo : EIATTR_KPARAM_INFO
	.align		4
.L_4773:
        /*0008*/ 	.byte	0x04, 0x17
        /*000a*/ 	.short	(.L_4775 - .L_4774)
.L_4774:
        /*000c*/ 	.word	0x00000000
        /*0010*/ 	.short	0x000a
        /*0012*/ 	.short	0x003c
        /*0014*/ 	.byte	0x00, 0xf0, 0x11, 0x00


	//----- nvinfo : EIATTR_KPARAM_INFO
	.align		4
.L_4775:
        /*0018*/ 	.byte	0x04, 0x17
        /*001a*/ 	.short	(.L_4777 - .L_4776)
.L_4776:
        /*001c*/ 	.word	0x00000000
        /*0020*/ 	.short	0x0009
        /*0022*/ 	.short	0x0038
        /*0024*/ 	.byte	0x00, 0xf0, 0x11, 0x00


	//----- nvinfo : EIATTR_KPARAM_INFO
	.align		4
.L_4777:
        /*0028*/ 	.byte	0x04, 0x17
        /*002a*/ 	.short	(.L_4779 - .L_4778)
.L_4778:
        /*002c*/ 	.word	0x00000000
        /*0030*/ 	.short	0x0008
        /*0032*/ 	.short	0x0030
        /*0034*/ 	.byte	0x00, 0xf5, 0x21, 0x00


	//----- nvinfo : EIATTR_KPARAM_INFO
	.align		4
.L_4779:
        /*0038*/ 	.byte	0x04, 0x17
        /*003a*/ 	.short	(.L_4781 - .L_4780)
.L_4780:
        /*003c*/ 	.word	0x00000000
        /*0040*/ 	.short	0x0007
        /*0042*/ 	.short	0x0028
        /*0044*/ 	.byte	0x00, 0xf5, 0x21, 0x00


	//----- nvinfo : EIATTR_KPARAM_INFO
	.align		4
.L_4781:
        /*0048*/ 	.byte	0x04, 0x17
        /*004a*/ 	.short	(.L_4783 - .L_4782)
.L_4782:
        /*004c*/ 	.word	0x00000000
        /*0050*/ 	.short	0x0006
        /*0052*/ 	.short	0x0020
        /*0054*/ 	.byte	0x00, 0xf5, 0x21, 0x00


	//----- nvinfo : EIATTR_KPARAM_INFO
	.align		4
.L_4783:
        /*0058*/ 	.byte	0x04, 0x17
        /*005a*/ 	.short	(.L_4785 - .L_4784)
.L_4784:
        /*005c*/ 	.word	0x00000000
        /*0060*/ 	.short	0x0005
        /*0062*/ 	.short	0x0018
        /*0064*/ 	.byte	0x00, 0xf5, 0x21, 0x00


	//----- nvinfo : EIATTR_KPARAM_INFO
	.align		4
.L_4785:
        /*0068*/ 	.byte	0x04, 0x17
        /*006a*/ 	.short	(.L_4787 - .L_4786)
.L_4786:
        /*006c*/ 	.word	0x00000000
        /*0070*/ 	.short	0x0004
        /*0072*/ 	.short	0x0014
        /*0074*/ 	.byte	0x00, 0xf0, 0x11, 0x00


	//----- nvinfo : EIATTR_KPARAM_INFO
	.align		4
.L_4787:
        /*0078*/ 	.byte	0x04, 0x17
        /*007a*/ 	.short	(.L_4789 - .L_4788)
.L_4788:
        /*007c*/ 	.word	0x00000000
        /*0080*/ 	.short	0x0003
        /*0082*/ 	.short	0x0010
        /*0084*/ 	.byte	0x00, 0xf0, 0x11, 0x00


	//----- nvinfo : EIATTR_KPARAM_INFO
	.align		4
.L_4789:
        /*0088*/ 	.byte	0x04, 0x17
        /*008a*/ 	.short	(.L_4791 - .L_4790)
.L_4790:
        /*008c*/ 	.word	0x00000000
        /*0090*/ 	.short	0x0002
        /*0092*/ 	.short	0x000c
        /*0094*/ 	.byte	0x00, 0xf0, 0x11, 0x00


	//----- nvinfo : EIATTR_KPARAM_INFO
	.align		4
.L_4791:
        /*0098*/ 	.byte	0x04, 0x17
        /*009a*/ 	.short	(.L_4793 - .L_4792)
.L_4792:
        /*009c*/ 	.word	0x00000000
        /*00a0*/ 	.short	0x0001
        /*00a2*/ 	.short	0x0008
        /*00a4*/ 	.byte	0x00, 0xf0, 0x11, 0x00


	//----- nvinfo : EIATTR_KPARAM_INFO
	.align		4
.L_4793:
        /*00a8*/ 	.byte	0x04, 0x17
        /*00aa*/ 	.short	(.L_4795 - .L_4794)
.L_4794:
        /*00ac*/ 	.word	0x00000000
        /*00b0*/ 	.short	0x0000
        /*00b2*/ 	.short	0x0000
        /*00b4*/ 	.byte	0x00, 0xf5, 0x21, 0x00


	//----- nvinfo : EIATTR_SPARSE_MMA_MASK
	.align		4
.L_4795:
        /*00b8*/ 	.byte	0x03, 0x50
        /*00ba*/ 	.short	0x0000


	//----- nvinfo : EIATTR_MAXREG_COUNT
	.align		4
        /*00bc*/ 	.byte	0x03, 0x1b
        /*00be*/ 	.short	0x00ff


	//----- nvinfo : EIATTR_MERCURY_ISA_VERSION
	.align		4
        /*00c0*/ 	.byte	0x03, 0x5f
        /*00c2*/ 	.short	0x0101


	//----- nvinfo : EIATTR_COOP_GROUP_MASK_REGIDS
	.align		4
        /*00c4*/ 	.byte	0x04, 0x29
        /*00c6*/ 	.short	(.L_4797 - .L_4796)


	//   ....[0]....
.L_4796:
        /*00c8*/ 	.word	0xffffffff


	//   ....[1]....
        /*00cc*/ 	.word	0xffffffff


	//   ....[2]....
        /*00d0*/ 	.word	0xffffffff


	//   ....[3]....
        /*00d4*/ 	.word	0xffffffff


	//   ....[4]....
        /*00d8*/ 	.word	0xffffffff


	//   ....[5]....
        /*00dc*/ 	.word	0xffffffff


	//   ....[6]....
        /*00e0*/ 	.word	0xffffffff


	//   ....[7]....
        /*00e4*/ 	.word	0xffffffff


	//   ....[8]....
        /*00e8*/ 	.word	0xffffffff


	//   ....[9]....
        /*00ec*/ 	.word	0xffffffff


	//   ....[10]....
        /*00f0*/ 	.word	0xffffffff


	//   ....[11]....
        /*00f4*/ 	.word	0xffffffff


	//   ....[12]....
        /*00f8*/ 	.word	0xffffffff


	//   ....[13]....
        /*00fc*/ 	.word	0xffffffff


	//   ....[14]....
        /*0100*/ 	.word	0xffffffff


	//   ....[15]....
        /*0104*/ 	.word	0x0500002b


	//   ....[16]....
        /*0108*/ 	.word	0x0500002b


	//   ....[17]....
        /*010c*/ 	.word	0x0500002b


	//   ....[18]....
        /*0110*/ 	.word	0x0500002b


	//   ....[19]....
        /*0114*/ 	.word	0x0500002b


	//   ....[20]....
        /*0118*/ 	.word	0x0500002b


	//   ....[21]....
        /*011c*/ 	.word	0x0500002b


	//   ....[22]....
        /*0120*/ 	.word	0x0500002b


	//   ....[23]....
        /*0124*/ 	.word	0x0500002b


	//   ....[24]....
        /*0128*/ 	.word	0x0500002b


	//   ....[25]....
        /*012c*/ 	.word	0x0500002b


	//   ....[26]....
        /*0130*/ 	.word	0x0500002b


	//   ....[27]....
        /*0134*/ 	.word	0x0500002b


	//   ....[28]....
        /*0138*/ 	.word	0x0500002b


	//   ....[29]....
        /*013c*/ 	.word	0x0500002b


	//----- nvinfo : EIATTR_COOP_GROUP_INSTR_OFFSETS
	.align		4
.L_4797:
        /*0140*/ 	.byte	0x04, 0x28
        /*0142*/ 	.short	(.L_4799 - .L_4798)


	//   ....[0]....
.L_4798:
        /*0144*/ 	.word	0x000013e0


	//   ....[1]....
        /*0148*/ 	.word	0x00001400


	//   ....[2]....
        /*014c*/ 	.word	0x00001420


	//   ....[3]....
        /*0150*/ 	.word	0x00001440


	//   ....[4]....
        /*0154*/ 	.word	0x00001460


	//   ....[5]....
        /*0158*/ 	.word	0x00001a20


	//   ....[6]....
        /*015c*/ 	.word	0x00001a70


	//   ....[7]....
        /*0160*/ 	.word	0x00001c80


	//   ....[8]....
        /*0164*/ 	.word	0x00001cb0


	//   ....[9]....
        /*0168*/ 	.word	0x00001ce0


	//   ....[10]....
        /*016c*/ 	.word	0x00002070


	//   ....[11]....
        /*0170*/ 	.word	0x00002220


	//   ....[12]....
        /*0174*/ 	.word	0x000022b0


	//   ....[13]....
        /*0178*/ 	.word	0x00002340


	//   ....[14]....
        /*017c*/ 	.word	0x00002550


	//   ....[15]....
        /*0180*/ 	.word	0x000026b0


	//   ....[16]....
        /*0184*/ 	.word	0x00002730


	//   ....[17]....
        /*0188*/ 	.word	0x00002790


	//   ....[18]....
        /*018c*/ 	.word	0x000027f0


	//   ....[19]....
        /*0190*/ 	.word	0x00002850


	//   ....[20]....
        /*0194*/ 	.word	0x00002ab0


	//   ....[21]....
        /*0198*/ 	.word	0x00002b50


	//   ....[22]....
        /*019c*/ 	.word	0x00002d50


	//   ....[23]....
        /*01a0*/ 	.word	0x00002f60


	//   ....[24]....
        /*01a4*/ 	.word	0x000030f0


	//   ....[25]....
        /*01a8*/ 	.word	0x00003340


	//   ....[26]....
        /*01ac*/ 	.word	0x00003530


	//   ....[27]....
        /*01b0*/ 	.word	0x00003710


	//   ....[28]....
        /*01b4*/ 	.word	0x000037d0


	//   ....[29]....
        /*01b8*/ 	.word	0x00003830


	//----- nvinfo : EIATTR_VRC_CTA_INIT_COUNT
	.align		4
.L_4799:
        /*01bc*/ 	.byte	0x02, 0x4a
	.zero		1
	.zero		1


	//----- nvinfo : EIATTR_EXIT_INSTR_OFFSETS
	.align		4
        /*01c0*/ 	.byte	0x04, 0x1c
        /*01c2*/ 	.short	(.L_4801 - .L_4800)


	//   ....[0]....
.L_4800:
        /*01c4*/ 	.word	0x000002a0


	//   ....[1]....
        /*01c8*/ 	.word	0x00000ee0


	//   ....[2]....
        /*01cc*/ 	.word	0x00002650


	//----- nvinfo : EIATTR_CRS_STACK_SIZE
	.align		4
.L_4801:
        /*01d0*/ 	.byte	0x04, 0x1e
        /*01d2*/ 	.short	(.L_4803 - .L_4802)
.L_4802:
        /*01d4*/ 	.word	0x00000000


	//----- nvinfo : EIATTR_CBANK_PARAM_SIZE
	.align		4
.L_4803:
        /*01d8*/ 	.byte	0x03, 0x19
        /*01da*/ 	.short	0x0040


	//----- nvinfo : EIATTR_PARAM_CBANK
	.align		4
        /*01dc*/ 	.byte	0x04, 0x0a
        /*01de*/ 	.short	(.L_4805 - .L_4804)
	.align		4
.L_4804:
        /*01e0*/ 	.word	index@(.nv.constant0._ZN12tensorrt_llm7kernels32fusedQKNormRopeKernelNTokenHeadsIN3c104HalfES3_Li256ELb0ELi2EEEvPviiifPKvS6_S6_PKlii)
        /*01e4*/ 	.short	0x0380
        /*01e6*/ 	.short	0x0040


	//----- nvinfo : EIATTR_SW_WAR
	.align		4
.L_4805:
        /*01e8*/ 	.byte	0x04, 0x36
        /*01ea*/ 	.short	(.L_4807 - .L_4806)
.L_4806:
        /*01ec*/ 	.word	0x00000008
.L_4807:


//--------------------- .nv.info._ZN12tensorrt_llm7kernels32fusedQKNormRopeKernelNTokenHeadsIN3c104HalfES3_Li256ELb1ELi2EEEvPviiifPKvS6_S6_PKlii --------------------------
	.section	.nv.info._ZN12tensorrt_llm7kernels32fusedQKNormRopeKernelNTokenHeadsIN3c104HalfES3_Li256ELb1ELi2EEEvPviiifPKvS6_S6_PKlii,"",@"SHT_CUDA_INFO"
	.sectionflags	@""
	.align	4


	//----- nvinfo : EIATTR_CUDA_API_VERSION
	.align		4
        /*0000*/ 	.byte	0x04, 0x37
        /*0002*/ 	.short	(.L_4809 - .L_4808)
.L_4808:
        /*0004*/ 	.word	0x00000082


	//----- nvinfo : EIATTR_KPARAM_INFO
	.align		4
.L_4809:
        /*0008*/ 	.byte	0x04, 0x17
        /*000a*/ 	.short	(.L_4811 - .L_4810)
.L_4810:
        /*000c*/ 	.word	0x00000000
        /*0010*/ 	.short	0x000a
        /*0012*/ 	.short	0x003c
        /*0014*/ 	.byte	0x00, 0xf0, 0x11, 0x00


	//----- nvinfo : EIATTR_KPARAM_INFO
	.align		4
.L_4811:
        /*0018*/ 	.byte	0x04, 0x17
        /*001a*/ 	.short	(.L_4813 - .L_4812)
.L_4812:
        /*001c*/ 	.word	0x00000000
        /*0020*/ 	.short	0x0009
        /*0022*/ 	.short	0x0038
        /*0024*/ 	.byte	0x00, 0xf0, 0x11, 0x00


	//----- nvinfo : EIATTR_KPARAM_INFO
	.align		4
.L_4813:
        /*0028*/ 	.byte	0x04, 0x17
        /*002a*/ 	.short	(.L_4815 - .L_4814)
.L_4814:
        /*002c*/ 	.word	0x00000000
        /*0030*/ 	.short	0x0008
        /*0032*/ 	.short	0x0030
        /*0034*/ 	.byte	0x00, 0xf5, 0x21, 0x00


	//----- nvinfo : EIATTR_KPARAM_INFO
	.align		4
.L_4815:
        /*0038*/ 	.byte	0x04, 0x17
        /*003a*/ 	.short	(.L_4817 - .L_4816)
.L_4816:
        /*003c*/ 	.word	0x00000000
        /*0040*/ 	.short	0x0007
        /*0042*/ 	.short	0x0028
        /*0044*/ 	.byte	0x00, 0xf5, 0x21, 0x00


	//----- nvinfo : EIATTR_KPARAM_INFO
	.align		4
.L_4817:
        /*0048*/ 	.byte	0x04, 0x17
        /*004a*/ 	.short	(.L_4819 - .L_4818)
.L_4818:
        /*004c*/ 	.word	0x00000000
        /*0050*/ 	.short	0x0006
        /*0052*/ 	.short	0x0020
        /*0054*/ 	.byte	0x00, 0xf5, 0x21, 0x00


	//----- nvinfo : EIATTR_KPARAM_INFO
	.align		4
.L_4819:
        /*0058*/ 	.byte	0x04, 0x17
        /*005a*/ 	.short	(.L_4821 - .L_4820)
.L_4820:
        /*005c*/ 	.word	0x00000000
        /*0060*/ 	.short	0x0005
        /*0062*/ 	.short	0x0018
        /*0064*/ 	.byte	0x00, 0xf5, 0x21, 0x00


	//----- nvinfo : EIATTR_KPARAM_INFO
	.align		4
.L_4821:
        /*0068*/ 	.byte	0x04, 0x17
        /*006a*/ 	.short	(.L_4823 - .L_4822)
.L_4822:
        /*006c*/ 	.word	0x00000000
        /*0070*/ 	.short	0x0004
        /*0072*/ 	.short	0x0014
        /*0074*/ 	.byte	0x00, 0xf0, 0x11, 0x00


	//----- nvinfo : EIATTR_KPARAM_INFO
	.align		4
.L_4823:
        /*0078*/ 	.byte	0x04, 0x17
        /*007a*/ 	.short	(.L_4825 - .L_4824)
.L_4824:
        /*007c*/ 	.word	0x00000000
        /*0080*/ 	.short	0x0003
        /*0082*/ 	.short	0x0010
        /*0084*/ 	.byte	0x00, 0xf0, 0x11, 0x00


	//----- nvinfo : EIATTR_KPARAM_INFO
	.align		4
.L_4825:
        /*0088*/ 	.byte	0x04, 0x17
        /*008a*/ 	.short	(.L_4827 - .L_4826)
.L_4826:
        /*008c*/ 	.word	0x00000000
        /*0090*/ 	.short	0x0002
        /*0092*/ 	.short	0x000c
        /*0094*/ 	.byte	0x00, 0xf0, 0x11, 0x00


	//----- nvinfo : EIATTR_KPARAM_INFO
	.align		4
.L_4827:
        /*0098*/ 	.byte	0x04, 0x17
        /*009a*/ 	.short	(.L_4829 - .L_4828)
.L_4828:
        /*009c*/ 	.word	0x00000000
        /*00a0*/ 	.short	0x0001
        /*00a2*/ 	.short	0x0008
        /*00a4*/ 	.byte	0x00, 0xf0, 0x11, 0x00


	//----- nvinfo : EIATTR_KPARAM_INFO
	.align		4
.L_4829:
        /*00a8*/ 	.byte	0x04, 0x17
        /*00aa*/ 	.short	(.L_4831 - .L_4830)
.L_4830:
        /*00ac*/ 	.word	0x00000000
        /*00b0*/ 	.short	0x0000
        /*00b2*/ 	.short	0x0000
        /*00b4*/ 	.byte	0x00, 0xf5, 0x21, 0x00


	//----- nvinfo : EIATTR_SPARSE_MMA_MASK
	.align		4
.L_4831:
        /*00b8*/ 	.byte	0x03, 0x50
        /*00ba*/ 	.short	0x0000


	//----- nvinfo : EIATTR_MAXREG_COUNT
	.align		4
        /*00bc*/ 	.byte	0x03, 0x1b
        /*00be*/ 	.short	0x00ff


	//----- nvinfo : EIATTR_MERCURY_ISA_VERSION
	.align		4
        /*00c0*/ 	.byte	0x03, 0x5f
        /*00c2*/ 	.short	0x0101


	//----- nvinfo : EIATTR_COOP_GROUP_MASK_REGIDS
	.align		4
        /*00c4*/ 	.byte	0x04, 0x29
        /*00c6*/ 	.short	(.L_4833 - .L_4832)


	//   ....[0]....
.L_4832:
        /*00c8*/ 	.word	0xffffffff


	//   ....[1]....
        /*00cc*/ 	.word	0xffffffff


	//   ....[2]....
        /*00d0*/ 	.word	0xffffffff


	//   ....[3]....
        /*00d4*/ 	.word	0xffffffff


	//   ....[4]....
        /*00d8*/ 	.word	0xffffffff


	//   ....[5]....
        /*00dc*/ 	.word	0x05000027


	//   ....[6]....
        /*00e0*/ 	.word	0x05000027


	//   ....[7]....
        /*00e4*/ 	.word	0x05000027


	//   ....[8]....
        /*00e8*/ 	.word	0x05000027


	//   ....[9]....
        /*00ec*/ 	.word	0x05000027


	//----- nvinfo : EIATTR_COOP_GROUP_INSTR_OFFSETS
	.align		4
.L_4833:
        /*00f0*/ 	.byte	0x04, 0x28
        /*00f2*/ 	.short	(.L_4835 - .L_4834)


	//   ....[0]....
.L_4834:
        /*00f4*/ 	.word	0x000013f0


	//   ....[1]....
        /*00f8*/ 	.word	0x00001410


	//   ....[2]....
        /*00fc*/ 	.word	0x00001430


	//   ....[3]....
        /*0100*/ 	.word	0x00001450


	//   ....[4]....
        /*0104*/ 	.word	0x00001470


	//   ....[5]....
        /*0108*/ 	.word	0x00001a10


	//   ....[6]....
        /*010c*/ 	.word	0x00001aa0


	//   ....[7]....
        /*0110*/ 	.word	0x00001b10


	//   ....[8]....
        /*0114*/ 	.word	0x00001b80


	//   ....[9]....
        /*0118*/ 	.word	0x00001bf0


	//----- nvinfo : EIATTR_VRC_CTA_INIT_COUNT
	.align		4
.L_4835:
        /*011c*/ 	.byte	0x02, 0x4a
	.zero		1
	.zero		1


	//----- nvinfo : EIATTR_EXIT_INSTR_OFFSETS
	.align		4
        /*0120*/ 	.byte	0x04, 0x1c
        /*0122*/ 	.short	(.L_4837 - .L_4836)


	//   ....[0]....
.L_4836:
        /*0124*/ 	.word	0x00000290


	//   ....[1]....
        /*0128*/ 	.word	0x00000f20


	//   ....[2]....
        /*012c*/ 	.word	0x000019a0


	//----- nvinfo : EIATTR_CRS_STACK_SIZE
	.align		4
.L_4837:
        /*0130*/ 	.byte	0x04, 0x1e
        /*0132*/ 	.short	(.L_4839 - .L_4838)
.L_4838:
        /*0134*/ 	.word	0x00000000


	//----- nvinfo : EIATTR_CBANK_PARAM_SIZE
	.align		4
.L_4839:
        /*0138*/ 	.byte	0x03, 0x19
        /*013a*/ 	.short	0x0040


	//----- nvinfo : EIATTR_PARAM_CBANK
	.align		4
        /*013c*/ 	.byte	0x04, 0x0a
        /*013e*/ 	.short	(.L_4841 - .L_4840)
	.align		4
.L_4840:
        /*0140*/ 	.word	index@(.nv.constant0._ZN12tensorrt_llm7kernels32fusedQKNormRopeKernelNTokenHeadsIN3c104HalfES3_Li256ELb1ELi2EEEvPviiifPKvS6_S6_PKlii)
        /*0144*/ 	.short	0x0380
        /*0146*/ 	.short	0x0040


	//----- nvinfo : EIATTR_SW_WAR
	.align		4
.L_4841:
        /*0148*/ 	.byte	0x04, 0x36
        /*014a*/ 	.short	(.L_4843 - .L_4842)
.L_4842:
        /*014c*/ 	.word	0x00000008
.L_4843:


//--------------------- .nv.info._ZN12tensorrt_llm7kernels32fusedQKNormRopeKernelNTokenHeadsIN3c104HalfES3_Li128ELb0ELi2EEEvPviiifPKvS6_S6_PKlii --------------------------
	.section	.nv.info._ZN12tensorrt_llm7kernels32fusedQKNormRopeKernelNTokenHeadsIN3c104HalfES3_Li128ELb0ELi2EEEvPviiifPKvS6_S6_PKlii,"",@"SHT_CUDA_INFO"
	.sectionflags	@""
	.align	4


	//----- nvinfo : EIATTR_CUDA_API_VERSION
	.align		4
        /*0000*/ 	.byte	0x04, 0x37
        /*0002*/ 	.short	(.L_4845 - .L_4844)
.L_4844:
        /*0004*/ 	.word	0x00000082


	//----- nvinfo : EIATTR_KPARAM_INFO
	.align		4
.L_4845:
        /*0008*/ 	.byte	0x04, 0x17
        /*000a*/ 	.short	(.L_4847 - .L_4846)
.L_4846:
        /*000c*/ 	.word	0x00000000
        /*0010*/ 	.short	0x000a
        /*0012*/ 	.short	0x003c
        /*0014*/ 	.byte	0x00, 0xf0, 0x11, 0x00


	//----- nvinfo : EIATTR_KPARAM_INFO
	.align		4
.L_4847:
        /*0018*/ 	.byte	0x04, 0x17
        /*001a*/ 	.short	(.L_4849 - .L_4848)
.L_4848:
        /*001c*/ 	.word	0x00000000
        /*0020*/ 	.short	0x0009
        /*0022*/ 	.short	0x0038
        /*0024*/ 	.byte	0x00, 0xf0, 0x11, 0x00


	//----- nvinfo : EIATTR_KPARAM_INFO
	.align		4
.L_4849:
        /*0028*/ 	.byte	0x04, 0x17
        /*002a*/ 	.short	(.L_4851 - .L_4850)
.L_4850:
        /*002c*/ 	.word	0x00000000
        /*0030*/ 	.short	0x0008
        /*0032*/ 	.short	0x0030
        /*0034*/ 	.byte	0x00, 0xf5, 0x21, 0x00


	//----- nvinfo : EIATTR_KPARAM_INFO
	.align		4
.L_4851:
        /*0038*/ 	.byte	0x04, 0x17
        /*003a*/ 	.short	(.L_4853 - .L_4852)
.L_4852:
        /*003c*/ 	.word	0x00000000
        /*0040*/ 	.short	0x0007
        /*0042*/ 	.short	0x0028
        /*0044*/ 	.byte	0x00, 0xf5, 0x21, 0x00


	//----- nvinfo : EIATTR_KPARAM_INFO
	.align		4
.L_4853:
        /*0048*/ 	.byte	0x04, 0x17
        /*004a*/ 	.short	(.L_4855 - .L_4854)
.L_4854:
        /*004c*/ 	.word	0x00000000
        /*0050*/ 	.short	0x0006
        /*0052*/ 	.short	0x0020
        /*0054*/ 	.byte	0x00, 0xf5, 0x21, 0x00


	//----- nvinfo : EIATTR_KPARAM_INFO
	.align		4
.L_4855:
        /*0058*/ 	.byte	0x04, 0x17
        /*005a*/ 	.short	(.L_4857 - .L_4856)
.L_4856:
        /*005c*/ 	.word	0x00000000
        /*0060*/ 	.short	0x0005
        /*0062*/ 	.short	0x0018
        /*0064*/ 	.byte	0x00, 0xf5, 0x21, 0x00


	//----- nvinfo : EIATTR_KPARAM_INFO
	.align		4
.L_4857:
        /*0068*/ 	.byte	0x04, 0x17
        /*006a*/ 	.short	(.L_4859 - .L_4858)
.L_4858:
        /*006c*/ 	.word	0x00000000
        /*0070*/ 	.short	0x0004
        /*0072*/ 	.short	0x0014
        /*0074*/ 	.byte	0x00, 0xf0, 0x11, 0x00


	//----- nvinfo : EIATTR_KPARAM_INFO
	.align		4
.L_4859:
        /*0078*/ 	.byte	0x04, 0x17
        /*007a*/ 	.short	(.L_4861 - .L_4860)
.L_4860:
        /*007c*/ 	.word	0x00000000
        /*0080*/ 	.short	0x0003
        /*0082*/ 	.short	0x0010
        /*0084*/ 	.byte	0x00, 0xf0, 0x11, 0x00


	//----- nvinfo : EIATTR_KPARAM_INFO
	.align		4
.L_4861:
        /*0088*/ 	.byte	0x04, 0x17
        /*008a*/ 	.short	(.L_4863 - .L_4862)
.L_4862:
        /*008c*/ 	.word	0x00000000
        /*0090*/ 	.short	0x0002
        /*0092*/ 	.short	0x000c
        /*0094*/ 	.byte	0x00, 0xf0, 0x11, 0x00


	//----- nvinfo : EIATTR_KPARAM_INFO
	.align		4
.L_4863:
        /*0098*/ 	.byte	0x04, 0x17
        /*009a*/ 	.short	(.L_4865 - .L_4864)
.L_4864:
        /*009c*/ 	.word	0x00000000
        /*00a0*/ 	.short	0x0001
        /*00a2*/ 	.short	0x0008
        /*00a4*/ 	.byte	0x00, 0xf0, 0x11, 0x00


	//----- nvinfo : EIATTR_KPARAM_INFO
	.align		4
.L_4865:
        /*00a8*/ 	.byte	0x04, 0x17
        /*00aa*/ 	.short	(.L_4867 - .L_4866)
.L_4866:
        /*00ac*/ 	.word	0x00000000
        /*00b0*/ 	.short	0x0000
        /*00b2*/ 	.short	0x0000
        /*00b4*/ 	.byte	0x00, 0xf5, 0x21, 0x00


	//----- nvinfo : EIATTR_SPARSE_MMA_MASK
	.align		4
.L_4867:
        /*00b8*/ 	.byte	0x03, 0x50
        /*00ba*/ 	.short	0x0000


	//----- nvinfo : EIATTR_MAXREG_COUNT
	.align		4
        /*00bc*/ 	.byte	0x03, 0x1b
        /*00be*/ 	.short	0x00ff


	//----- nvinfo : EIATTR_MERCURY_ISA_VERSION
	.align		4
        /*00c0*/ 	.byte	0x03, 0x5f
        /*00c2*/ 	.short	0x0101


	//----- nvinfo : EIATTR_COOP_GROUP_MASK_REGIDS
	.align		4
        /*00c4*/ 	.byte	0x04, 0x29
        /*00c6*/ 	.short	(.L_4869 - .L_4868)


	//   ....[0]....
.L_4868:
        /*00c8*/ 	.word	0xffffffff


	//   ....[1]....
        /*00cc*/ 	.word	0xffffffff


	//   ....[2]....
        /*00d0*/ 	.word	0xffffffff


	//   ....[3]....
        /*00d4*/ 	.word	0xffffffff


	//   ....[4]....
        /*00d8*/ 	.word	0xffffffff


	//   ....[5]....
        /*00dc*/ 	.word	0xffffffff


	//   ....[6]....
        /*00e0*/ 	.word	0xffffffff


	//   ....[7]....
        /*00e4*/ 	.word	0xffffffff


	//   ....[8]....
        /*00e8*/ 	.word	0xffffffff


	//   ....[9]....
        /*00ec*/ 	.word	0xffffffff


	//   ....[10]....
        /*00f0*/ 	.word	0xffffffff


	//   ....[11]....
        /*00f4*/ 	.word	0x0500001b


	//   ....[12]....
        /*00f8*/ 	.word	0x0500001b


	//   ....[13]....
        /*00fc*/ 	.word	0x0500001b


	//   ....[14]....
        /*0100*/ 	.word	0x0500001b


	//   ....[15]....
        /*0104*/ 	.word	0x0500001b


	//   ....[16]....
        /*0108*/ 	.word	0x0500001b


	//   ....[17]....
        /*010c*/ 	.word	0x0500001b


	//   ....[18]....
        /*0110*/ 	.word	0x0500001b


	//   ....[19]....
        /*0114*/ 	.word	0x0500001b


	//   ....[20]....
        /*0118*/ 	.word	0x0500001b


	//   ....[21]....
        /*011c*/ 	.word	0x0500001b


	//----- nvinfo : EIATTR_COOP_GROUP_INSTR_OFFSETS
	.align		4
.L_4869:
        /*0120*/ 	.byte	0x04, 0x28
        /*0122*/ 	.short	(.L_4871 - .L_4870)


	//   ....[0]....
.L_4870:
        /*0124*/ 	.word	0x00001290


	//   ....[1]....
        /*0128*/ 	.word	0x000012b0


	//   ....[2]....
        /*012c*/ 	.word	0x000012d0


	//   ....[3]....
        /*0130*/ 	.word	0x000012f0


	//   ....[4]....
        /*0134*/ 	.word	0x00001310


	//   ....[5]....
        /*0138*/ 	.word	0x00001780


	//   ....[6]....
        /*013c*/ 	.word	0x00001870


	//   ....[7]....
        /*0140*/ 	.word	0x000019d0


	//   ....[8]....
        /*0144*/ 	.word	0x00001a80


	//   ....[9]....
        /*0148*/ 	.word	0x00001ab0


	//   ....[10]....
        /*014c*/ 	.word	0x00001cc0


	//   ....[11]....
        /*0150*/ 	.word	0x00001e00


	//   ....[12]....
        /*0154*/ 	.word	0x00001e80


	//   ....[13]....
        /*0158*/ 	.word	0x00001ee0


	//   ....[14]....
        /*015c*/ 	.word	0x00001f40


	//   ....[15]....
        /*0160*/ 	.word	0x00001fa0


	//   ....[16]....
        /*0164*/ 	.word	0x00002230


	//   ....[17]....
        /*0168*/ 	.word	0x000022d0


	//   ....[18]....
        /*016c*/ 	.word	0x000024c0


	//   ....[19]....
        /*0170*/ 	.word	0x000026b0


	//   ....[20]....
        /*0174*/ 	.word	0x00002760


	//   ....[21]....
        /*0178*/ 	.word	0x000027d0


	//----- nvinfo : EIATTR_VRC_CTA_INIT_COUNT
	.align		4
.L_4871:
        /*017c*/ 	.byte	0x02, 0x4a
	.zero		1
	.zero		1


	//----- nvinfo : EIATTR_EXIT_INSTR_OFFSETS
	.align		4
        /*0180*/ 	.byte	0x04, 0x1c
        /*0182*/ 	.short	(.L_4873 - .L_4872)


	//   ....[0]....
.L_4872:
        /*0184*/ 	.word	0x00000290


	//   ....[1]....
        /*0188*/ 	.word	0x00000f10


	//   ....[2]....
        /*018c*/ 	.word	0x00001da0


	//----- nvinfo : EIATTR_CRS_STACK_SIZE
	.align		4
.L_4873:
        /*0190*/ 	.byte	0x04, 0x1e
        /*0192*/ 	.short	(.L_4875 - .L_4874)
.L_4874:
        /*0194*/ 	.word	0x00000000


	//----- nvinfo : EIATTR_CBANK_PARAM_SIZE
	.align		4
.L_4875:
        /*0198*/ 	.byte	0x03, 0x19
        /*019a*/ 	.short	0x0040


	//----- nvinfo : EIATTR_PARAM_CBANK
	.align		4
        /*019c*/ 	.byte	0x04, 0x0a
        /*019e*/ 	.short	(.L_4877 - .L_4876)
	.align		4
.L_4876:
        /*01a0*/ 	.word	index@(.nv.constant0._ZN12tensorrt_llm7kernels32fusedQKNormRopeKernelNTokenHeadsIN3c104HalfES3_Li128ELb0ELi2EEEvPviiifPKvS6_S6_PKlii)
        /*01a4*/ 	.short	0x0380
        /*01a6*/ 	.short	0x0040


	//----- nvinfo : EIATTR_SW_WAR
	.align		4
.L_4877:
        /*01a8*/ 	.byte	0x04, 0x36
        /*01aa*/ 	.short	(.L_4879 - .L_4878)
.L_4878:
        /*01ac*/ 	.word	0x00000008
.L_4879:


//--------------------- .nv.info._ZN12tensorrt_llm7kernels32fusedQKNormRopeKernelNTokenHeadsIN3c104HalfES3_Li128ELb1ELi2EEEvPviiifPKvS6_S6_PKlii --------------------------
	.section	.nv.info._ZN12tensorrt_llm7kernels32fusedQKNormRopeKernelNTokenHeadsIN3c104HalfES3_Li128ELb1ELi2EEEvPviiifPKvS6_S6_PKlii,"",@"SHT_CUDA_INFO"
	.sectionflags	@""
	.align	4


	//----- nvinfo : EIATTR_CUDA_API_VERSION
	.align		4
        /*0000*/ 	.byte	0x04, 0x37
        /*0002*/ 	.short	(.L_4881 - .L_4880)
.L_4880:
        /*0004*/ 	.word	0x00000082


	//----- nvinfo : EIATTR_KPARAM_INFO
	.align		4
.L_4881:
        /*0008*/ 	.byte	0x04, 0x17
        /*000a*/ 	.short	(.L_4883 - .L_4882)
.L_4882:
        /*000c*/ 	.word	0x00000000
        /*0010*/ 	.short	0x000a
        /*0012*/ 	.short	0x003c
        /*0014*/ 	.byte	0x00, 0xf0, 0x11, 0x00


	//----- nvinfo : EIATTR_KPARAM_INFO
	.align		4
.L_4883:
        /*0018*/ 	.byte	0x04, 0x17
        /*001a*/ 	.short	(.L_4885 - .L_4884)
.L_4884:
        /*001c*/ 	.word	0x00000000
        /*0020*/ 	.short	0x0009
        /*0022*/ 	.short	0x0038
        /*0024*/ 	.byte	0x00, 0xf0, 0x11, 0x00


	//----- nvinfo : EIATTR_KPARAM_INFO
	.align		4
.L_4885:
        /*0028*/ 	.byte	0x04, 0x17
        /*002a*/ 	.short	(.L_4887 - .L_4886)
.L_4886:
        /*002c*/ 	.word	0x00000000
        /*0030*/ 	.short	0x0008
        /*0032*/ 	.short	0x0030
        /*0034*/ 	.byte	0x00, 0xf5, 0x21, 0x00


	//----- nvinfo : EIATTR_KPARAM_INFO
	.align		4
.L_4887:
        /*0038*/ 	.byte	0x04, 0x17
        /*003a*/ 	.short	(.L_4889 - .L_4888)
.L_4888:
        /*003c*/ 	.word	0x00000000
        /*0040*/ 	.short	0x0007
        /*0042*/ 	.short	0x0028
        /*0044*/ 	.byte	0x00, 0xf5, 0x21, 0x00


	//----- nvinfo : EIATTR_KPARAM_INFO
	.align		4
.L_4889:
        /*0048*/ 	.byte	0x04, 0x17
        /*004a*/ 	.short	(.L_4891 - .L_4890)
.L_4890:
        /*004c*/ 	.word	0x00000000
        /*0050*/ 	.short	0x0006
        /*0052*/ 	.short	0x0020
        /*0054*/ 	.byte	0x00, 0xf5, 0x21, 0x00


	//----- nvinfo : EIATTR_KPARAM_INFO
	.align		4
.L_4891:
        /*0058*/ 	.byte	0x04, 0x17
        /*005a*/ 	.short	(.L_4893 - .L_4892)
.L_4892:
        /*005c*/ 	.word	0x00000000
        /*0060*/ 	.short	0x0005
        /*0062*/ 	.short	0x0018
        /*0064*/ 	.byte	0x00, 0xf5, 0x21, 0x00


	//----- nvinfo : EIATTR_KPARAM_INFO
	.align		4
.L_4893:
        /*0068*/ 	.byte	0x04, 0x17
        /*006a*/ 	.short	(.L_4895 - .L_4894)
.L_4894:
        /*006c*/ 	.word	0x00000000
        /*0070*/ 	.short	0x0004
        /*0072*/ 	.short	0x0014
        /*0074*/ 	.byte	0x00, 0xf0, 0x11, 0x00


	//----- nvinfo : EIATTR_KPARAM_INFO
	.align		4
.L_4895:
        /*0078*/ 	.byte	0x04, 0x17
        /*007a*/ 	.short	(.L_4897 - .L_4896)
.L_4896:
        /*007c*/ 	.word	0x00000000
        /*0080*/ 	.short	0x0003
        /*0082*/ 	.short	0x0010
        /*0084*/ 	.byte	0x00, 0xf0, 0x11, 0x00


	//----- nvinfo : EIATTR_KPARAM_INFO
	.align		4
.L_4897:
        /*0088*/ 	.byte	0x04, 0x17
        /*008a*/ 	.short	(.L_4899 - .L_4898)
.L_4898:
        /*008c*/ 	.word	0x00000000
        /*0090*/ 	.short	0x0002
        /*0092*/ 	.short	0x000c
        /*0094*/ 	.byte	0x00, 0xf0, 0x11, 0x00


	//----- nvinfo : EIATTR_KPARAM_INFO
	.align		4
.L_4899:
        /*0098*/ 	.byte	0x04, 0x17
        /*009a*/ 	.short	(.L_4901 - .L_4900)
.L_4900:
        /*009c*/ 	.word	0x00000000
        /*00a0*/ 	.short	0x0001
        /*00a2*/ 	.short	0x0008
        /*00a4*/ 	.byte	0x00, 0xf0, 0x11, 0x00


	//----- nvinfo : EIATTR_KPARAM_INFO
	.align		4
.L_4901:
        /*00a8*/ 	.byte	0x04, 0x17
        /*00aa*/ 	.short	(.L_4903 - .L_4902)
.L_4902:
        /*00ac*/ 	.word	0x00000000
        /*00b0*/ 	.short	0x0000
        /*00b2*/ 	.short	0x0000
        /*00b4*/ 	.byte	0x00, 0xf5, 0x21, 0x00


	//----- nvinfo : EIATTR_SPARSE_MMA_MASK
	.align		4
.L_4903:
        /*00b8*/ 	.byte	0x03, 0x50
        /*00ba*/ 	.short	0x0000


	//----- nvinfo : EIATTR_MAXREG_COUNT
	.align		4
        /*00bc*/ 	.byte	0x03, 0x1b
        /*00be*/ 	.short	0x00ff


	//----- nvinfo : EIATTR_MERCURY_ISA_VERSION
	.align		4
        /*00c0*/ 	.byte	0x03, 0x5f
        /*00c2*/ 	.short	0x0101


	//----- nvinfo : EIATTR_COOP_GROUP_MASK_REGIDS
	.align		4
        /*00c4*/ 	.byte	0x04, 0x29
        /*00c6*/ 	.short	(.L_4905 - .L_4904)


	//   ....[0]....
.L_4904:
        /*00c8*/ 	.word	0xffffffff


	//   ....[1]....
        /*00cc*/ 	.word	0xffffffff


	//   ....[2]....
        /*00d0*/ 	.word	0xffffffff


	//   ....[3]....
        /*00d4*/ 	.word	0xffffffff


	//   ....[4]....
        /*00d8*/ 	.word	0xffffffff


	//   ....[5]....
        /*00dc*/ 	.word	0x05000017


	//   ....[6]....
        /*00e0*/ 	.word	0x05000017


	//   ....[7]....
        /*00e4*/ 	.word	0x05000017


	//   ....[8]....
        /*00e8*/ 	.word	0x05000017


	//   ....[9]....
        /*00ec*/ 	.word	0x05000017


	//----- nvinfo : EIATTR_COOP_GROUP_INSTR_OFFSETS
	.align		4
.L_4905:
        /*00f0*/ 	.byte	0x04, 0x28
        /*00f2*/ 	.short	(.L_4907 - .L_4906)


	//   ....[0]....
.L_4906:
        /*00f4*/ 	.word	0x00001290


	//   ....[1]....
        /*00f8*/ 	.word	0x000012b0


	//   ....[2]....
        /*00fc*/ 	.word	0x000012d0


	//   ....[3]....
        /*0100*/ 	.word	0x000012f0


	//   ....[4]....
        /*0104*/ 	.word	0x00001310


	//   ....[5]....
        /*0108*/ 	.word	0x000016c0


	//   ....[6]....
        /*010c*/ 	.word	0x00001750


	//   ....[7]....
        /*0110*/ 	.word	0x000017d0


	//   ....[8]....
        /*0114*/ 	.word	0x00001850


	//   ....[9]....
        /*0118*/ 	.word	0x000018d0


	//----- nvinfo : EIATTR_VRC_CTA_INIT_COUNT
	.align		4
.L_4907:
        /*011c*/ 	.byte	0x02, 0x4a
	.zero		1
	.zero		1


	//----- nvinfo : EIATTR_EXIT_INSTR_OFFSETS
	.align		4
        /*0120*/ 	.byte	0x04, 0x1c
        /*0122*/ 	.short	(.L_4909 - .L_4908)


	//   ....[0]....
.L_4908:
        /*0124*/ 	.word	0x00000290


	//   ....[1]....
        /*0128*/ 	.word	0x00000f10


	//   ....[2]....
        /*012c*/ 	.word	0x00001660


	//----- nvinfo : EIATTR_CRS_STACK_SIZE
	.align		4
.L_4909:
        /*0130*/ 	.byte	0x04, 0x1e
        /*0132*/ 	.short	(.L_4911 - .L_4910)
.L_4910:
        /*0134*/ 	.word	0x00000000


	//----- nvinfo : EIATTR_CBANK_PARAM_SIZE
	.align		4
.L_4911:
        /*0138*/ 	.byte	0x03, 0x19
        /*013a*/ 	.short	0x0040


	//----- nvinfo : EIATTR_PARAM_CBANK
	.align		4
        /*013c*/ 	.byte	0x04, 0x0a
        /*013e*/ 	.short	(.L_4913 - .L_4912)
	.align		4
.L_4912:
        /*0140*/ 	.word	index@(.nv.constant0._ZN12tensorrt_llm7kernels32fusedQKNormRopeKernelNTokenHeadsIN3c104HalfES3_Li128ELb1ELi2EEEvPviiifPKvS6_S6_PKlii)
        /*0144*/ 	.short	0x0380
        /*0146*/ 	.short	0x0040


	//----- nvinfo : EIATTR_SW_WAR
	.align		4
.L_4913:
        /*0148*/ 	.byte	0x04, 0x36
        /*014a*/ 	.short	(.L_4915 - .L_4914)
.L_4914:
        /*014c*/ 	.word	0x00000008
.L_4915:


//--------------------- .nv.info._ZN12tensorrt_llm7kernels32fusedQKNormRopeKernelNTokenHeadsIN3c104HalfES3_Li64ELb0ELi2EEEvPviiifPKvS6_S6_PKlii --------------------------
	.section	.nv.info._ZN12tensorrt_llm7kernels32fusedQKNormRopeKernelNTokenHeadsIN3c104HalfES3_Li64ELb0ELi2EEEvPviiifPKvS6_S6_PKlii,"",@"SHT_CUDA_INFO"
	.sectionflags	@""
	.align	4


	//----- nvinfo : EIATTR_CUDA_API_VERSION
	.align		4
        /*0000*/ 	.byte	0x04, 0x37
        /*0002*/ 	.short	(.L_4917 - .L_4916)
.L_4916:
        /*0004*/ 	.word	0x00000082


	//----- nvinfo : EIATTR_KPARAM_INFO
	.align		4
.L_4917:
        /*0008*/ 	.byte	0x04, 0x17
        /*000a*/ 	.short	(.L_4919 - .L_4918)
.L_4918:
        /*000c*/ 	.word	0x00000000
        /*0010*/ 	.short	0x000a
        /*0012*/ 	.short	0x003c
        /*0014*/ 	.byte	0x00, 0xf0, 0x11, 0x00


	//----- nvinfo : EIATTR_KPARAM_INFO
	.align		4
.L_4919:
        /*0018*/ 	.byte	0x04, 0x17
        /*001a*/ 	.short	(.L_4921 - .L_4920)
.L_4920:
        /*001c*/ 	.word	0x00000000
        /*0020*/ 	.short	0x0009
        /*0022*/ 	.short	0x0038
        /*0024*/ 	.byte	0x00, 0xf0, 0x11, 0x00


	//----- nvinfo : EIATTR_KPARAM_INFO
	.align		4
.L_4921:
        /*0028*/ 	.byte	0x04, 0x17
        /*002a*/ 	.short	(.L_4923 - .L_4922)
.L_4922:
        /*002c*/ 	.word	0x00000000
        /*0030*/ 	.short	0x0008
        /*0032*/ 	.short	0x0030
        /*0034*/ 	.byte	0x00, 0xf5, 0x21, 0x00


	//----- nvinfo : EIATTR_KPARAM_INFO
	.align		4
.L_4923:
        /*0038*/ 	.byte	0x04, 0x17
        /*003a*/ 	.short	(.L_4925 - .L_4924)
.L_4924:
        /*003c*/ 	.word	0x00000000
        /*0040*/ 	.short	0x0007
        /*0042*/ 	.short	0x0028
        /*0044*/ 	.byte	0x00, 0xf5, 0x21, 0x00


	//----- nvinfo : EIATTR_KPARAM_INFO
	.align		4
.L_4925:
        /*0048*/ 	.byte	0x04, 0x17
        /*004a*/ 	.short	(.L_4927 - .L_4926)
.L_4926:
        /*004c*/ 	.word	0x00000000
        /*0050*/ 	.short	0x0006
        /*0052*/ 	.short	0x0020
        /*0054*/ 	.byte	0x00, 0xf5, 0x21, 0x00


	//----- nvinfo : EIATTR_KPARAM_INFO
	.align		4
.L_4927:
        /*0058*/ 	.byte	0x04, 0x17
        /*005a*/ 	.short	(.L_4929 - .L_4928)
.L_4928:
        /*005c*/ 	.word	0x00000000
        /*0060*/ 	.short	0x0005
        /*0062*/ 	.short	0x0018
        /*0064*/ 	.byte	0x00, 0xf5, 0x21, 0x00


	//----- nvinfo : EIATTR_KPARAM_INFO
	.align		4
.L_4929:
        /*0068*/ 	.byte	0x04, 0x17
        /*006a*/ 	.short	(.L_4931 - .L_4930)
.L_4930:
        /*006c*/ 	.word	0x00000000
        /*0070*/ 	.short	0x0004
        /*0072*/ 	.short	0x0014
        /*0074*/ 	.byte	0x00, 0xf0, 0x11, 0x00


	//----- nvinfo : EIATTR_KPARAM_INFO
	.align		4
.L_4931:
        /*0078*/ 	.byte	0x04, 0x17
        /*007a*/ 	.short	(.L_4933 - .L_4932)
.L_4932:
        /*007c*/ 	.word	0x00000000
        /*0080*/ 	.short	0x0003
        /*0082*/ 	.short	0x0010
        /*0084*/ 	.byte	0x00, 0xf0, 0x11, 0x00


	//----- nvinfo : EIATTR_KPARAM_INFO
	.align		4
.L_4933:
        /*0088*/ 	.byte	0x04, 0x17
        /*008a*/ 	.short	(.L_4935 - .L_4934)
.L_4934:
        /*008c*/ 	.word	0x00000000
        /*0090*/ 	.short	0x0002
        /*0092*/ 	.short	0x000c
        /*0094*/ 	.byte	0x00, 0xf0, 0x11, 0x00


	//----- nvinfo : EIATTR_KPARAM_INFO
	.align		4
.L_4935:
        /*0098*/ 	.byte	0x04, 0x17
        /*009a*/ 	.short	(.L_4937 - .L_4936)
.L_4936:
        /*009c*/ 	.word	0x00000000
        /*00a0*/ 	.short	0x0001
        /*00a2*/ 	.short	0x0008
        /*00a4*/ 	.byte	0x00, 0xf0, 0x11, 0x00


	//----- nvinfo : EIATTR_KPARAM_INFO
	.align		4
.L_4937:
        /*00a8*/ 	.byte	0x04, 0x17
        /*00aa*/ 	.short	(.L_4939 - .L_4938)
.L_4938:
        /*00ac*/ 	.word	0x00000000
        /*00b0*/ 	.short	0x0000
        /*00b2*/ 	.short	0x0000
        /*00b4*/ 	.byte	0x00, 0xf5, 0x21, 0x00


	//----- nvinfo : EIATTR_SPARSE_MMA_MASK
	.align		4
.L_4939:
        /*00b8*/ 	.byte	0x03, 0x50
        /*00ba*/ 	.short	0x0000


	//----- nvinfo : EIATTR_MAXREG_COUNT
	.align		4
        /*00bc*/ 	.byte	0x03, 0x1b
        /*00be*/ 	.short	0x00ff


	//----- nvinfo : EIATTR_MERCURY_ISA_VERSION
	.align		4
        /*00c0*/ 	.byte	0x03, 0x5f
        /*00c2*/ 	.short	0x0101


	//----- nvinfo : EIATTR_COOP_GROUP_MASK_REGIDS
	.align		4
        /*00c4*/ 	.byte	0x04, 0x29
        /*00c6*/ 	.short	(.L_4941 - .L_4940)


	//   ....[0]....
.L_4940:
        /*00c8*/ 	.word	0xffffffff


	//   ....[1]....
        /*00cc*/ 	.word	0xffffffff


	//   ....[2]....
        /*00d0*/ 	.word	0xffffffff


	//   ....[3]....
        /*00d4*/ 	.word	0xffffffff


	//   ....[4]....
        /*00d8*/ 	.word	0xffffffff


	//   ....[5]....
        /*00dc*/ 	.word	0xffffffff


	//   ....[6]....
        /*00e0*/ 	.word	0xffffffff


	//   ....[7]....
        /*00e4*/ 	.word	0xffffffff


	//   ....[8]....
        /*00e8*/ 	.word	0xffffffff


	//   ....[9]....
        /*00ec*/ 	.word	0x05000009


	//   ....[10]....
        /*00f0*/ 	.word	0x05000009


	//   ....[11]....
        /*00f4*/ 	.word	0x05000009


	//   ....[12]....
        /*00f8*/ 	.word	0x05000009


	//   ....[13]....
        /*00fc*/ 	.word	0x05000009


	//   ....[14]....
        /*0100*/ 	.word	0x05000009


	//   ....[15]....
        /*0104*/ 	.word	0x05000009


	//   ....[16]....
        /*0108*/ 	.word	0x05000009


	//   ....[17]....
        /*010c*/ 	.word	0x05000009


	//----- nvinfo : EIATTR_COOP_GROUP_INSTR_OFFSETS
	.align		4
.L_4941:
        /*0110*/ 	.byte	0x04, 0x28
        /*0112*/ 	.short	(.L_4943 - .L_4942)


	//   ....[0]....
.L_4942:
        /*0114*/ 	.word	0x00001300


	//   ....[1]....
        /*0118*/ 	.word	0x00001320


	//   ....[2]....
        /*011c*/ 	.word	0x00001340


	//   ....[3]....
        /*0120*/ 	.word	0x00001360


	//   ....[4]....
        /*0124*/ 	.word	0x00001380


	//   ....[5]....
        /*0128*/ 	.word	0x00001550


	//   ....[6]....
        /*012c*/ 	.word	0x00001570


	//   ....[7]....
        /*0130*/ 	.word	0x000016c0


	//   ....[8]....
        /*0134*/ 	.word	0x000017f0


	//   ....[9]....
        /*0138*/ 	.word	0x00001920


	//   ....[10]....
        /*013c*/ 	.word	0x000019b0


	//   ....[11]....
        /*0140*/ 	.word	0x00001a10


	//   ....[12]....
        /*0144*/ 	.word	0x00001a70


	//   ....[13]....
        /*0148*/ 	.word	0x00001ad0


	//   ....[14]....
        /*014c*/ 	.word	0x00001ce0


	//   ....[15]....
        /*0150*/ 	.word	0x00001d70


	//   ....[16]....
        /*0154*/ 	.word	0x00001e10


	//   ....[17]....
        /*0158*/ 	.word	0x00001e70


	//----- nvinfo : EIATTR_VRC_CTA_INIT_COUNT
	.align		4
.L_4943:
        /*015c*/ 	.byte	0x02, 0x4a
	.zero		1
	.zero		1


	//----- nvinfo : EIATTR_EXIT_INSTR_OFFSETS
	.align		4
        /*0160*/ 	.byte	0x04, 0x1c
        /*0162*/ 	.short	(.L_4945 - .L_4944)


	//   ....[0]....
.L_4944:
        /*0164*/ 	.word	0x00000280


	//   ....[1]....
        /*0168*/ 	.word	0x00000ee0


	//   ....[2]....
        /*016c*/ 	.word	0x000018c0


	//----- nvinfo : EIATTR_CRS_STACK_SIZE
	.align		4
.L_4945:
        /*0170*/ 	.byte	0x04, 0x1e
        /*0172*/ 	.short	(.L_4947 - .L_4946)
.L_4946:
        /*0174*/ 	.word	0x00000000


	//----- nvinfo : EIATTR_CBANK_PARAM_SIZE
	.align		4
.L_4947:
        /*0178*/ 	.byte	0x03, 0x19
        /*017a*/ 	.short	0x0040


	//----- nvinfo : EIATTR_PARAM_CBANK
	.align		4
        /*017c*/ 	.byte	0x04, 0x0a
        /*017e*/ 	.short	(.L_4949 - .L_4948)
	.align		4
.L_4948:
        /*0180*/ 	.word	index@(.nv.constant0._ZN12tensorrt_llm7kernels32fusedQKNormRopeKernelNTokenHeadsIN3c104HalfES3_Li64ELb0ELi2EEEvPviiifPKvS6_S6_PKlii)
        /*0184*/ 	.short	0x0380
        /*0186*/ 	.short	0x0040


	//----- nvinfo : EIATTR_SW_WAR
	.align		4
.L_4949:
        /*0188*/ 	.byte	0x04, 0x36
        /*018a*/ 	.short	(.L_4951 - .L_4950)
.L_4950:
        /*018c*/ 	.word	0x00000008
.L_4951:


//--------------------- .nv.info._ZN12tensorrt_llm7kernels32fusedQKNormRopeKernelNTokenHeadsIN3c104HalfES3_Li64ELb1ELi2EEEvPviiifPKvS6_S6_PKlii --------------------------
	.section	.nv.info._ZN12tensorrt_llm7kernels32fusedQKNormRopeKernelNTokenHeadsIN3c104HalfES3_Li64ELb1ELi2EEEvPviiifPKvS6_S6_PKlii,"",@"SHT_CUDA_INFO"
	.sectionflags	@""
	.align	4


	//----- nvinfo : EIATTR_CUDA_API_VERSION
	.align		4
        /*0000*/ 	.byte	0x04, 0x37
        /*0002*/ 	.short	(.L_4953 - .L_4952)
.L_4952:
        /*0004*/ 	.word	0x00000082


	//----- nvinfo : EIATTR_KPARAM_INFO
	.align		4
.L_4953:
        /*0008*/ 	.byte	0x04, 0x17
        /*000a*/ 	.short	(.L_4955 - .L_4954)
.L_4954:
        /*000c*/ 	.word	0x00000000
        /*0010*/ 	.short	0x000a
        /*0012*/ 	.short	0x003c
        /*0014*/ 	.byte	0x00, 0xf0, 0x11, 0x00


	//----- nvinfo : EIATTR_KPARAM_INFO
	.align		4
.L_4955:
        /*0018*/ 	.byte	0x04, 0x17
        /*001a*/ 	.short	(.L_4957 - .L_4956)
.L_4956:
        /*001c*/ 	.word	0x00000000
        /*0020*/ 	.short	0x0009
        /*0022*/ 	.short	0x0038
        /*0024*/ 	.byte	0x00, 0xf0, 0x11, 0x00


	//----- nvinfo : EIATTR_KPARAM_INFO
	.align		4
.L_4957:
        /*0028*/ 	.byte	0x04, 0x17
        /*002a*/ 	.short	(.L_4959 - .L_4958)
.L_4958:
        /*002c*/ 	.word	0x00000000
        /*0030*/ 	.short	0x0008
        /*0032*/ 	.short	0x0030
        /*0034*/ 	.byte	0x00, 0xf5, 0x21, 0x00


	//----- nvinfo : EIATTR_KPARAM_INFO
	.align		4
.L_4959:
        /*0038*/ 	.byte	0x04, 0x17
        /*003a*/ 	.short	(.L_4961 - .L_4960)
.L_4960:
        /*003c*/ 	.word	0x00000000
        /*0040*/ 	.short	0x0007
        /*0042*/ 	.short	0x0028
        /*0044*/ 	.byte	0x00, 0xf5, 0x21, 0x00


	//----- nvinfo : EIATTR_KPARAM_INFO
	.align		4
.L_4961:
        /*0048*/ 	.byte	0x04, 0x17
        /*004a*/ 	.short	(.L_4963 - .L_4962)
.L_4962:
        /*004c*/ 	.word	0x00000000
        /*0050*/ 	.short	0x0006
        /*0052*/ 	.short	0x0020
        /*0054*/ 	.byte	0x00, 0xf5, 0x21, 0x00


	//----- nvinfo : EIATTR_KPARAM_INFO
	.align		4
.L_4963:
        /*0058*/ 	.byte	0x04, 0x17
        /*005a*/ 	.short	(.L_4965 - .L_4964)
.L_4964:
        /*005c*/ 	.word	0x00000000
        /*0060*/ 	.short	0x0005
        /*0062*/ 	.short	0x0018
        /*0064*/ 	.byte	0x00, 0xf5, 0x21, 0x00


	//----- nvinfo : EIATTR_KPARAM_INFO
	.align		4
.L_4965:
        /*0068*/ 	.byte	0x04, 0x17
        /*006a*/ 	.short	(.L_4967 - .L_4966)
.L_4966:
        /*006c*/ 	.word	0x00000000
        /*0070*/ 	.short	0x0004
        /*0072*/ 	.short	0x0014
        /*0074*/ 	.byte	0x00, 0xf0, 0x11, 0x00


	//----- nvinfo : EIATTR_KPARAM_INFO
	.align		4
.L_4967:
        /*0078*/ 	.byte	0x04, 0x17
        /*007a*/ 	.short	(.L_4969 - .L_4968)
.L_4968:
        /*007c*/ 	.word	0x00000000
        /*0080*/ 	.short	0x0003
        /*0082*/ 	.short	0x0010
        /*0084*/ 	.byte	0x00, 0xf0, 0x11, 0x00


	//----- nvinfo : EIATTR_KPARAM_INFO
	.align		4
.L_4969:
        /*0088*/ 	.byte	0x04, 0x17
        /*008a*/ 	.short	(.L_4971 - .L_4970)
.L_4970:
        /*008c*/ 	.word	0x00000000
        /*0090*/ 	.short	0x0002
        /*0092*/ 	.short	0x000c
        /*0094*/ 	.byte	0x00, 0xf0, 0x11, 0x00


	//----- nvinfo : EIATTR_KPARAM_INFO
	.align		4
.L_4971:
        /*0098*/ 	.byte	0x04, 0x17
        /*009a*/ 	.short	(.L_4973 - .L_4972)
.L_4972:
        /*009c*/ 	.word	0x00000000
        /*00a0*/ 	.short	0x0001
        /*00a2*/ 	.short	0x0008
        /*00a4*/ 	.byte	0x00, 0xf0, 0x11, 0x00


	//----- nvinfo : EIATTR_KPARAM_INFO
	.align		4
.L_4973:
        /*00a8*/ 	.byte	0x04, 0x17
        /*00aa*/ 	.short	(.L_4975 - .L_4974)
.L_4974:
        /*00ac*/ 	.word	0x00000000
        /*00b0*/ 	.short	0x0000
        /*00b2*/ 	.short	0x0000
        /*00b4*/ 	.byte	0x00, 0xf5, 0x21, 0x00


	//----- nvinfo : EIATTR_SPARSE_MMA_MASK
	.align		4
.L_4975:
        /*00b8*/ 	.byte	0x03, 0x50
        /*00ba*/ 	.short	0x0000


	//----- nvinfo : EIATTR_MAXREG_COUNT
	.align		4
        /*00bc*/ 	.byte	0x03, 0x1b
        /*00be*/ 	.short	0x00ff


	//----- nvinfo : EIATTR_MERCURY_ISA_VERSION
	.align		4
        /*00c0*/ 	.byte	0x03, 0x5f
        /*00c2*/ 	.short	0x0101


	//----- nvinfo : EIATTR_COOP_GROUP_MASK_REGIDS
	.align		4
        /*00c4*/ 	.byte	0x04, 0x29
        /*00c6*/ 	.short	(.L_4977 - .L_4976)


	//   ....[0]....
.L_4976:
        /*00c8*/ 	.word	0xffffffff


	//   ....[1]....
        /*00cc*/ 	.word	0xffffffff


	//   ....[2]....
        /*00d0*/ 	.word	0xffffffff


	//   ....[3]....
        /*00d4*/ 	.word	0xffffffff


	//   ....[4]....
        /*00d8*/ 	.word	0xffffffff


	//   ....[5]....
        /*00dc*/ 	.word	0xffffffff


	//   ....[6]....
        /*00e0*/ 	.word	0xffffffff


	//   ....[7]....
        /*00e4*/ 	.word	0xffffffff


	//   ....[8]....
        /*00e8*/ 	.word	0xffffffff


	//   ....[9]....
        /*00ec*/ 	.word	0xffffffff


	//   ....[10]....
        /*00f0*/ 	.word	0xffffffff


	//   ....[11]....
        /*00f4*/ 	.word	0xffffffff


	//   ....[12]....
        /*00f8*/ 	.word	0xffffffff


	//   ....[13]....
        /*00fc*/ 	.word	0xffffffff


	//   ....[14]....
        /*0100*/ 	.word	0xffffffff


	//   ....[15]....
        /*0104*/ 	.word	0x0500001c


	//   ....[16]....
        /*0108*/ 	.word	0x0500001c


	//   ....[17]....
        /*010c*/ 	.word	0x0500001c


	//   ....[18]....
        /*0110*/ 	.word	0x0500001c


	//   ....[19]....
        /*0114*/ 	.word	0x0500001c


	//   ....[20]....
        /*0118*/ 	.word	0x0500001c


	//   ....[21]....
        /*011c*/ 	.word	0x0500001c


	//   ....[22]....
        /*0120*/ 	.word	0x0500001c


	//   ....[23]....
        /*0124*/ 	.word	0x0500001c


	//   ....[24]....
        /*0128*/ 	.word	0x0500001c


	//   ....[25]....
        /*012c*/ 	.word	0x0500001c


	//   ....[26]....
        /*0130*/ 	.word	0x0500001c


	//   ....[27]....
        /*0134*/ 	.word	0x0500001c


	//   ....[28]....
        /*0138*/ 	.word	0x0500001c


	//   ....[29]....
        /*013c*/ 	.word	0x0500001c


	//----- nvinfo : EIATTR_COOP_GROUP_INSTR_OFFSETS
	.align		4
.L_4977:
        /*0140*/ 	.byte	0x04, 0x28
        /*0142*/ 	.short	(.L_4979 - .L_4978)


	//   ....[0]....
.L_4978:
        /*0144*/ 	.word	0x00001280


	//   ....[1]....
        /*0148*/ 	.word	0x000012a0


	//   ....[2]....
        /*014c*/ 	.word	0x000012c0


	//   ....[3]....
        /*0150*/ 	.word	0x000012e0


	//   ....[4]....
        /*0154*/ 	.word	0x00001300


	//   ....[5]....
        /*0158*/ 	.word	0x000015b0


	//   ....[6]....
        /*015c*/ 	.word	0x000015d0


	//   ....[7]....
        /*0160*/ 	.word	0x000015f0


	//   ....[8]....
        /*0164*/ 	.word	0x00001610


	//   ....[9]....
        /*0168*/ 	.word	0x00001630


	//   ....[10]....
        /*016c*/ 	.word	0x00001970


	//   ....[11]....
        /*0170*/ 	.word	0x00001990


	//   ....[12]....
        /*0174*/ 	.word	0x000019b0


	//   ....[13]....
        /*0178*/ 	.word	0x000019d0


	//   ....[14]....
        /*017c*/ 	.word	0x000019f0


	//   ....[15]....
        /*0180*/ 	.word	0x00001c30


	//   ....[16]....
        /*0184*/ 	.word	0x00001cb0


	//   ....[17]....
        /*0188*/ 	.word	0x00001d10


	//   ....[18]....
        /*018c*/ 	.word	0x00001d70


	//   ....[19]....
        /*0190*/ 	.word	0x00001dd0


	//   ....[20]....
        /*0194*/ 	.word	0x00001e50


	//   ....[21]....
        /*0198*/ 	.word	0x00001ed0


	//   ....[22]....
        /*019c*/ 	.word	0x00001f20


	//   ....[23]....
        /*01a0*/ 	.word	0x00001f70


	//   ....[24]....
        /*01a4*/ 	.word	0x00001fc0


	//   ....[25]....
        /*01a8*/ 	.word	0x00002040


	//   ....[26]....
        /*01ac*/ 	.word	0x000020c0


	//   ....[27]....
        /*01b0*/ 	.word	0x00002120


	//   ....[28]....
        /*01b4*/ 	.word	0x00002180


	//   ....[29]....
        /*01b8*/ 	.word	0x000021e0


	//----- nvinfo : EIATTR_VRC_CTA_INIT_COUNT
	.align		4
.L_4979:
        /*01bc*/ 	.byte	0x02, 0x4a
	.zero		1
	.zero		1


	//----- nvinfo : EIATTR_EXIT_INSTR_OFFSETS
	.align		4
        /*01c0*/ 	.byte	0x04, 0x1c
        /*01c2*/ 	.short	(.L_4981 - .L_4980)


	//   ....[0]....
.L_4980:
        /*01c4*/ 	.word	0x000002a0


	//   ....[1]....
        /*01c8*/ 	.word	0x00000f60


	//   ....[2]....
        /*01cc*/ 	.word	0x00001840


	//   ....[3]....
        /*01d0*/ 	.word	0x00001bd0


	//----- nvinfo : EIATTR_CRS_STACK_SIZE
	.align		4
.L_4981:
        /*01d4*/ 	.byte	0x04, 0x1e
        /*01d6*/ 	.short	(.L_4983 - .L_4982)
.L_4982:
        /*01d8*/ 	.word	0x00000000


	//----- nvinfo : EIATTR_CBANK_PARAM_SIZE
	.align		4
.L_4983:
        /*01dc*/ 	.byte	0x03, 0x19
        /*01de*/ 	.short	0x0040


	//----- nvinfo : EIATTR_PARAM_CBANK
	.align		4
        /*01e0*/ 	.byte	0x04, 0x0a
        /*01e2*/ 	.short	(.L_4985 - .L_4984)
	.align		4
.L_4984:
        /*01e4*/ 	.word	index@(.nv.constant0._ZN12tensorrt_llm7kernels32fusedQKNormRopeKernelNTokenHeadsIN3c104HalfES3_Li64ELb1ELi2EEEvPviiifPKvS6_S6_PKlii)
        /*01e8*/ 	.short	0x0380
        /*01ea*/ 	.short	0x0040


	//----- nvinfo : EIATTR_SW_WAR
	.align		4
.L_4985:
        /*01ec*/ 	.byte	0x04, 0x36
        /*01ee*/ 	.short	(.L_4987 - .L_4986)
.L_4986:
        /*01f0*/ 	.word	0x00000008
.L_4987:


//--------------------- .nv.info._ZN12tensorrt_llm7kernels21fusedQKNormRopeKernelIN3c104HalfES3_Li256ELb0EEEvPviiifPKvS6_S6_PKlii --------------------------
	.section	.nv.info._ZN12tensorrt_llm7kernels21fusedQKNormRopeKernelIN3c104HalfES3_Li256ELb0EEEvPviiifPKvS6_S6_PKlii,"",@"SHT_CUDA_INFO"
	.sectionflags	@""
	.align	4


	//----- nvinfo : EIATTR_CUDA_API_VERSION
	.align		4
        /*0000*/ 	.byte	0x04, 0x37
        /*0002*/ 	.short	(.L_4989 - .L_4988)
.L_4988:
        /*0004*/ 	.word	0x00000082


	//----- nvinfo : EIATTR_KPARAM_INFO
	.align		4
.L_4989:
        /*0008*/ 	.byte	0x04, 0x17
        /*000a*/ 	.short	(.L_4991 - .L_4990)
.L_4990:
        /*000c*/ 	.word	0x00000000
        /*0010*/ 	.short	0x000a
        /*0012*/ 	.short	0x003c
        /*0014*/ 	.byte	0x00, 0xf0, 0x11, 0x00


	//----- nvinfo : EIATTR_KPARAM_INFO
	.align		4
.L_4991:
        /*0018*/ 	.byte	0x04, 0x17
        /*001a*/ 	.short	(.L_4993 - .L_4992)
.L_4992:
        /*001c*/ 	.word	0x00000000
        /*0020*/ 	.short	0x0009
        /*0022*/ 	.short	0x0038
        /*0024*/ 	.byte	0x00, 0xf0, 0x11, 0x00


	//----- nvinfo : EIATTR_KPARAM_INFO
	.align		4
.L_4993:
        /*0028*/ 	.byte	0x04, 0x17
        /*002a*/ 	.short	(.L_4995 - .L_4994)
.L_4994:
        /*002c*/ 	.word	0x00000000
        /*0030*/ 	.short	0x0008
        /*0032*/ 	.short	0x0030
        /*0034*/ 	.byte	0x00, 0xf5, 0x21, 0x00


	//----- nvinfo : EIATTR_KPARAM_INFO
	.align		4
.L_4995:
        /*0038*/ 	.byte	0x04, 0x17
        /*003a*/ 	.short	(.L_4997 - .L_4996)
.L_4996:
        /*003c*/ 	.word	0x00000000
        /*0040*/ 	.short	0x0007
        /*0042*/ 	.short	0x0028
        /*0044*/ 	.byte	0x00, 0xf5, 0x21, 0x00


	//----- nvinfo : EIATTR_KPARAM_INFO
	.align		4
.L_4997:
        /*0048*/ 	.byte	0x04, 0x17
        /*004a*/ 	.short	(.L_4999 - .L_4998)
.L_4998:
        /*004c*/ 	.word	0x00000000
        /*0050*/ 	.short	0x0006
        /*0052*/ 	.short	0x0020
        /*0054*/ 	.byte	0x00, 0xf5, 0x21, 0x00


	//----- nvinfo : EIATTR_KPARAM_INFO
	.align		4
.L_4999:
        /*0058*/ 	.byte	0x04, 0x17
        /*005a*/ 	.short	(.L_5001 - .L_5000)
.L_5000:
        /*005c*/ 	.word	0x00000000
        /*0060*/ 	.short	0x0005
        /*0062*/ 	.short	0x0018
        /*0064*/ 	.byte	0x00, 0xf5, 0x21, 0x00


	//----- nvinfo : EIATTR_KPARAM_INFO
	.align		4
.L_5001:
        /*0068*/ 	.byte	0x04, 0x17
        /*006a*/ 	.short	(.L_5003 - .L_5002)
.L_5002:
        /*006c*/ 	.word	0x00000000
        /*0070*/ 	.short	0x0004
        /*0072*/ 	.short	0x0014
        /*0074*/ 	.byte	0x00, 0xf0, 0x11, 0x00


	//----- nvinfo : EIATTR_KPARAM_INFO
	.align		4
.L_5003:
        /*0078*/ 	.byte	0x04, 0x17
        /*007a*/ 	.short	(.L_5005 - .L_5004)
.L_5004:
        /*007c*/ 	.word	0x00000000
        /*0080*/ 	.short	0x0003
        /*0082*/ 	.short	0x0010
        /*0084*/ 	.byte	0x00, 0xf0, 0x11, 0x00


	//----- nvinfo : EIATTR_KPARAM_INFO
	.align		4
.L_5005:
        /*0088*/ 	.byte	0x04, 0x17
        /*008a*/ 	.short	(.L_5007 - .L_5006)
.L_5006:
        /*008c*/ 	.word	0x00000000
        /*0090*/ 	.short	0x0002
        /*0092*/ 	.short	0x000c
        /*0094*/ 	.byte	0x00, 0xf0, 0x11, 0x00


	//----- nvinfo : EIATTR_KPARAM_INFO
	.align		4
.L_5007:
        /*0098*/ 	.byte	0x04, 0x17
        /*009a*/ 	.short	(.L_5009 - .L_5008)
.L_5008:
        /*009c*/ 	.word	0x00000000
        /*00a0*/ 	.short	0x0001
        /*00a2*/ 	.short	0x0008
        /*00a4*/ 	.byte	0x00, 0xf0, 0x11, 0x00


	//----- nvinfo : EIATTR_KPARAM_INFO
	.align		4
.L_5009:
        /*00a8*/ 	.byte	0x04, 0x17
        /*00aa*/ 	.short	(.L_5011 - .L_5010)
.L_5010:
        /*00ac*/ 	.word	0x00000000
        /*00b0*/ 	.short	0x0000
        /*00b2*/ 	.short	0x0000
        /*00b4*/ 	.byte	0x00, 0xf5, 0x21, 0x00


	//----- nvinfo : EIATTR_SPARSE_MMA_MASK
	.align		4
.L_5011:
        /*00b8*/ 	.byte	0x03, 0x50
        /*00ba*/ 	.short	0x0000


	//----- nvinfo : EIATTR_MAXREG_COUNT
	.align		4
        /*00bc*/ 	.byte	0x03, 0x1b
        /*00be*/ 	.short	0x00ff


	//----- nvinfo : EIATTR_MERCURY_ISA_VERSION
	.align		4
        /*00c0*/ 	.byte	0x03, 0x5f
        /*00c2*/ 	.short	0x0101


	//----- nvinfo : EIATTR_COOP_GROUP_MASK_REGIDS
	.align		4
        /*00c4*/ 	.byte	0x04, 0x29
        /*00c6*/ 	.short	(.L_5013 - .L_5012)


	//   ....[0]....
.L_5012:
        /*00c8*/ 	.word	0xffffffff


	//   ....[1]....
        /*00cc*/ 	.word	0xffffffff


	//   ....[2]....
        /*00d0*/ 	.word	0xffffffff


	//   ....[3]....
        /*00d4*/ 	.word	0xffffffff


	//   ....[4]....
        /*00d8*/ 	.word	0xffffffff


	//   ....[5]....
        /*00dc*/ 	.word	0xffffffff


	//   ....[6]....
        /*00e0*/ 	.word	0xffffffff


	//   ....[7]....
        /*00e4*/ 	.word	0xffffffff


	//   ....[8]....
        /*00e8*/ 	.word	0xffffffff


	//   ....[9]....
        /*00ec*/ 	.word	0xffffffff


	//   ....[10]....
        /*00f0*/ 	.word	0xffffffff


	//   ....[11]....
        /*00f4*/ 	.word	0xffffffff


	//   ....[12]....
        /*00f8*/ 	.word	0xffffffff


	//   ....[13]....
        /*00fc*/ 	.word	0xffffffff


	//   ....[14]....
        /*0100*/ 	.word	0xffffffff


	//   ....[15]....
        /*0104*/ 	.word	0x05000018


	//   ....[16]....
        /*0108*/ 	.word	0x05000018


	//   ....[17]....
        /*010c*/ 	.word	0x05000018


	//   ....[18]....
        /*0110*/ 	.word	0x05000018


	//   ....[19]....
        /*0114*/ 	.word	0x05000018


	//   ....[20]....
        /*0118*/ 	.word	0x05000018


	//   ....[21]....
        /*011c*/ 	.word	0x05000018


	//   ....[22]....
        /*0120*/ 	.word	0x05000018


	//   ....[23]....
        /*0124*/ 	.word	0x05000018


	//   ....[24]....
        /*0128*/ 	.word	0x05000018


	//----- nvinfo : EIATTR_COOP_GROUP_INSTR_OFFSETS
	.align		4
.L_5013:
        /*012c*/ 	.byte	0x04, 0x28
        /*012e*/ 	.short	(.L_5015 - .L_5014)


	//   ....[0]....
.L_5014:
        /*0130*/ 	.word	0x00000650


	//   ....[1]....
        /*0134*/ 	.word	0x00000690


	//   ....[2]....
        /*0138*/ 	.word	0x000006c0


	//   ....[3]....
        /*013c*/ 	.word	0x000006e0


	//   ....[4]....
        /*0140*/ 	.word	0x00000700


	//   ....[5]....
        /*0144*/ 	.word	0x000009f0


	//   ....[6]....
        /*0148*/ 	.word	0x00000e10


	//   ....[7]....
        /*014c*/ 	.word	0x00001010


	//   ....[8]....
        /*0150*/ 	.word	0x000010d0


	//   ....[9]....
        /*0154*/ 	.word	0x00001290


	//   ....[10]....
        /*0158*/ 	.word	0x000014d0


	//   ....[11]....
        /*015c*/ 	.word	0x000014f0


	//   ....[12]....
        /*0160*/ 	.word	0x00001540


	//   ....[13]....
        /*0164*/ 	.word	0x00001570


	//   ....[14]....
        /*0168*/ 	.word	0x000017c0


	//   ....[15]....
        /*016c*/ 	.word	0x000018f0


	//   ....[16]....
        /*0170*/ 	.word	0x00001ac0


	//   ....[17]....
        /*0174*/ 	.word	0x00001cb0


	//   ....[18]....
        /*0178*/ 	.word	0x00001ea0


	//   ....[19]....
        /*017c*/ 	.word	0x00002080


	//   ....[20]....
        /*0180*/ 	.word	0x00002260


	//   ....[21]....
        /*0184*/ 	.word	0x00002450


	//   ....[22]....
        /*0188*/ 	.word	0x00002640


	//   ....[23]....
        /*018c*/ 	.word	0x000026b0


	//   ....[24]....
        /*0190*/ 	.word	0x00002770


	//----- nvinfo : EIATTR_VRC_CTA_INIT_COUNT
	.align		4
.L_5015:
        /*0194*/ 	.byte	0x02, 0x4a
	.zero		1
	.zero		1


	//----- nvinfo : EIATTR_EXIT_INSTR_OFFSETS
	.align		4
        /*0198*/ 	.byte	0x04, 0x1c
        /*019a*/ 	.short	(.L_5017 - .L_5016)


	//   ....[0]....
.L_5016:
        /*019c*/ 	.word	0x00000250


	//   ....[1]....
        /*01a0*/ 	.word	0x00001830


	//----- nvinfo : EIATTR_CRS_STACK_SIZE
	.align		4
.L_5017:
        /*01a4*/ 	.byte	0x04, 0x1e
        /*01a6*/ 	.short	(.L_5019 - .L_5018)
.L_5018:
        /*01a8*/ 	.word	0x00000000


	//----- nvinfo : EIATTR_CBANK_PARAM_SIZE
	.align		4
.L_5019:
        /*01ac*/ 	.byte	0x03, 0x19
        /*01ae*/ 	.short	0x0040


	//----- nvinfo : EIATTR_PARAM_CBANK
	.align		4
        /*01b0*/ 	.byte	0x04, 0x0a
        /*01b2*/ 	.short	(.L_5021 - .L_5020)
	.align		4
.L_5020:
        /*01b4*/ 	.word	index@(.nv.constant0._ZN12tensorrt_llm7kernels21fusedQKNormRopeKernelIN3c104HalfES3_Li256ELb0EEEvPviiifPKvS6_S6_PKlii)
        /*01b8*/ 	.short	0x0380
        /*01ba*/ 	.short	0x0040


	//----- nvinfo : EIATTR_SW_WAR
	.align		4
.L_5021:
        /*01bc*/ 	.byte	0x04, 0x36
        /*01be*/ 	.short	(.L_5023 - .L_5022)
.L_5022:
        /*01c0*/ 	.word	0x00000008
.L_5023:


//--------------------- .nv.info._ZN12tensorrt_llm7kernels21fusedQKNormRopeKernelIN3c104HalfES3_Li256ELb1EEEvPviiifPKvS6_S6_PKlii --------------------------
	.section	.nv.info._ZN12tensorrt_llm7kernels21fusedQKNormRopeKernelIN3c104HalfES3_Li256ELb1EEEvPviiifPKvS6_S6_PKlii,"",@"SHT_CUDA_INFO"
	.sectionflags	@""
	.align	4


	//----- nvinfo : EIATTR_CUDA_API_VERSION
	.align		4
        /*0000*/ 	.byte	0x04, 0x37
        /*0002*/ 	.short	(.L_5025 - .L_5024)
.L_5024:
        /*0004*/ 	.word	0x00000082


	//----- nvinfo : EIATTR_KPARAM_INFO
	.align		4
.L_5025:
        /*0008*/ 	.byte	0x04, 0x17
        /*000a*/ 	.short	(.L_5027 - .L_5026)
.L_5026:
        /*000c*/ 	.word	0x00000000
        /*0010*/ 	.short	0x000a
        /*0012*/ 	.short	0x003c
        /*0014*/ 	.byte	0x00, 0xf0, 0x11, 0x00


	//----- nvinfo : EIATTR_KPARAM_INFO
	.align		4
.L_5027:
        /*0018*/ 	.byte	0x04, 0x17
        /*001a*/ 	.short	(.L_5029 - .L_5028)
.L_5028:
        /*001c*/ 	.word	0x00000000
        /*0020*/ 	.short	0x0009
        /*0022*/ 	.short	0x0038
        /*0024*/ 	.byte	0x00, 0xf0, 0x11, 0x00


	//----- nvinfo : EIATTR_KPARAM_INFO
	.align		4
.L_5029:
        /*0028*/ 	.byte	0x04, 0x17
        /*002a*/ 	.short	(.L_5031 - .L_5030)
.L_5030:
        /*002c*/ 	.word	0x00000000
        /*0030*/ 	.short	0x0008
        /*0032*/ 	.short	0x0030
        /*0034*/ 	.byte	0x00, 0xf5, 0x21, 0x00


	//----- nvinfo : EIATTR_KPARAM_INFO
	.align		4
.L_5031:
        /*0038*/ 	.byte	0x04, 0x17
        /*003a*/ 	.short	(.L_5033 - .L_5032)
.L_5032:
        /*003c*/ 	.word	0x00000000
        /*0040*/ 	.short	0x0007
        /*0042*/ 	.short	0x0028
        /*0044*/ 	.byte	0x00, 0xf5, 0x21, 0x00


	//----- nvinfo : EIATTR_KPARAM_INFO
	.align		4
.L_5033:
        /*0048*/ 	.byte	0x04, 0x17
        /*004a*/ 	.short	(.L_5035 - .L_5034)
.L_5034:
        /*004c*/ 	.word	0x00000000
        /*0050*/ 	.short	0x0006
        /*0052*/ 	.short	0x0020
        /*0054*/ 	.byte	0x00, 0xf5, 0x21, 0x00


	//----- nvinfo : EIATTR_KPARAM_INFO
	.align		4
.L_5035:
        /*0058*/ 	.byte	0x04, 0x17
        /*005a*/ 	.short	(.L_5037 - .L_5036)
.L_5036:
        /*005c*/ 	.word	0x00000000
        /*0060*/ 	.short	0x0005
        /*0062*/ 	.short	0x0018
        /*0064*/ 	.byte	0x00, 0xf5, 0x21, 0x00


	//----- nvinfo : EIATTR_KPARAM_INFO
	.align		4
.L_5037:
        /*0068*/ 	.byte	0x04, 0x17
        /*006a*/ 	.short	(.L_5039 - .L_5038)
.L_5038:
        /*006c*/ 	.word	0x00000000
        /*0070*/ 	.short	0x0004
        /*0072*/ 	.short	0x0014
        /*0074*/ 	.byte	0x00, 0xf0, 0x11, 0x00


	//----- nvinfo : EIATTR_KPARAM_INFO
	.align		4
.L_5039:
        /*0078*/ 	.byte	0x04, 0x17
        /*007a*/ 	.short	(.L_5041 - .L_5040)
.L_5040:
        /*007c*/ 	.word	0x00000000
        /*0080*/ 	.short	0x0003
        /*0082*/ 	.short	0x0010
        /*0084*/ 	.byte	0x00, 0xf0, 0x11, 0x00


	//----- nvinfo : EIATTR_KPARAM_INFO
	.align		4
.L_5041:
        /*0088*/ 	.byte	0x04, 0x17
        /*008a*/ 	.short	(.L_5043 - .L_5042)
.L_5042:
        /*008c*/ 	.word	0x00000000
        /*0090*/ 	.short	0x0002
        /*0092*/ 	.short	0x000c
        /*0094*/ 	.byte	0x00, 0xf0, 0x11, 0x00


	//----- nvinfo : EIATTR_KPARAM_INFO
	.align		4
.L_5043:
        /*0098*/ 	.byte	0x04, 0x17
        /*009a*/ 	.short	(.L_5045 - .L_5044)
.L_5044:
        /*009c*/ 	.word	0x00000000
        /*00a0*/ 	.short	0x0001
        /*00a2*/ 	.short	0x0008
        /*00a4*/ 	.byte	0x00, 0xf0, 0x11, 0x00


	//----- nvinfo : EIATTR_KPARAM_INFO
	.align		4
.L_5045:
        /*00a8*/ 	.byte	0x04, 0x17
        /*00aa*/ 	.short	(.L_5047 - .L_5046)
.L_5046:
        /*00ac*/ 	.word	0x00000000
        /*00b0*/ 	.short	0x0000
        /*00b2*/ 	.short	0x0000
        /*00b4*/ 	.byte	0x00, 0xf5, 0x21, 0x00


	//----- nvinfo : EIATTR_SPARSE_MMA_MASK
	.align		4
.L_5047:
        /*00b8*/ 	.byte	0x03, 0x50
        /*00ba*/ 	.short	0x0000


	//----- nvinfo : EIATTR_MAXREG_COUNT
	.align		4
        /*00bc*/ 	.byte	0x03, 0x1b
        /*00be*/ 	.short	0x00ff


	//----- nvinfo : EIATTR_MERCURY_ISA_VERSION
	.align		4
        /*00c0*/ 	.byte	0x03, 0x5f
        /*00c2*/ 	.short	0x0101


	//----- nvinfo : EIATTR_COOP_GROUP_MASK_REGIDS
	.align		4
        /*00c4*/ 	.byte	0x04, 0x29
        /*00c6*/ 	.short	(.L_5049 - .L_5048)


	//   ....[0]....
.L_5048:
        /*00c8*/ 	.word	0xffffffff


	//   ....[1]....
        /*00cc*/ 	.word	0xffffffff


	//   ....[2]....
        /*00d0*/ 	.word	0xffffffff


	//   ....[3]....
        /*00d4*/ 	.word	0xffffffff


	//   ....[4]....
        /*00d8*/ 	.word	0xffffffff


	//----- nvinfo : EIATTR_COOP_GROUP_INSTR_OFFSETS
	.align		4
.L_5049:
        /*00dc*/ 	.byte	0x04, 0x28
        /*00de*/ 	.short	(.L_5051 - .L_5050)


	//   ....[0]....
.L_5050:
        /*00e0*/ 	.word	0x00000610


	//   ....[1]....
        /*00e4*/ 	.word	0x00000650


	//   ....[2]....
        /*00e8*/ 	.word	0x00000690


	//   ....[3]....
        /*00ec*/ 	.word	0x000006d0


	//   ....[4]....
        /*00f0*/ 	.word	0x000006f0


	//----- nvinfo : EIATTR_VRC_CTA_INIT_COUNT
	.align		4
.L_5051:
        /*00f4*/ 	.byte	0x02, 0x4a
	.zero		1
	.zero		1


	//----- nvinfo : EIATTR_EXIT_INSTR_OFFSETS
	.align		4
        /*00f8*/ 	.byte	0x04, 0x1c
        /*00fa*/ 	.short	(.L_5053 - .L_5052)


	//   ....[0]....
.L_5052:
        /*00fc*/ 	.word	0x00000250


	//   ....[1]....
        /*0100*/ 	.word	0x00000c50


	//----- nvinfo : EIATTR_CRS_STACK_SIZE
	.align		4
.L_5053:
        /*0104*/ 	.byte	0x04, 0x1e
        /*0106*/ 	.short	(.L_5055 - .L_5054)
.L_5054:
        /*0108*/ 	.word	0x00000000


	//----- nvinfo : EIATTR_CBANK_PARAM_SIZE
	.align		4
.L_5055:
        /*010c*/ 	.byte	0x03, 0x19
        /*010e*/ 	.short	0x0040


	//----- nvinfo : EIATTR_PARAM_CBANK
	.align		4
        /*0110*/ 	.byte	0x04, 0x0a
        /*0112*/ 	.short	(.L_5057 - .L_5056)
	.align		4
.L_5056:
        /*0114*/ 	.word	index@(.nv.constant0._ZN12tensorrt_llm7kernels21fusedQKNormRopeKernelIN3c104HalfES3_Li256ELb1EEEvPviiifPKvS6_S6_PKlii)
        /*0118*/ 	.short	0x0380
        /*011a*/ 	.short	0x0040


	//----- nvinfo : EIATTR_SW_WAR
	.align		4
.L_5057:
        /*011c*/ 	.byte	0x04, 0x36
        /*011e*/ 	.short	(.L_5059 - .L_5058)
.L_5058:
        /*0120*/ 	.word	0x00000008
.L_5059:


//--------------------- .nv.info._ZN12tensorrt_llm7kernels21fusedQKNormRopeKernelIN3c104HalfES3_Li128ELb0EEEvPviiifPKvS6_S6_PKlii --------------------------
	.section	.nv.info._ZN12tensorrt_llm7kernels21fusedQKNormRopeKernelIN3c104HalfES3_Li128ELb0EEEvPviiifPKvS6_S6_PKlii,"",@"SHT_CUDA_INFO"
	.sectionflags	@""
	.align	4


	//----- nvinfo : EIATTR_CUDA_API_VERSION
	.align		4
        /*0000*/ 	.byte	0x04, 0x37
        /*0002*/ 	.short	(.L_5061 - .L_5060)
.L_5060:
        /*0004*/ 	.word	0x00000082


	//----- nvinfo : EIATTR_KPARAM_INFO
	.align		4
.L_5061:
        /*0008*/ 	.byte	0x04, 0x17
        /*000a*/ 	.short	(.L_5063 - .L_5062)
.L_5062:
        /*000c*/ 	.word	0x00000000
        /*0010*/ 	.short	0x000a
        /*0012*/ 	.short	0x003c
        /*0014*/ 	.byte	0x00, 0xf0, 0x11, 0x00


	//----- nvinfo : EIATTR_KPARAM_INFO
	.align		4
.L_5063:
        /*0018*/ 	.byte	0x04, 0x17
        /*001a*/ 	.short	(.L_5065 - .L_5064)
.L_5064:
        /*001c*/ 	.word	0x00000000
        /*0020*/ 	.short	0x0009
        /*0022*/ 	.short	0x0038
        /*0024*/ 	.byte	0x00, 0xf0, 0x11, 0x00


	//----- nvinfo : EIATTR_KPARAM_INFO
	.align		4
.L_5065:
        /*0028*/ 	.byte	0x04, 0x17
        /*002a*/ 	.short	(.L_5067 - .L_5066)
.L_5066:
        /*002c*/ 	.word	0x00000000
        /*0030*/ 	.short	0x0008
        /*0032*/ 	.short	0x0030
        /*0034*/ 	.byte	0x00, 0xf5, 0x21, 0x00


	//----- nvinfo : EIATTR_KPARAM_INFO
	.align		4
.L_5067:
        /*0038*/ 	.byte	0x04, 0x17
        /*003a*/ 	.short	(.L_5069 - .L_5068)
.L_5068:
        /*003c*/ 	.word	0x00000000
        /*0040*/ 	.short	0x0007
        /*0042*/ 	.short	0x0028
        /*0044*/ 	.byte	0x00, 0xf5, 0x21, 0x00


	//----- nvinfo : EIATTR_KPARAM_INFO
	.align		4
.L_5069:
        /*0048*/ 	.byte	0x04, 0x17
        /*004a*/ 	.short	(.L_5071 - .L_5070)
.L_5070:
        /*004c*/ 	.word	0x00000000
        /*0050*/ 	.short	0x0006
        /*0052*/ 	.short	0x0020
        /*0054*/ 	.byte	0x00, 0xf5, 0x21, 0x00


	//----- nvinfo : EIATTR_KPARAM_INFO
	.align		4
.L_5071:
        /*0058*/ 	.byte	0x04, 0x17
        /*005a*/ 	.short	(.L_5073 - .L_5072)
.L_5072:
        /*005c*/ 	.word	0x00000000
        /*0060*/ 	.short	0x0005
        /*0062*/ 	.short	0x0018
        /*0064*/ 	.byte	0x00, 0xf5, 0x21, 0x00


	//----- nvinfo : EIATTR_KPARAM_INFO
	.align		4
.L_5073:
        /*0068*/ 	.byte	0x04, 0x17
        /*006a*/ 	.short	(.L_5075 - .L_5074)
.L_5074:
        /*006c*/ 	.word	0x00000000
        /*0070*/ 	.short	0x0004
        /*0072*/ 	.short	0x0014
        /*0074*/ 	.byte	0x00, 0xf0, 0x11, 0x00


	//----- nvinfo : EIATTR_KPARAM_INFO
	.align		4
.L_5075:
        /*0078*/ 	.byte	0x04, 0x17
        /*007a*/ 	.short	(.L_5077 - .L_5076)
.L_5076:
        /*007c*/ 	.word	0x00000000
        /*0080*/ 	.short	0x0003
        /*0082*/ 	.short	0x0010
        /*0084*/ 	.byte	0x00, 0xf0, 0x11, 0x00


	//----- nvinfo : EIATTR_KPARAM_INFO
	.align		4
.L_5077:
        /*0088*/ 	.byte	0x04, 0x17
        /*008a*/ 	.short	(.L_5079 - .L_5078)
.L_5078:
        /*008c*/ 	.word	0x00000000
        /*0090*/ 	.short	0x0002
        /*0092*/ 	.short	0x000c
        /*0094*/ 	.byte	0x00, 0xf0, 0x11, 0x00


	//----- nvinfo : EIATTR_KPARAM_INFO
	.align		4
.L_5079:
        /*0098*/ 	.byte	0x04, 0x17
        /*009a*/ 	.short	(.L_5081 - .L_5080)
.L_5080:
        /*009c*/ 	.word	0x00000000
        /*00a0*/ 	.short	0x0001
        /*00a2*/ 	.short	0x0008
        /*00a4*/ 	.byte	0x00, 0xf0, 0x11, 0x00


	//----- nvinfo : EIATTR_KPARAM_INFO
	.align		4
.L_5081:
        /*00a8*/ 	.byte	0x04, 0x17
        /*00aa*/ 	.short	(.L_5083 - .L_5082)
.L_5082:
        /*00ac*/ 	.word	0x00000000
        /*00b0*/ 	.short	0x0000
        /*00b2*/ 	.short	0x0000
        /*00b4*/ 	.byte	0x00, 0xf5, 0x21, 0x00


	//----- nvinfo : EIATTR_SPARSE_MMA_MASK
	.align		4
.L_5083:
        /*00b8*/ 	.byte	0x03, 0x50
        /*00ba*/ 	.short	0x0000


	//----- nvinfo : EIATTR_MAXREG_COUNT
	.align		4
        /*00bc*/ 	.byte	0x03, 0x1b
        /*00be*/ 	.short	0x00ff


	//----- nvinfo : EIATTR_MERCURY_ISA_VERSION
	.align		4
        /*00c0*/ 	.byte	0x03, 0x5f
        /*00c2*/ 	.short	0x0101


	//----- nvinfo : EIATTR_COOP_GROUP_MASK_REGIDS
	.align		4
        /*00c4*/ 	.byte	0x04, 0x29
        /*00c6*/ 	.short	(.L_5085 - .L_5084)


	//   ....[0]....
.L_5084:
        /*00c8*/ 	.word	0xffffffff


	//   ....[1]....
        /*00cc*/ 	.word	0xffffffff


	//   ....[2]....
        /*00d0*/ 	.word	0xffffffff


	//   ....[3]....
        /*00d4*/ 	.word	0xffffffff


	//   ....[4]....
        /*00d8*/ 	.word	0xffffffff


	//   ....[5]....
        /*00dc*/ 	.word	0xffffffff


	//   ....[6]....
        /*00e0*/ 	.word	0xffffffff


	//   ....[7]....
        /*00e4*/ 	.word	0xffffffff


	//   ....[8]....
        /*00e8*/ 	.word	0xffffffff


	//   ....[9]....
        /*00ec*/ 	.word	0xffffffff


	//   ....[10]....
        /*00f0*/ 	.word	0xffffffff


	//   ....[11]....
        /*00f4*/ 	.word	0x05000011


	//   ....[12]....
        /*00f8*/ 	.word	0x05000011


	//   ....[13]....
        /*00fc*/ 	.word	0x05000011


	//   ....[14]....
        /*0100*/ 	.word	0x05000011


	//   ....[15]....
        /*0104*/ 	.word	0x05000011


	//   ....[16]....
        /*0108*/ 	.word	0x05000011


	//----- nvinfo : EIATTR_COOP_GROUP_INSTR_OFFSETS
	.align		4
.L_5085:
        /*010c*/ 	.byte	0x04, 0x28
        /*010e*/ 	.short	(.L_5087 - .L_5086)


	//   ....[0]....
.L_5086:
        /*0110*/ 	.word	0x00000530


	//   ....[1]....
        /*0114*/ 	.word	0x00000550


	//   ....[2]....
        /*0118*/ 	.word	0x00000570


	//   ....[3]....
        /*011c*/ 	.word	0x00000590


	//   ....[4]....
        /*0120*/ 	.word	0x000005b0


	//   ....[5]....
        /*0124*/ 	.word	0x000007f0


	//   ....[6]....
        /*0128*/ 	.word	0x00000c60


	//   ....[7]....
        /*012c*/ 	.word	0x00000c70


	//   ....[8]....
        /*0130*/ 	.word	0x00000c80


	//   ....[9]....
        /*0134*/ 	.word	0x00000ca0


	//   ....[10]....
        /*0138*/ 	.word	0x00000f30


	//   ....[11]....
        /*013c*/ 	.word	0x00001240


	//   ....[12]....
        /*0140*/ 	.word	0x00001290


	//   ....[13]....
        /*0144*/ 	.word	0x00001470


	//   ....[14]....
        /*0148*/ 	.word	0x00001580


	//   ....[15]....
        /*014c*/ 	.word	0x000015d0


	//   ....[16]....
        /*0150*/ 	.word	0x000016b0


	//----- nvinfo : EIATTR_VRC_CTA_INIT_COUNT
	.align		4
.L_5087:
        /*0154*/ 	.byte	0x02, 0x4a
	.zero		1
	.zero		1


	//----- nvinfo : EIATTR_EXIT_INSTR_OFFSETS
	.align		4
        /*0158*/ 	.byte	0x04, 0x1c
        /*015a*/ 	.short	(.L_5089 - .L_5088)


	//   ....[0]....
.L_5088:
        /*015c*/ 	.word	0x00000250


	//   ....[1]....
        /*0160*/ 	.word	0x00000f80


	//----- nvinfo : EIATTR_CRS_STACK_SIZE
	.align		4
.L_5089:
        /*0164*/ 	.byte	0x04, 0x1e
        /*0166*/ 	.short	(.L_5091 - .L_5090)
.L_5090:
        /*0168*/ 	.word	0x00000000


	//----- nvinfo : EIATTR_CBANK_PARAM_SIZE
	.align		4
.L_5091:
        /*016c*/ 	.byte	0x03, 0x19
        /*016e*/ 	.short	0x0040


	//----- nvinfo : EIATTR_PARAM_CBANK
	.align		4
        /*0170*/ 	.byte	0x04, 0x0a
        /*0172*/ 	.short	(.L_5093 - .L_5092)
	.align		4
.L_5092:
        /*0174*/ 	.word	index@(.nv.constant0._ZN12tensorrt_llm7kernels21fusedQKNormRopeKernelIN3c104HalfES3_Li128ELb0EEEvPviiifPKvS6_S6_PKlii)
        /*0178*/ 	.short	0x0380
        /*017a*/ 	.short	0x0040


	//----- nvinfo : EIATTR_SW_WAR
	.align		4
.L_5093:
        /*017c*/ 	.byte	0x04, 0x36
        /*017e*/ 	.short	(.L_5095 - .L_5094)
.L_5094:
        /*0180*/ 	.word	0x00000008
.L_5095:


//--------------------- .nv.info._ZN12tensorrt_llm7kernels21fusedQKNormRopeKernelIN3c104HalfES3_Li128ELb1EEEvPviiifPKvS6_S6_PKlii --------------------------
	.section	.nv.info._ZN12tensorrt_llm7kernels21fusedQKNormRopeKernelIN3c104HalfES3_Li128ELb1EEEvPviiifPKvS6_S6_PKlii,"",@"SHT_CUDA_INFO"
	.sectionflags	@""
	.align	4


	//----- nvinfo : EIATTR_CUDA_API_VERSION
	.align		4
        /*0000*/ 	.byte	0x04, 0x37
        /*0002*/ 	.short	(.L_5097 - .L_5096)
.L_5096:
        /*0004*/ 	.word	0x00000082


	//----- nvinfo : EIATTR_KPARAM_INFO
	.align		4
.L_5097:
        /*0008*/ 	.byte	0x04, 0x17
        /*000a*/ 	.short	(.L_5099 - .L_5098)
.L_5098:
        /*000c*/ 	.word	0x00000000
        /*0010*/ 	.short	0x000a
        /*0012*/ 	.short	0x003c
        /*0014*/ 	.byte	0x00, 0xf0, 0x11, 0x00


	//----- nvinfo : EIATTR_KPARAM_INFO
	.align		4
.L_5099:
        /*0018*/ 	.byte	0x04, 0x17
        /*001a*/ 	.short	(.L_5101 - .L_5100)
.L_5100:
        /*001c*/ 	.word	0x00000000
        /*0020*/ 	.short	0x0009
        /*0022*/ 	.short	0x0038
        /*0024*/ 	.byte	0x00, 0xf0, 0x11, 0x00


	//----- nvinfo : EIATTR_KPARAM_INFO
	.align		4
.L_5101:
        /*0028*/ 	.byte	0x04, 0x17
        /*002a*/ 	.short	(.L_5103 - .L_5102)
.L_5102:
        /*002c*/ 	.word	0x00000000
        /*0030*/ 	.short	0x0008
        /*0032*/ 	.short	0x0030
        /*0034*/ 	.byte	0x00, 0xf5, 0x21, 0x00


	//----- nvinfo : EIATTR_KPARAM_INFO
	.align		4
.L_5103:
        /*0038*/ 	.byte	0x04, 0x17
        /*003a*/ 	.short	(.L_5105 - .L_5104)
.L_5104:
        /*003c*/ 	.word	0x00000000
        /*0040*/ 	.short	0x0007
        /*0042*/ 	.short	0x0028
        /*0044*/ 	.byte	0x00, 0xf5, 0x21, 0x00


	//----- nvinfo : EIATTR_KPARAM_INFO
	.align		4
.L_5105:
        /*0048*/ 	.byte	0x04, 0x17
        /*004a*/ 	.short	(.L_5107 - .L_5106)
.L_5106:
        /*004c*/ 	.word	0x00000000
        /*0050*/ 	.short	0x0006
        /*0052*/ 	.short	0x0020
        /*0054*/ 	.byte	0x00, 0xf5, 0x21, 0x00


	//----- nvinfo : EIATTR_KPARAM_INFO
	.align		4
.L_5107:
        /*0058*/ 	.byte	0x04, 0x17
        /*005a*/ 	.short	(.L_5109 - .L_5108)
.L_5108:
        /*005c*/ 	.word	0x00000000
        /*0060*/ 	.short	0x0005
        /*0062*/ 	.short	0x0018
        /*0064*/ 	.byte	0x00, 0xf5, 0x21, 0x00


	//----- nvinfo : EIATTR_KPARAM_INFO
	.align		4
.L_5109:
        /*0068*/ 	.byte	0x04, 0x17
        /*006a*/ 	.short	(.L_5111 - .L_5110)
.L_5110:
        /*006c*/ 	.word	0x00000000
        /*0070*/ 	.short	0x0004
        /*0072*/ 	.short	0x0014
        /*0074*/ 	.byte	0x00, 0xf0, 0x11, 0x00


	//----- nvinfo : EIATTR_KPARAM_INFO
	.align		4
.L_5111:
        /*0078*/ 	.byte	0x04, 0x17
        /*007a*/ 	.short	(.L_5113 - .L_5112)
.L_5112:
        /*007c*/ 	.word	0x00000000
        /*0080*/ 	.short	0x0003
        /*0082*/ 	.short	0x0010
        /*0084*/ 	.byte	0x00, 0xf0, 0x11, 0x00


	//----- nvinfo : EIATTR_KPARAM_INFO
	.align		4
.L_5113:
        /*0088*/ 	.byte	0x04, 0x17
        /*008a*/ 	.short	(.L_5115 - .L_5114)
.L_5114:
        /*008c*/ 	.word	0x00000000
        /*0090*/ 	.short	0x0002
        /*0092*/ 	.short	0x000c
        /*0094*/ 	.byte	0x00, 0xf0, 0x11, 0x00


	//----- nvinfo : EIATTR_KPARAM_INFO
	.align		4
.L_5115:
        /*0098*/ 	.byte	0x04, 0x17
        /*009a*/ 	.short	(.L_5117 - .L_5116)
.L_5116:
        /*009c*/ 	.word	0x00000000
        /*00a0*/ 	.short	0x0001
        /*00a2*/ 	.short	0x0008
        /*00a4*/ 	.byte	0x00, 0xf0, 0x11, 0x00


	//----- nvinfo : EIATTR_KPARAM_INFO
	.align		4
.L_5117:
        /*00a8*/ 	.byte	0x04, 0x17
        /*00aa*/ 	.short	(.L_5119 - .L_5118)
.L_5118:
        /*00ac*/ 	.word	0x00000000
        /*00b0*/ 	.short	0x0000
        /*00b2*/ 	.short	0x0000
        /*00b4*/ 	.byte	0x00, 0xf5, 0x21, 0x00


	//----- nvinfo : EIATTR_SPARSE_MMA_MASK
	.align		4
.L_5119:
        /*00b8*/ 	.byte	0x03, 0x50
        /*00ba*/ 	.short	0x0000


	//----- nvinfo : EIATTR_MAXREG_COUNT
	.align		4
        /*00bc*/ 	.byte	0x03, 0x1b
        /*00be*/ 	.short	0x00ff


	//----- nvinfo : EIATTR_MERCURY_ISA_VERSION
	.align		4
        /*00c0*/ 	.byte	0x03, 0x5f
        /*00c2*/ 	.short	0x0101


	//----- nvinfo : EIATTR_COOP_GROUP_MASK_REGIDS
	.align		4
        /*00c4*/ 	.byte	0x04, 0x29
        /*00c6*/ 	.short	(.L_5121 - .L_5120)


	//   ....[0]....
.L_5120:
        /*00c8*/ 	.word	0xffffffff


	//   ....[1]....
        /*00cc*/ 	.word	0xffffffff


	//   ....[2]....
        /*00d0*/ 	.word	0xffffffff


	//   ....[3]....
        /*00d4*/ 	.word	0xffffffff


	//   ....[4]....
        /*00d8*/ 	.word	0xffffffff


	//----- nvinfo : EIATTR_COOP_GROUP_INSTR_OFFSETS
	.align		4
.L_5121:
        /*00dc*/ 	.byte	0x04, 0x28
        /*00de*/ 	.short	(.L_5123 - .L_5122)


	//   ....[0]....
.L_5122:
        /*00e0*/ 	.word	0x000004d0


	//   ....[1]....
        /*00e4*/ 	.word	0x000004f0


	//   ....[2]....
        /*00e8*/ 	.word	0x00000510


	//   ....[3]....
        /*00ec*/ 	.word	0x00000540


	//   ....[4]....
        /*00f0*/ 	.word	0x00000560


	//----- nvinfo : EIATTR_VRC_CTA_INIT_COUNT
	.align		4
.L_5123:
        /*00f4*/ 	.byte	0x02, 0x4a
	.zero		1
	.zero		1


	//----- nvinfo : EIATTR_EXIT_INSTR_OFFSETS
	.align		4
        /*00f8*/ 	.byte	0x04, 0x1c
        /*00fa*/ 	.short	(.L_5125 - .L_5124)


	//   ....[0]....
.L_5124:
        /*00fc*/ 	.word	0x00000250


	//   ....[1]....
        /*0100*/ 	.word	0x00000930


	//----- nvinfo : EIATTR_CRS_STACK_SIZE
	.align		4
.L_5125:
        /*0104*/ 	.byte	0x04, 0x1e
        /*0106*/ 	.short	(.L_5127 - .L_5126)
.L_5126:
        /*0108*/ 	.word	0x00000000


	//----- nvinfo : EIATTR_CBANK_PARAM_SIZE
	.align		4
.L_5127:
        /*010c*/ 	.byte	0x03, 0x19
        /*010e*/ 	.short	0x0040


	//----- nvinfo : EIATTR_PARAM_CBANK
	.align		4
        /*0110*/ 	.byte	0x04, 0x0a
        /*0112*/ 	.short	(.L_5129 - .L_5128)
	.align		4
.L_5128:
        /*0114*/ 	.word	index@(.nv.constant0._ZN12tensorrt_llm7kernels21fusedQKNormRopeKernelIN3c104HalfES3_Li128ELb1EEEvPviiifPKvS6_S6_PKlii)
        /*0118*/ 	.short	0x0380
        /*011a*/ 	.short	0x0040


	//----- nvinfo : EIATTR_SW_WAR
	.align		4
.L_5129:
        /*011c*/ 	.byte	0x04, 0x36
        /*011e*/ 	.short	(.L_5131 - .L_5130)
.L_5130:
        /*0120*/ 	.word	0x00000008
.L_5131:


//--------------------- .nv.info._ZN12tensorrt_llm7kernels21fusedQKNormRopeKernelIN3c104HalfES3_Li64ELb0EEEvPviiifPKvS6_S6_PKlii --------------------------
	.section	.nv.info._ZN12tensorrt_llm7kernels21fusedQKNormRopeKernelIN3c104HalfES3_Li64ELb0EEEvPviiifPKvS6_S6_PKlii,"",@"SHT_CUDA_INFO"
	.sectionflags	@""
	.align	4


	//----- nvinfo : EIATTR_CUDA_API_VERSION
	.align		4
        /*0000*/ 	.byte	0x04, 0x37
        /*0002*/ 	.short	(.L_5133 - .L_5132)
.L_5132:
        /*0004*/ 	.word	0x00000082


	//----- nvinfo : EIATTR_KPARAM_INFO
	.align		4
.L_5133:
        /*0008*/ 	.byte	0x04, 0x17
        /*000a*/ 	.short	(.L_5135 - .L_5134)
.L_5134:
        /*000c*/ 	.word	0x00000000
        /*0010*/ 	.short	0x000a
        /*0012*/ 	.short	0x003c
        /*0014*/ 	.byte	0x00, 0xf0, 0x11, 0x00


	//----- nvinfo : EIATTR_KPARAM_INFO
	.align		4
.L_5135:
        /*0018*/ 	.byte	0x04, 0x17
        /*001a*/ 	.short	(.L_5137 - .L_5136)
.L_5136:
        /*001c*/ 	.word	0x00000000
        /*0020*/ 	.short	0x0009
        /*0022*/ 	.short	0x0038
        /*0024*/ 	.byte	0x00, 0xf0, 0x11, 0x00


	//----- nvinfo : EIATTR_KPARAM_INFO
	.align		4
.L_5137:
        /*0028*/ 	.byte	0x04, 0x17
        /*002a*/ 	.short	(.L_5139 - .L_5138)
.L_5138:
        /*002c*/ 	.word	0x00000000
        /*0030*/ 	.short	0x0008
        /*0032*/ 	.short	0x0030
        /*0034*/ 	.byte	0x00, 0xf5, 0x21, 0x00


	//----- nvinfo : EIATTR_KPARAM_INFO
	.align		4
.L_5139:
        /*0038*/ 	.byte	0x04, 0x17
        /*003a*/ 	.short	(.L_5141 - .L_5140)
.L_5140:
        /*003c*/ 	.word	0x00000000
        /*0040*/ 	.short	0x0007
        /*0042*/ 	.short	0x0028
        /*0044*/ 	.byte	0x00, 0xf5, 0x21, 0x00


	//----- nvinfo : EIATTR_KPARAM_INFO
	.align		4
.L_5141:
        /*0048*/ 	.byte	0x04, 0x17
        /*004a*/ 	.short	(.L_5143 - .L_5142)
.L_5142:
        /*004c*/ 	.word	0x00000000
        /*0050*/ 	.short	0x0006
        /*0052*/ 	.short	0x0020
        /*0054*/ 	.byte	0x00, 0xf5, 0x21, 0x00


	//----- nvinfo : EIATTR_KPARAM_INFO
	.align		4
.L_5143:
        /*0058*/ 	.byte	0x04, 0x17
        /*005a*/ 	.short	(.L_5145 - .L_5144)
.L_5144:
        /*005c*/ 	.word	0x00000000
        /*0060*/ 	.short	0x0005
        /*0062*/ 	.short	0x0018
        /*0064*/ 	.byte	0x00, 0xf5, 0x21, 0x00


	//----- nvinfo : EIATTR_KPARAM_INFO
	.align		4
.L_5145:
        /*0068*/ 	.byte	0x04, 0x17
        /*006a*/ 	.short	(.L_5147 - .L_5146)
.L_5146:
        /*006c*/ 	.word	0x00000000
        /*0070*/ 	.short	0x0004
        /*0072*/ 	.short	0x0014
        /*0074*/ 	.byte	0x00, 0xf0, 0x11, 0x00


	//----- nvinfo : EIATTR_KPARAM_INFO
	.align		4
.L_5147:
        /*0078*/ 	.byte	0x04, 0x17
        /*007a*/ 	.short	(.L_5149 - .L_5148)
.L_5148:
        /*007c*/ 	.word	0x00000000
        /*0080*/ 	.short	0x0003
        /*0082*/ 	.short	0x0010
        /*0084*/ 	.byte	0x00, 0xf0, 0x11, 0x00


	//----- nvinfo : EIATTR_KPARAM_INFO
	.align		4
.L_5149:
        /*0088*/ 	.byte	0x04, 0x17
        /*008a*/ 	.short	(.L_5151 - .L_5150)
.L_5150:
        /*008c*/ 	.word	0x00000000
        /*0090*/ 	.short	0x0002
        /*0092*/ 	.short	0x000c
        /*0094*/ 	.byte	0x00, 0xf0, 0x11, 0x00


	//----- nvinfo : EIATTR_KPARAM_INFO
	.align		4
.L_5151:
        /*0098*/ 	.byte	0x04, 0x17
        /*009a*/ 	.short	(.L_5153 - .L_5152)
.L_5152:
        /*009c*/ 	.word	0x00000000
        /*00a0*/ 	.short	0x0001
        /*00a2*/ 	.short	0x0008
        /*00a4*/ 	.byte	0x00, 0xf0, 0x11, 0x00


	//----- nvinfo : EIATTR_KPARAM_INFO
	.align		4
.L_5153:
        /*00a8*/ 	.byte	0x04, 0x17
        /*00aa*/ 	.short	(.L_5155 - .L_5154)
.L_5154:
        /*00ac*/ 	.word	0x00000000
        /*00b0*/ 	.short	0x0000
        /*00b2*/ 	.short	0x0000
        /*00b4*/ 	.byte	0x00, 0xf5, 0x21, 0x00


	//----- nvinfo : EIATTR_SPARSE_MMA_MASK
	.align		4
.L_5155:
        /*00b8*/ 	.byte	0x03, 0x50
        /*00ba*/ 	.short	0x0000


	//----- nvinfo : EIATTR_MAXREG_COUNT
	.align		4
        /*00bc*/ 	.byte	0x03, 0x1b
        /*00be*/ 	.short	0x00ff


	//----- nvinfo : EIATTR_MERCURY_ISA_VERSION
	.align		4
        /*00c0*/ 	.byte	0x03, 0x5f
        /*00c2*/ 	.short	0x0101


	//----- nvinfo : EIATTR_COOP_GROUP_MASK_REGIDS
	.align		4
        /*00c4*/ 	.byte	0x04, 0x29
        /*00c6*/ 	.short	(.L_5157 - .L_5156)


	//   ....[0]....
.L_5156:
        /*00c8*/ 	.word	0xffffffff


	//   ....[1]....
        /*00cc*/ 	.word	0xffffffff


	//   ....[2]....
        /*00d0*/ 	.word	0xffffffff


	//   ....[3]....
        /*00d4*/ 	.word	0xffffffff


	//   ....[4]....
        /*00d8*/ 	.word	0xffffffff


	//   ....[5]....
        /*00dc*/ 	.word	0xffffffff


	//   ....[6]....
        /*00e0*/ 	.word	0xffffffff


	//   ....[7]....
        /*00e4*/ 	.word	0xffffffff


	//   ....[8]....
        /*00e8*/ 	.word	0xffffffff


	//   ....[9]....
        /*00ec*/ 	.word	0x05000012


	//   ....[10]....
        /*00f0*/ 	.word	0x05000012


	//   ....[11]....
        /*00f4*/ 	.word	0x05000012


	//   ....[12]....
        /*00f8*/ 	.word	0x05000012


	//----- nvinfo : EIATTR_COOP_GROUP_INSTR_OFFSETS
	.align		4
.L_5157:
        /*00fc*/ 	.byte	0x04, 0x28
        /*00fe*/ 	.short	(.L_5159 - .L_5158)


	//   ....[0]....
.L_5158:
        /*0100*/ 	.word	0x00000480


	//   ....[1]....
        /*0104*/ 	.word	0x000004a0


	//   ....[2]....
        /*0108*/ 	.word	0x000004c0


	//   ....[3]....
        /*010c*/ 	.word	0x000004e0


	//   ....[4]....
        /*0110*/ 	.word	0x00000510


	//   ....[5]....
        /*0114*/ 	.word	0x000006d0


	//   ....[6]....
        /*0118*/ 	.word	0x000008d0


	//   ....[7]....
        /*011c*/ 	.word	0x000008f0


	//   ....[8]....
        /*0120*/ 	.word	0x00000af0


	//   ....[9]....
        /*0124*/ 	.word	0x00000da0


	//   ....[10]....
        /*0128*/ 	.word	0x00000dd0


	//   ....[11]....
        /*012c*/ 	.word	0x00000e30


	//   ....[12]....
        /*0130*/ 	.word	0x00000ef0


	//----- nvinfo : EIATTR_VRC_CTA_INIT_COUNT
	.align		4
.L_5159:
        /*0134*/ 	.byte	0x02, 0x4a
	.zero		1
	.zero		1


	//----- nvinfo : EIATTR_EXIT_INSTR_OFFSETS
	.align		4
        /*0138*/ 	.byte	0x04, 0x1c
        /*013a*/ 	.short	(.L_5161 - .L_5160)


	//   ....[0]....
.L_5160:
        /*013c*/ 	.word	0x00000240


	//   ....[1]....
        /*0140*/ 	.word	0x00000b30


	//----- nvinfo : EIATTR_CRS_STACK_SIZE
	.align		4
.L_5161:
        /*0144*/ 	.byte	0x04, 0x1e
        /*0146*/ 	.short	(.L_5163 - .L_5162)
.L_5162:
        /*0148*/ 	.word	0x00000000


	//----- nvinfo : EIATTR_CBANK_PARAM_SIZE
	.align		4
.L_5163:
        /*014c*/ 	.byte	0x03, 0x19
        /*014e*/ 	.short	0x0040


	//----- nvinfo : EIATTR_PARAM_CBANK
	.align		4
        /*0150*/ 	.byte	0x04, 0x0a
        /*0152*/ 	.short	(.L_5165 - .L_5164)
	.align		4
.L_5164:
        /*0154*/ 	.word	index@(.nv.constant0._ZN12tensorrt_llm7kernels21fusedQKNormRopeKernelIN3c104HalfES3_Li64ELb0EEEvPviiifPKvS6_S6_PKlii)
        /*0158*/ 	.short	0x0380
        /*015a*/ 	.short	0x0040


	//----- nvinfo : EIATTR_SW_WAR
	.align		4
.L_5165:
        /*015c*/ 	.byte	0x04, 0x36
        /*015e*/ 	.short	(.L_5167 - .L_5166)
.L_5166:
        /*0160*/ 	.word	0x00000008
.L_5167:


//--------------------- .nv.info._ZN12tensorrt_llm7kernels21fusedQKNormRopeKernelIN3c104HalfES3_Li64ELb1EEEvPviiifPKvS6_S6_PKlii --------------------------
	.section	.nv.info._ZN12tensorrt_llm7kernels21fusedQKNormRopeKernelIN3c104HalfES3_Li64ELb1EEEvPviiifPKvS6_S6_PKlii,"",@"SHT_CUDA_INFO"
	.sectionflags	@""
	.align	4


	//----- nvinfo : EIATTR_CUDA_API_VERSION
	.align		4
        /*0000*/ 	.byte	0x04, 0x37
        /*0002*/ 	.short	(.L_5169 - .L_5168)
.L_5168:
        /*0004*/ 	.word	0x00000082


	//----- nvinfo : EIATTR_KPARAM_INFO
	.align		4
.L_5169:
        /*0008*/ 	.byte	0x04, 0x17
        /*000a*/ 	.short	(.L_5171 - .L_5170)
.L_5170:
        /*000c*/ 	.word	0x00000000
        /*0010*/ 	.short	0x000a
        /*0012*/ 	.short	0x003c
        /*0014*/ 	.byte	0x00, 0xf0, 0x11, 0x00


	//----- nvinfo : EIATTR_KPARAM_INFO
	.align		4
.L_5171:
        /*0018*/ 	.byte	0x04, 0x17
        /*001a*/ 	.short	(.L_5173 - .L_5172)
.L_5172:
        /*001c*/ 	.word	0x00000000
        /*0020*/ 	.short	0x0009
        /*0022*/ 	.short	0x0038
        /*0024*/ 	.byte	0x00, 0xf0, 0x11, 0x00


	//----- nvinfo : EIATTR_KPARAM_INFO
	.align		4
.L_5173:
        /*0028*/ 	.byte	0x04, 0x17
        /*002a*/ 	.short	(.L_5175 - .L_5174)
.L_5174:
        /*002c*/ 	.word	0x00000000
        /*0030*/ 	.short	0x0008
        /*0032*/ 	.short	0x0030
        /*0034*/ 	.byte	0x00, 0xf5, 0x21, 0x00


	//----- nvinfo : EIATTR_KPARAM_INFO
	.align		4
.L_5175:
        /*0038*/ 	.byte	0x04, 0x17
        /*003a*/ 	.short	(.L_5177 - .L_5176)
.L_5176:
        /*003c*/ 	.word	0x00000000
        /*0040*/ 	.short	0x0007
        /*0042*/ 	.short	0x0028
        /*0044*/ 	.byte	0x00, 0xf5, 0x21, 0x00


	//----- nvinfo : EIATTR_KPARAM_INFO
	.align		4
.L_5177:
        /*0048*/ 	.byte	0x04, 0x17
        /*004a*/ 	.short	(.L_5179 - .L_5178)
.L_5178:
        /*004c*/ 	.word	0x00000000
        /*0050*/ 	.short	0x0006
        /*0052*/ 	.short	0x0020
        /*0054*/ 	.byte	0x00, 0xf5, 0x21, 0x00


	//----- nvinfo : EIATTR_KPARAM_INFO
	.align		4
.L_5179:
        /*0058*/ 	.byte	0x04, 0x17
        /*005a*/ 	.short	(.L_5181 - .L_5180)
.L_5180:
        /*005c*/ 	.word	0x00000000
        /*0060*/ 	.short	0x0005
        /*0062*/ 	.short	0x0018
        /*0064*/ 	.byte	0x00, 0xf5, 0x21, 0x00


	//----- nvinfo : EIATTR_KPARAM_INFO
	.align		4
.L_5181:
        /*0068*/ 	.byte	0x04, 0x17
        /*006a*/ 	.short	(.L_5183 - .L_5182)
.L_5182:
        /*006c*/ 	.word	0x00000000
        /*0070*/ 	.short	0x0004
        /*0072*/ 	.short	0x0014
        /*0074*/ 	.byte	0x00, 0xf0, 0x11, 0x00


	//----- nvinfo : EIATTR_KPARAM_INFO
	.align		4
.L_5183:
        /*0078*/ 	.byte	0x04, 0x17
        /*007a*/ 	.short	(.L_5185 - .L_5184)
.L_5184:
        /*007c*/ 	.word	0x00000000
        /*0080*/ 	.short	0x0003
        /*0082*/ 	.short	0x0010
        /*0084*/ 	.byte	0x00, 0xf0, 0x11, 0x00


	//----- nvinfo : EIATTR_KPARAM_INFO
	.align		4
.L_5185:
        /*0088*/ 	.byte	0x04, 0x17
        /*008a*/ 	.short	(.L_5187 - .L_5186)
.L_5186:
        /*008c*/ 	.word	0x00000000
        /*0090*/ 	.short	0x0002
        /*0092*/ 	.short	0x000c
        /*0094*/ 	.byte	0x00, 0xf0, 0x11, 0x00


	//----- nvinfo : EIATTR_KPARAM_INFO
	.align		4
.L_5187:
        /*0098*/ 	.byte	0x04, 0x17
        /*009a*/ 	.short	(.L_5189 - .L_5188)
.L_5188:
        /*009c*/ 	.word	0x00000000
        /*00a0*/ 	.short	0x0001
        /*00a2*/ 	.short	0x0008
        /*00a4*/ 	.byte	0x00, 0xf0, 0x11, 0x00


	//----- nvinfo : EIATTR_KPARAM_INFO
	.align		4
.L_5189:
        /*00a8*/ 	.byte	0x04, 0x17
        /*00aa*/ 	.short	(.L_5191 - .L_5190)
.L_5190:
        /*00ac*/ 	.word	0x00000000
        /*00b0*/ 	.short	0x0000
        /*00b2*/ 	.short	0x0000
        /*00b4*/ 	.byte	0x00, 0xf5, 0x21, 0x00


	//----- nvinfo : EIATTR_SPARSE_MMA_MASK
	.align		4
.L_5191:
        /*00b8*/ 	.byte	0x03, 0x50
        /*00ba*/ 	.short	0x0000


	//----- nvinfo : EIATTR_MAXREG_COUNT
	.align		4
        /*00bc*/ 	.byte	0x03, 0x1b
        /*00be*/ 	.short	0x00ff


	//----- nvinfo : EIATTR_MERCURY_ISA_VERSION
	.align		4
        /*00c0*/ 	.byte	0x03, 0x5f
        /*00c2*/ 	.short	0x0101


	//----- nvinfo : EIATTR_COOP_GROUP_MASK_REGIDS
	.align		4
        /*00c4*/ 	.byte	0x04, 0x29
        /*00c6*/ 	.short	(.L_5193 - .L_5192)


	//   ....[0]....
.L_5192:
        /*00c8*/ 	.word	0xffffffff


	//   ....[1]....
        /*00cc*/ 	.word	0xffffffff


	//   ....[2]....
        /*00d0*/ 	.word	0xffffffff


	//   ....[3]....
        /*00d4*/ 	.word	0xffffffff


	//   ....[4]....
        /*00d8*/ 	.word	0xffffffff


	//----- nvinfo : EIATTR_COOP_GROUP_INSTR_OFFSETS
	.align		4
.L_5193:
        /*00dc*/ 	.byte	0x04, 0x28
        /*00de*/ 	.short	(.L_5195 - .L_5194)


	//   ....[0]....
.L_5194:
        /*00e0*/ 	.word	0x00000590


	//   ....[1]....
        /*00e4*/ 	.word	0x000005b0


	//   ....[2]....
        /*00e8*/ 	.word	0x000005d0


	//   ....[3]....
        /*00ec*/ 	.word	0x000005f0


	//   ....[4]....
        /*00f0*/ 	.word	0x00000610


	//----- nvinfo : EIATTR_VRC_CTA_INIT_COUNT
	.align		4
.L_5195:
        /*00f4*/ 	.byte	0x02, 0x4a
	.zero		1
	.zero		1


	//----- nvinfo : EIATTR_EXIT_INSTR_OFFSETS
	.align		4
        /*00f8*/ 	.byte	0x04, 0x1c
        /*00fa*/ 	.short	(.L_5197 - .L_5196)


	//   ....[0]....
.L_5196:
        /*00fc*/ 	.word	0x00000260


	//   ....[1]....
        /*0100*/ 	.word	0x00000760


	//----- nvinfo : EIATTR_CBANK_PARAM_SIZE
	.align		4
.L_5197:
        /*0104*/ 	.byte	0x03, 0x19
        /*0106*/ 	.short	0x0040


	//----- nvinfo : EIATTR_PARAM_CBANK
	.align		4
        /*0108*/ 	.byte	0x04, 0x0a
        /*010a*/ 	.short	(.L_5199 - .L_5198)
	.align		4
.L_5198:
        /*010c*/ 	.word	index@(.nv.constant0._ZN12tensorrt_llm7kernels21fusedQKNormRopeKernelIN3c104HalfES3_Li64ELb1EEEvPviiifPKvS6_S6_PKlii)
        /*0110*/ 	.short	0x0380
        /*0112*/ 	.short	0x0040


	//----- nvinfo : EIATTR_SW_WAR
	.align		4
.L_5199:
        /*0114*/ 	.byte	0x04, 0x36
        /*0116*/ 	.short	(.L_5201 - .L_5200)
.L_5200:
        /*0118*/ 	.word	0x00000008
.L_5201:


//--------------------- .nv.info._ZN12tensorrt_llm7kernels32fusedQKNormRopeKernelNTokenHeadsIN3c104HalfEfLi256ELb0ELi8EEEvPviiifPKvS6_S6_PKlii --------------------------
	.section	.nv.info._ZN12tensorrt_llm7kernels32fusedQKNormRopeKernelNTokenHeadsIN3c104HalfEfLi256ELb0ELi8EEEvPviiifPKvS6_S6_PKlii,"",@"SHT_CUDA_INFO"
	.sectionflags	@""
	.align	4


	//----- nvinfo : EIATTR_CUDA_API_VERSION
	.align		4
        /*0000*/ 	.byte	0x04, 0x37
        /*0002*/ 	.short	(.L_5203 - .L_5202)
.L_5202:
        /*0004*/ 	.word	0x00000082


	//----- nvinfo : EIATTR_KPARAM_INFO
	.align		4
.L_5203:
        /*0008*/ 	.byte	0x04, 0x17
        /*000a*/ 	.short	(.L_5205 - .L_5204)
.L_5204:
        /*000c*/ 	.word	0x00000000
        /*0010*/ 	.short	0x000a
        /*0012*/ 	.short	0x003c
        /*0014*/ 	.byte	0x00, 0xf0, 0x11, 0x00


	//----- nvinfo : EIATTR_KPARAM_INFO
	.align		4
.L_5205:
        /*0018*/ 	.byte	0x04, 0x17
        /*001a*/ 	.short	(.L_5207 - .L_5206)
.L_5206:
        /*001c*/ 	.word	0x00000000
        /*0020*/ 	.short	0x0009
        /*0022*/ 	.short	0x0038
        /*0024*/ 	.byte	0x00, 0xf0, 0x11, 0x00


	//----- nvinfo : EIATTR_KPARAM_INFO
	.align		4
.L_5207:
        /*0028*/ 	.byte	0x04, 0x17
        /*002a*/ 	.short	(.L_5209 - .L_5208)
.L_5208:
        /*002c*/ 	.word	0x00000000
        /*0030*/ 	.short	0x0008
        /*0032*/ 	.short	0x0030
        /*0034*/ 	.byte	0x00, 0xf5, 0x21, 0x00


	//----- nvinfo : EIATTR_KPARAM_INFO
	.align		4
.L_5209:
        /*0038*/ 	.byte	0x04, 0x17
        /*003a*/ 	.short	(.L_5211 - .L_5210)
.L_5210:
        /*003c*/ 	.word	0x00000000
        /*0040*/ 	.short	0x0007
        /*0042*/ 	.short	0x0028
        /*0044*/ 	.byte	0x00, 0xf5, 0x21, 0x00


	//----- nvinfo : EIATTR_KPARAM_INFO
	.align		4
.L_5211:
        /*0048*/ 	.byte	0x04, 0x17
        /*004a*/ 	.short	(.L_5213 - .L_5212)
.L_5212:
        /*004c*/ 	.word	0x00000000
        /*0050*/ 	.short	0x0006
        /*0052*/ 	.short	0x0020
        /*0054*/ 	.byte	0x00, 0xf5, 0x21, 0x00


	//----- nvinfo : EIATTR_KPARAM_INFO
	.align		4
.L_5213:
        /*0058*/ 	.byte	0x04, 0x17
        /*005a*/ 	.short	(.L_5215 - .L_5214)
.L_5214:
        /*005c*/ 	.word	0x00000000
        /*0060*/ 	.short	0x0005
        /*0062*/ 	.short	0x0018
        /*0064*/ 	.byte	0x00, 0xf5, 0x21, 0x00


	//----- nvinfo : EIATTR_KPARAM_INFO
	.align		4
.L_5215:
        /*0068*/ 	.byte	0x04, 0x17
        /*006a*/ 	.short	(.L_5217 - .L_5216)
.L_5216:
        /*006c*/ 	.word	0x00000000
        /*0070*/ 	.short	0x0004
        /*0072*/ 	.short	0x0014
        /*0074*/ 	.byte	0x00, 0xf0, 0x11, 0x00


	//----- nvinfo : EIATTR_KPARAM_INFO
	.align		4
.L_5217:
        /*0078*/ 	.byte	0x04, 0x17
        /*007a*/ 	.short	(.L_5219 - .L_5218)
.L_5218:
        /*007c*/ 	.word	0x00000000
        /*0080*/ 	.short	0x0003
        /*0082*/ 	.short	0x0010
        /*0084*/ 	.byte	0x00, 0xf0, 0x11, 0x00


	//----- nvinfo : EIATTR_KPARAM_INFO
	.align		4
.L_5219:
        /*0088*/ 	.byte	0x04, 0x17
        /*008a*/ 	.short	(.L_5221 - .L_5220)
.L_5220:
        /*008c*/ 	.word	0x00000000
        /*0090*/ 	.short	0x0002
        /*0092*/ 	.short	0x000c
        /*0094*/ 	.byte	0x00, 0xf0, 0x11, 0x00


	//----- nvinfo : EIATTR_KPARAM_INFO
	.align		4
.L_5221:
        /*0098*/ 	.byte	0x04, 0x17
        /*009a*/ 	.short	(.L_5223 - .L_5222)
.L_5222:
        /*009c*/ 	.word	0x00000000
        /*00a0*/ 	.short	0x0001
        /*00a2*/ 	.short	0x0008
        /*00a4*/ 	.byte	0x00, 0xf0, 0x11, 0x00


	//----- nvinfo : EIATTR_KPARAM_INFO
	.align		4
.L_5223:
        /*00a8*/ 	.byte	0x04, 0x17
        /*00aa*/ 	.short	(.L_5225 - .L_5224)
.L_5224:
        /*00ac*/ 	.word	0x00000000
        /*00b0*/ 	.short	0x0000
        /*00b2*/ 	.short	0x0000
        /*00b4*/ 	.byte	0x00, 0xf5, 0x21, 0x00


	//----- nvinfo : EIATTR_SPARSE_MMA_MASK
	.align		4
.L_5225:
        /*00b8*/ 	.byte	0x03, 0x50
        /*00ba*/ 	.short	0x0000


	//----- nvinfo : EIATTR_MAXREG_COUNT
	.align		4
        /*00bc*/ 	.byte	0x03, 0x1b
        /*00be*/ 	.short	0x00ff


	//----- nvinfo : EIATTR_MERCURY_ISA_VERSION
	.align		4
        /*00c0*/ 	.byte	0x03, 0x5f
        /*00c2*/ 	.short	0x0101


	//----- nvinfo : EIATTR_COOP_GROUP_MASK_REGIDS
	.align		4
        /*00c4*/ 	.byte	0x04, 0x29
        /*00c6*/ 	.short	(.L_5227 - .L_5226)


	//   ....[0]....
.L_5226:
        /*00c8*/ 	.word	0xffffffff


	//   ....[1]....
        /*00cc*/ 	.word	0xffffffff


	//   ....[2]....
        /*00d0*/ 	.word	0xffffffff


	//   ....[3]....
        /*00d4*/ 	.word	0xffffffff


	//   ....[4]....
        /*00d8*/ 	.word	0xffffffff


	//   ....[5]....
        /*00dc*/ 	.word	0xffffffff


	//   ....[6]....
        /*00e0*/ 	.word	0xffffffff


	//   ....[7]....
        /*00e4*/ 	.word	0xffffffff


	//   ....[8]....
        /*00e8*/ 	.word	0xffffffff


	//   ....[9]....
        /*00ec*/ 	.word	0xffffffff


	//   ....[10]....
        /*00f0*/ 	.word	0xffffffff


	//   ....[11]....
        /*00f4*/ 	.word	0xffffffff


	//   ....[12]....
        /*00f8*/ 	.word	0xffffffff


	//   ....[13]....
        /*00fc*/ 	.word	0xffffffff


	//   ....[14]....
        /*0100*/ 	.word	0xffffffff


	//   ....[15]....
        /*0104*/ 	.word	0x05000028


	//   ....[16]....
        /*0108*/ 	.word	0x05000028


	//   ....[17]....
        /*010c*/ 	.word	0x05000028


	//   ....[18]....
        /*0110*/ 	.word	0x05000028


	//   ....[19]....
        /*0114*/ 	.word	0x05000028


	//   ....[20]....
        /*0118*/ 	.word	0x05000028


	//   ....[21]....
        /*011c*/ 	.word	0x05000028


	//   ....[22]....
        /*0120*/ 	.word	0x05000028


	//   ....[23]....
        /*0124*/ 	.word	0x05000028


	//   ....[24]....
        /*0128*/ 	.word	0x05000028


	//   ....[25]....
        /*012c*/ 	.word	0x05000028


	//   ....[26]....
        /*0130*/ 	.word	0x05000028


	//   ....[27]....
        /*0134*/ 	.word	0x05000028


	//   ....[28]....
        /*0138*/ 	.word	0x05000028


	//   ....[29]....
        /*013c*/ 	.word	0x05000028


	//----- nvinfo : EIATTR_COOP_GROUP_INSTR_OFFSETS
	.align		4
.L_5227:
        /*0140*/ 	.byte	0x04, 0x28
        /*0142*/ 	.short	(.L_5229 - .L_5228)


	//   ....[0]....
.L_5228:
        /*0144*/ 	.word	0x000013f0


	//   ....[1]....
        /*0148*/ 	.word	0x00001410


	//   ....[2]....
        /*014c*/ 	.word	0x00001430


	//   ....[3]....
        /*0150*/ 	.word	0x00001450


	//   ....[4]....
        /*0154*/ 	.word	0x00001470


	//   ....[5]....
        /*0158*/ 	.word	0x00001a90


	//   ....[6]....
        /*015c*/ 	.word	0x00001b00


	//   ....[7]....
        /*0160*/ 	.word	0x00001b80


	//   ....[8]....
        /*0164*/ 	.word	0x00001c40


	//   ....[9]....
        /*0168*/ 	.word	0x00001e30


	//   ....[10]....
        /*016c*/ 	.word	0x00001fb0


	//   ....[11]....
        /*0170*/ 	.word	0x000021d0


	//   ....[12]....
        /*0174*/ 	.word	0x000021f0


	//   ....[13]....
        /*0178*/ 	.word	0x00002290


	//   ....[14]....
        /*017c*/ 	.word	0x00002460


	//   ....[15]....
        /*0180*/ 	.word	0x000025c0


	//   ....[16]....
        /*0184*/ 	.word	0x00002640


	//   ....[17]....
        /*0188*/ 	.word	0x000026a0


	//   ....[18]....
        /*018c*/ 	.word	0x00002700


	//   ....[19]....
        /*0190*/ 	.word	0x00002760


	//   ....[20]....
        /*0194*/ 	.word	0x000029c0


	//   ....[21]....
        /*0198*/ 	.word	0x00002a60


	//   ....[22]....
        /*019c*/ 	.word	0x00002c40


	//   ....[23]....
        /*01a0*/ 	.word	0x00002e20


	//   ....[24]....
        /*01a4*/ 	.word	0x00003010


	//   ....[25]....
        /*01a8*/ 	.word	0x00003200


	//   ....[26]....
        /*01ac*/ 	.word	0x000033a0


	//   ....[27]....
        /*01b0*/ 	.word	0x000035b0


	//   ....[28]....
        /*01b4*/ 	.word	0x00003630


	//   ....[29]....
        /*01b8*/ 	.word	0x000036b0


	//----- nvinfo : EIATTR_VRC_CTA_INIT_COUNT
	.align		4
.L_5229:
        /*01bc*/ 	.byte	0x02, 0x4a
	.zero		1
	.zero		1


	//----- nvinfo : EIATTR_EXIT_INSTR_OFFSETS
	.align		4
        /*01c0*/ 	.byte	0x04, 0x1c
        /*01c2*/ 	.short	(.L_5231 - .L_5230)


	//   ....[0]....
.L_5230:
        /*01c4*/ 	.word	0x000002b0


	//   ....[1]....
        /*01c8*/ 	.word	0x00000ef0


	//   ....[2]....
        /*01cc*/ 	.word	0x00002560


	//----- nvinfo : EIATTR_CRS_STACK_SIZE
	.align		4
.L_5231:
        /*01d0*/ 	.byte	0x04, 0x1e
        /*01d2*/ 	.short	(.L_5233 - .L_5232)
.L_5232:
        /*01d4*/ 	.word	0x00000000


	//----- nvinfo : EIATTR_CBANK_PARAM_SIZE
	.align		4
.L_5233:
        /*01d8*/ 	.byte	0x03, 0x19
        /*01da*/ 	.short	0x0040


	//----- nvinfo : EIATTR_PARAM_CBANK
	.align		4
        /*01dc*/ 	.byte	0x04, 0x0a
        /*01de*/ 	.short	(.L_5235 - .L_5234)
	.align		4
.L_5234:
        /*01e0*/ 	.word	index@(.nv.constant0._ZN12tensorrt_llm7kernels32fusedQKNormRopeKernelNTokenHeadsIN3c104HalfEfLi256ELb0ELi8EEEvPviiifPKvS6_S6_PKlii)
        /*01e4*/ 	.short	0x0380
        /*01e6*/ 	.short	0x0040


	//----- nvinfo : EIATTR_SW_WAR
	.align		4
.L_5235:
        /*01e8*/ 	.byte	0x04, 0x36
        /*01ea*/ 	.short	(.L_5237 - .L_5236)
.L_5236:
        /*01ec*/ 	.word	0x00000008
.L_5237:


//--------------------- .nv.info._ZN12tensorrt_llm7kernels32fusedQKNormRopeKernelNTokenHeadsIN3c104HalfEfLi256ELb1ELi8EEEvPviiifPKvS6_S6_PKlii --------------------------
	.section	.nv.info._ZN12tensorrt_llm7kernels32fusedQKNormRopeKernelNTokenHeadsIN3c104HalfEfLi256ELb1ELi8EEEvPviiifPKvS6_S6_PKlii,"",@"SHT_CUDA_INFO"
	.sectionflags	@""
	.align	4


	//----- nvinfo : EIATTR_CUDA_API_VERSION
	.align		4
        /*0000*/ 	.byte	0x04, 0x37
        /*0002*/ 	.short	(.L_5239 - .L_5238)
.L_5238:
        /*0004*/ 	.word	0x00000082


	//----- nvinfo : EIATTR_KPARAM_INFO
	.align		4
.L_5239:
        /*0008*/ 	.byte	0x04, 0x17
        /*000a*/ 	.short	(.L_5241 - .L_5240)
.L_5240:
        /*000c*/ 	.word	0x00000000
        /*0010*/ 	.short	0x000a
        /*0012*/ 	.short	0x003c
        /*0014*/ 	.byte	0x00, 0xf0, 0x11, 0x00


	//----- nvinfo : EIATTR_KPARAM_INFO
	.align		4
.L_5241:
        /*0018*/ 	.byte	0x04, 0x17
        /*001a*/ 	.short	(.L_5243 - .L_5242)
.L_5242:
        /*001c*/ 	.word	0x00000000
        /*0020*/ 	.short	0x0009
        /*0022*/ 	.short	0x0038
        /*0024*/ 	.byte	0x00, 0xf0, 0x11, 0x00


	//----- nvinfo : EIATTR_KPARAM_INFO
	.align		4
.L_5243:
        /*0028*/ 	.byte	0x04, 0x17
        /*002a*/ 	.short	(.L_5245 - .L_5244)
.L_5244:
        /*002c*/ 	.word	0x00000000
        /*0030*/ 	.short	0x0008
        /*0032*/ 	.short	0x0030
        /*0034*/ 	.byte	0x00, 0xf5, 0x21, 0x00


	//----- nvinfo : EIATTR_KPARAM_INFO
	.align		4
.L_5245:
        /*0038*/ 	.byte	0x04, 0x17
        /*003a*/ 	.short	(.L_5247 - .L_5246)
.L_5246:
        /*003c*/ 	.word	0x00000000
        /*0040*/ 	.short	0x0007
        /*0042*/ 	.short	0x0028
        /*0044*/ 	.byte	0x00, 0xf5, 0x21, 0x00


	//----- nvinfo : EIATTR_KPARAM_INFO
	.align		4
.L_5247:
        /*0048*/ 	.byte	0x04, 0x17
        /*004a*/ 	.short	(.L_5249 - .L_5248)
.L_5248:
        /*004c*/ 	.word	0x00000000
        /*0050*/ 	.short	0x0006
        /*0052*/ 	.short	0x0020
        /*0054*/ 	.byte	0x00, 0xf5, 0x21, 0x00


	//----- nvinfo : EIATTR_KPARAM_INFO
	.align		4
.L_5249:
        /*0058*/ 	.byte	0x04, 0x17
        /*005a*/ 	.short	(.L_5251 - .L_5250)
.L_5250:
        /*005c*/ 	.word	0x00000000
        /*0060*/ 	.short	0x0005
        /*0062*/ 	.short	0x0018
        /*0064*/ 	.byte	0x00, 0xf5, 0x21, 0x00


	//----- nvinfo : EIATTR_KPARAM_INFO
	.align		4
.L_5251:
        /*0068*/ 	.byte	0x04, 0x17
        /*006a*/ 	.short	(.L_5253 - .L_5252)
.L_5252:
        /*006c*/ 	.word	0x00000000
        /*0070*/ 	.short	0x0004
        /*0072*/ 	.short	0x0014
        /*0074*/ 	.byte	0x00, 0xf0, 0x11, 0x00


	//----- nvinfo : EIATTR_KPARAM_INFO
	.align		4
.L_5253:
        /*0078*/ 	.byte	0x04, 0x17
        /*007a*/ 	.short	(.L_5255 - .L_5254)
.L_5254:
        /*007c*/ 	.word	0x00000000
        /*0080*/ 	.short	0x0003
        /*0082*/ 	.short	0x0010
        /*0084*/ 	.byte	0x00, 0xf0, 0x11, 0x00


	//----- nvinfo : EIATTR_KPARAM_INFO
	.align		4
.L_5255:
        /*0088*/ 	.byte	0x04, 0x17
        /*008a*/ 	.short	(.L_5257 - .L_5256)
.L_5256:
        /*008c*/ 	.word	0x00000000
        /*0090*/ 	.short	0x0002
        /*0092*/ 	.short	0x000c
        /*0094*/ 	.byte	0x00, 0xf0, 0x11, 0x00


	//----- nvinfo : EIATTR_KPARAM_INFO
	.align		4
.L_5257:
        /*0098*/ 	.byte	0x04, 0x17
        /*009a*/ 	.short	(.L_5259 - .L_5258)
.L_5258:
        /*009c*/ 	.word	0x00000000
        /*00a0*/ 	.short	0x0001
        /*00a2*/ 	.short	0x0008
        /*00a4*/ 	.byte	0x00, 0xf0, 0x11, 0x00


	//----- nvinfo : EIATTR_KPARAM_INFO
	.align		4
.L_5259:
        /*00a8*/ 	.byte	0x04, 0x17
        /*00aa*/ 	.short	(.L_5261 - .L_5260)
.L_5260:
        /*00ac*/ 	.word	0x00000000
        /*00b0*/ 	.short	0x0000
        /*00b2*/ 	.short	0x0000
        /*00b4*/ 	.byte	0x00, 0xf5, 0x21, 0x00


	//----- nvinfo : EIATTR_SPARSE_MMA_MASK
	.align		4
.L_5261:
        /*00b8*/ 	.byte	0x03, 0x50
        /*00ba*/ 	.short	0x0000


	//----- nvinfo : EIATTR_MAXREG_COUNT
	.align		4
        /*00bc*/ 	.byte	0x03, 0x1b
        /*00be*/ 	.short	0x00ff


	//----- nvinfo : EIATTR_MERCURY_ISA_VERSION
	.align		4
        /*00c0*/ 	.byte	0x03, 0x5f
        /*00c2*/ 	.short	0x0101


	//----- nvinfo : EIATTR_COOP_GROUP_MASK_REGIDS
	.align		4
        /*00c4*/ 	.byte	0x04, 0x29
        /*00c6*/ 	.short	(.L_5263 - .L_5262)


	//   ....[0]....
.L_5262:
        /*00c8*/ 	.word	0xffffffff


	//   ....[1]....
        /*00cc*/ 	.word	0xffffffff


	//   ....[2]....
        /*00d0*/ 	.word	0xffffffff


	//   ....[3]....
        /*00d4*/ 	.word	0xffffffff


	//   ....[4]....
        /*00d8*/ 	.word	0xffffffff


	//   ....[5]....
        /*00dc*/ 	.word	0x05000027


	//   ....[6]....
        /*00e0*/ 	.word	0x05000027


	//   ....[7]....
        /*00e4*/ 	.word	0x05000027


	//   ....[8]....
        /*00e8*/ 	.word	0x05000027


	//   ....[9]....
        /*00ec*/ 	.word	0x05000027


	//----- nvinfo : EIATTR_COOP_GROUP_INSTR_OFFSETS
	.align		4
.L_5263:
        /*00f0*/ 	.byte	0x04, 0x28
        /*00f2*/ 	.short	(.L_5265 - .L_5264)


	//   ....[0]....
.L_5264:
        /*00f4*/ 	.word	0x00001410


	//   ....[1]....
        /*00f8*/ 	.word	0x00001430


	//   ....[2]....
        /*00fc*/ 	.word	0x00001450


	//   ....[3]....
        /*0100*/ 	.word	0x00001470


	//   ....[4]....
        /*0104*/ 	.word	0x00001490


	//   ....[5]....
        /*0108*/ 	.word	0x000019b0


	//   ....[6]....
        /*010c*/ 	.word	0x00001a40


	//   ....[7]....
        /*0110*/ 	.word	0x00001ab0


	//   ....[8]....
        /*0114*/ 	.word	0x00001b20


	//   ....[9]....
        /*0118*/ 	.word	0x00001b90


	//----- nvinfo : EIATTR_VRC_CTA_INIT_COUNT
	.align		4
.L_5265:
        /*011c*/ 	.byte	0x02, 0x4a
	.zero		1
	.zero		1


	//----- nvinfo : EIATTR_EXIT_INSTR_OFFSETS
	.align		4
        /*0120*/ 	.byte	0x04, 0x1c
        /*0122*/ 	.short	(.L_5267 - .L_5266)


	//   ....[0]....
.L_5266:
        /*0124*/ 	.word	0x000002a0


	//   ....[1]....
        /*0128*/ 	.word	0x00000f30


	//   ....[2]....
        /*012c*/ 	.word	0x00001940


	//----- nvinfo : EIATTR_CRS_STACK_SIZE
	.align		4
.L_5267:
        /*0130*/ 	.byte	0x04, 0x1e
        /*0132*/ 	.short	(.L_5269 - .L_5268)
.L_5268:
        /*0134*/ 	.word	0x00000000


	//----- nvinfo : EIATTR_CBANK_PARAM_SIZE
	.align		4
.L_5269:
        /*0138*/ 	.byte	0x03, 0x19
        /*013a*/ 	.short	0x0040


	//----- nvinfo : EIATTR_PARAM_CBANK
	.align		4
        /*013c*/ 	.byte	0x04, 0x0a
        /*013e*/ 	.short	(.L_5271 - .L_5270)
	.align		4
.L_5270:
        /*0140*/ 	.word	index@(.nv.constant0._ZN12tensorrt_llm7kernels32fusedQKNormRopeKernelNTokenHeadsIN3c104HalfEfLi256ELb1ELi8EEEvPviiifPKvS6_S6_PKlii)
        /*0144*/ 	.short	0x0380
        /*0146*/ 	.short	0x0040


	//----- nvinfo : EIATTR_SW_WAR
	.align		4
.L_5271:
        /*0148*/ 	.byte	0x04, 0x36
        /*014a*/ 	.short	(.L_5273 - .L_5272)
.L_5272:
        /*014c*/ 	.word	0x00000008
.L_5273:


//--------------------- .nv.info._ZN12tensorrt_llm7kernels32fusedQKNormRopeKernelNTokenHeadsIN3c104HalfEfLi128ELb0ELi8EEEvPviiifPKvS6_S6_PKlii --------------------------
	.section	.nv.info._ZN12tensorrt_llm7kernels32fusedQKNormRopeKernelNTokenHeadsIN3c104HalfEfLi128ELb0ELi8EEEvPviiifPKvS6_S6_PKlii,"",@"SHT_CUDA_INFO"
	.sectionflags	@""
	.align	4


	//----- nvinfo : EIATTR_CUDA_API_VERSION
	.align		4
        /*0000*/ 	.byte	0x04, 0x37
        /*0002*/ 	.short	(.L_5275 - .L_5274)
.L_5274:
        /*0004*/ 	.word	0x00000082


	//----- nvinfo : EIATTR_KPARAM_INFO
	.align		4
.L_5275:
        /*0008*/ 	.byte	0x04, 0x17
        /*000a*/ 	.short	(.L_5277 - .L_5276)
.L_5276:
        /*000c*/ 	.word	0x00000000
        /*0010*/ 	.short	0x000a
        /*0012*/ 	.short	0x003c
        /*0014*/ 	.byte	0x00, 0xf0, 0x11, 0x00


	//----- nvinfo : EIATTR_KPARAM_INFO
	.align		4
.L_5277:
        /*0018*/ 	.byte	0x04, 0x17
        /*001a*/ 	.short	(.L_5279 - .L_5278)
.L_5278:
        /*001c*/ 	.word	0x00000000
        /*0020*/ 	.short	0x0009
        /*0022*/ 	.short	0x0038
        /*0024*/ 	.byte	0x00, 0xf0, 0x11, 0x00


	//----- nvinfo : EIATTR_KPARAM_INFO
	.align		4
.L_5279:
        /*0028*/ 	.byte	0x04, 0x17
        /*002a*/ 	.short	(.L_5281 - .L_5280)
.L_5280:
        /*002c*/ 	.word	0x00000000
        /*0030*/ 	.short	0x0008
        /*0032*/ 	.short	0x0030
        /*0034*/ 	.byte	0x00, 0xf5, 0x21, 0x00


	//----- nvinfo : EIATTR_KPARAM_INFO
	.align		4
.L_5281:
        /*0038*/ 	.byte	0x04, 0x17
        /*003a*/ 	.short	(.L_5283 - .L_5282)
.L_5282:
        /*003c*/ 	.word	0x00000000
        /*0040*/ 	.short	0x0007
        /*0042*/ 	.short	0x0028
        /*0044*/ 	.byte	0x00, 0xf5, 0x21, 0x00


	//----- nvinfo : EIATTR_KPARAM_INFO
	.align		4
.L_5283:
        /*0048*/ 	.byte	0x04, 0x17
        /*004a*/ 	.short	(.L_5285 - .L_5284)
.L_5284:
        /*004c*/ 	.word	0x00000000
        /*0050*/ 	.short	0x0006
        /*0052*/ 	.short	0x0020
        /*0054*/ 	.byte	0x00, 0xf5, 0x21, 0x00


	//----- nvinfo : EIATTR_KPARAM_INFO
	.align		4
.L_5285:
        /*0058*/ 	.byte	0x04, 0x17
        /*005a*/ 	.short	(.L_5287 - .L_5286)
.L_5286:
        /*005c*/ 	.word	0x00000000
        /*0060*/ 	.short	0x0005
        /*0062*/ 	.short	0x0018
        /*0064*/ 	.byte	0x00, 0xf5, 0x21, 0x00


	//----- nvinfo : EIATTR_KPARAM_INFO
	.align		4
.L_5287:
        /*0068*/ 	.byte	0x04, 0x17
        /*006a*/ 	.short	(.L_5289 - .L_5288)
.L_5288:
        /*006c*/ 	.word	0x00000000
        /*0070*/ 	.short	0x0004
        /*0072*/ 	.short	0x0014
        /*0074*/ 	.byte	0x00, 0xf0, 0x11, 0x00


	//----- nvinfo : EIATTR_KPARAM_INFO
	.align		4
.L_5289:
        /*0078*/ 	.byte	0x04, 0x17
        /*007a*/ 	.short	(.L_5291 - .L_5290)
.L_5290:
        /*007c*/ 	.word	0x00000000
        /*0080*/ 	.short	0x0003
        /*0082*/ 	.short	0x0010
        /*0084*/ 	.byte	0x00, 0xf0, 0x11, 0x00


	//----- nvinfo : EIATTR_KPARAM_INFO
	.align		4
.L_5291:
        /*0088*/ 	.byte	0x04, 0x17
        /*008a*/ 	.short	(.L_5293 - .L_5292)
.L_5292:
        /*008c*/ 	.word	0x00000000
        /*0090*/ 	.short	0x0002
        /*0092*/ 	.short	0x000c
        /*0094*/ 	.byte	0x00, 0xf0, 0x11, 0x00


	//----- nvinfo : EIATTR_KPARAM_INFO
	.align		4
.L_5293:
        /*0098*/ 	.byte	0x04, 0x17
        /*009a*/ 	.short	(.L_5295 - .L_5294)
.L_5294:
        /*009c*/ 	.word	0x00000000
        /*00a0*/ 	.short	0x0001
        /*00a2*/ 	.short	0x0008
        /*00a4*/ 	.byte	0x00, 0xf0, 0x11, 0x00


	//----- nvinfo : EIATTR_KPARAM_INFO
	.align		4
.L_5295:
        /*00a8*/ 	.byte	0x04, 0x17
        /*00aa*/ 	.short	(.L_5297 - .L_5296)
.L_5296:
        /*00ac*/ 	.word	0x00000000
        /*00b0*/ 	.short	0x0000
        /*00b2*/ 	.short	0x0000
        /*00b4*/ 	.byte	0x00, 0xf5, 0x21, 0x00


	//----- nvinfo : EIATTR_SPARSE_MMA_MASK
	.align		4
.L_5297:
        /*00b8*/ 	.byte	0x03, 0x50
        /*00ba*/ 	.short	0x0000


	//----- nvinfo : EIATTR_MAXREG_COUNT
	.align		4
        /*00bc*/ 	.byte	0x03, 0x1b
        /*00be*/ 	.short	0x00ff


	//----- nvinfo : EIATTR_MERCURY_ISA_VERSION
	.align		4
        /*00c0*/ 	.byte	0x03, 0x5f
        /*00c2*/ 	.short	0x0101


	//----- nvinfo : EIATTR_COOP_GROUP_MASK_REGIDS
	.align		4
        /*00c4*/ 	.byte	0x04, 0x29
        /*00c6*/ 	.short	(.L_5299 - .L_5298)


	//   ....[0]....
.L_5298:
        /*00c8*/ 	.word	0xffffffff


	//   ....[1]....
        /*00cc*/ 	.word	0xffffffff


	//   ....[2]....
        /*00d0*/ 	.word	0xffffffff


	//   ....[3]....
        /*00d4*/ 	.word	0xffffffff


	//   ....[4]....
        /*00d8*/ 	.word	0xffffffff


	//   ....[5]....
        /*00dc*/ 	.word	0xffffffff


	//   ....[6]....
        /*00e0*/ 	.word	0xffffffff


	//   ....[7]....
        /*00e4*/ 	.word	0xffffffff


	//   ....[8]....
        /*00e8*/ 	.word	0xffffffff


	//   ....[9]....
        /*00ec*/ 	.word	0xffffffff


	//   ....[10]....
        /*00f0*/ 	.word	0xffffffff


	//   ....[11]....
        /*00f4*/ 	.word	0x0500001b


	//   ....[12]....
        /*00f8*/ 	.word	0x0500001b


	//   ....[13]....
        /*00fc*/ 	.word	0x0500001b


	//   ....[14]....
        /*0100*/ 	.word	0x0500001b


	//   ....[15]....
        /*0104*/ 	.word	0x0500001b


	//   ....[16]....
        /*0108*/ 	.word	0x0500001b


	//   ....[17]....
        /*010c*/ 	.word	0x0500001b


	//   ....[18]....
        /*0110*/ 	.word	0x0500001b


	//   ....[19]....
        /*0114*/ 	.word	0x0500001b


	//   ....[20]....
        /*0118*/ 	.word	0x0500001b


	//   ....[21]....
        /*011c*/ 	.word	0x0500001b


	//----- nvinfo : EIATTR_COOP_GROUP_INSTR_OFFSETS
	.align		4
.L_5299:
        /*0120*/ 	.byte	0x04, 0x28
        /*0122*/ 	.short	(.L_5301 - .L_5300)


	//   ....[0]....
.L_5300:
        /*0124*/ 	.word	0x000012a0


	//   ....[1]....
        /*0128*/ 	.word	0x000012c0


	//   ....[2]....
        /*012c*/ 	.word	0x000012e0


	//   ....[3]....
        /*0130*/ 	.word	0x00001300


	//   ....[4]....
        /*0134*/ 	.word	0x00001320


	//   ....[5]....
        /*0138*/ 	.word	0x00001550


	//   ....[6]....
        /*013c*/ 	.word	0x000017d0


	//   ....[7]....
        /*0140*/ 	.word	0x00001940


	//   ....[8]....
        /*0144*/ 	.word	0x00001a40


	//   ....[9]....
        /*0148*/ 	.word	0x00001a80


	//   ....[10]....
        /*014c*/ 	.word	0x00001c60


	//   ....[11]....
        /*0150*/ 	.word	0x00001da0


	//   ....[12]....
        /*0154*/ 	.word	0x00001e20


	//   ....[13]....
        /*0158*/ 	.word	0x00001e80


	//   ....[14]....
        /*015c*/ 	.word	0x00001ee0


	//   ....[15]....
        /*0160*/ 	.word	0x00001f40


	//   ....[16]....
        /*0164*/ 	.word	0x000021d0


	//   ....[17]....
        /*0168*/ 	.word	0x00002270


	//   ....[18]....
        /*016c*/ 	.word	0x00002440


	//   ....[19]....
        /*0170*/ 	.word	0x00002620


	//   ....[20]....
        /*0174*/ 	.word	0x000026c0


	//   ....[21]....
        /*0178*/ 	.word	0x00002720


	//----- nvinfo : EIATTR_VRC_CTA_INIT_COUNT
	.align		4
.L_5301:
        /*017c*/ 	.byte	0x02, 0x4a
	.zero		1
	.zero		1


	//----- nvinfo : EIATTR_EXIT_INSTR_OFFSETS
	.align		4
        /*0180*/ 	.byte	0x04, 0x1c
        /*0182*/ 	.short	(.L_5303 - .L_5302)


	//   ....[0]....
.L_5302:
        /*0184*/ 	.word	0x000002a0


	//   ....[1]....
        /*0188*/ 	.word	0x00000f20


	//   ....[2]....
        /*018c*/ 	.word	0x00001d40


	//----- nvinfo : EIATTR_CRS_STACK_SIZE
	.align		4
.L_5303:
        /*0190*/ 	.byte	0x04, 0x1e
        /*0192*/ 	.short	(.L_5305 - .L_5304)
.L_5304:
        /*0194*/ 	.word	0x00000000


	//----- nvinfo : EIATTR_CBANK_PARAM_SIZE
	.align		4
.L_5305:
        /*0198*/ 	.byte	0x03, 0x19
        /*019a*/ 	.short	0x0040


	//----- nvinfo : EIATTR_PARAM_CBANK
	.align		4
        /*019c*/ 	.byte	0x04, 0x0a
        /*019e*/ 	.short	(.L_5307 - .L_5306)
	.align		4
.L_5306:
        /*01a0*/ 	.word	index@(.nv.constant0._ZN12tensorrt_llm7kernels32fusedQKNormRopeKernelNTokenHeadsIN3c104HalfEfLi128ELb0ELi8EEEvPviiifPKvS6_S6_PKlii)
        /*01a4*/ 	.short	0x0380
        /*01a6*/ 	.short	0x0040


	//----- nvinfo : EIATTR_SW_WAR
	.align		4
.L_5307:
        /*01a8*/ 	.byte	0x04, 0x36
        /*01aa*/ 	.short	(.L_5309 - .L_5308)
.L_5308:
        /*01ac*/ 	.word	0x00000008
.L_5309:


//--------------------- .nv.info._ZN12tensorrt_llm7kernels32fusedQKNormRopeKernelNTokenHeadsIN3c104HalfEfLi128ELb1ELi8EEEvPviiifPKvS6_S6_PKlii --------------------------
	.section	.nv.info._ZN12tensorrt_llm7kernels32fusedQKNormRopeKernelNTokenHeadsIN3c104HalfEfLi128ELb1ELi8EEEvPviiifPKvS6_S6_PKlii,"",@"SHT_CUDA_INFO"
	.sectionflags	@""
	.align	4


	//----- nvinfo : EIATTR_CUDA_API_VERSION
	.align		4
        /*0000*/ 	.byte	0x04, 0x37
        /*0002*/ 	.short	(.L_5311 - .L_5310)
.L_5310:
        /*0004*/ 	.word	0x00000082


	//----- nvinfo : EIATTR_KPARAM_INFO
	.align		4
.L_5311:
        /*0008*/ 	.byte	0x04, 0x17
        /*000a*/ 	.short	(.L_5313 - .L_5312)
.L_5312:
        /*000c*/ 	.word	0x00000000
        /*0010*/ 	.short	0x000a
        /*0012*/ 	.short	0x003c
        /*0014*/ 	.byte	0x00, 0xf0, 0x11, 0x00


	//----- nvinfo : EIATTR_KPARAM_INFO
	.align		4
.L_5313:
        /*0018*/ 	.byte	0x04, 0x17
        /*001a*/ 	.short	(.L_5315 - .L_5314)
.L_5314:
        /*001c*/ 	.word	0x00000000
        /*0020*/ 	.short	0x0009
        /*0022*/ 	.short	0x0038
        /*0024*/ 	.byte	0x00, 0xf0, 0x11, 0x00


	//----- nvinfo : EIATTR_KPARAM_INFO
	.align		4
.L_5315:
        /*0028*/ 	.byte	0x04, 0x17
        /*002a*/ 	.short	(.L_5317 - .L_5316)
.L_5316:
        /*002c*/ 	.word	0x00000000
        /*0030*/ 	.short	0x0008
        /*0032*/ 	.short	0x0030
        /*0034*/ 	.byte	0x00, 0xf5, 0x21, 0x00


	//----- nvinfo : EIATTR_KPARAM_INFO
	.align		4
.L_5317:
        /*0038*/ 	.byte	0x04, 0x17
        /*003a*/ 	.short	(.L_5319 - .L_5318)
.L_5318:
        /*003c*/ 	.word	0x00000000
        /*0040*/ 	.short	0x0007
        /*0042*/ 	.short	0x0028
        /*0044*/ 	.byte	0x00, 0xf5, 0x21, 0x00


	//----- nvinfo : EIATTR_KPARAM_INFO
	.align		4
.L_5319:
        /*0048*/ 	.byte	0x04, 0x17
        /*004a*/ 	.short	(.L_5321 - .L_5320)
.L_5320:
        /*004c*/ 	.word	0x00000000
        /*0050*/ 	.short	0x0006
        /*0052*/ 	.short	0x0020
        /*0054*/ 	.byte	0x00, 0xf5, 0x21, 0x00


	//----- nvinfo : EIATTR_KPARAM_INFO
	.align		4
.L_5321:
        /*0058*/ 	.byte	0x04, 0x17
        /*005a*/ 	.short	(.L_5323 - .L_5322)
.L_5322:
        /*005c*/ 	.word	0x00000000
        /*0060*/ 	.short	0x0005
        /*0062*/ 	.short	0x0018
        /*0064*/ 	.byte	0x00, 0xf5, 0x21, 0x00


	//----- nvinfo : EIATTR_KPARAM_INFO
	.align		4
.L_5323:
        /*0068*/ 	.byte	0x04, 0x17
        /*006a*/ 	.short	(.L_5325 - .L_5324)
.L_5324:
        /*006c*/ 	.word	0x00000000
        /*0070*/ 	.short	0x0004
        /*0072*/ 	.short	0x0014
        /*0074*/ 	.byte	0x00, 0xf0, 0x11, 0x00


	//----- nvinfo : EIATTR_KPARAM_INFO
	.align		4
.L_5325:
        /*0078*/ 	.byte	0x04, 0x17
        /*007a*/ 	.short	(.L_5327 - .L_5326)
.L_5326:
        /*007c*/ 	.word	0x00000000
        /*0080*/ 	.short	0x0003
        /*0082*/ 	.short	0x0010
        /*0084*/ 	.byte	0x00, 0xf0, 0x11, 0x00


	//----- nvinfo : EIATTR_KPARAM_INFO
	.align		4
.L_5327:
        /*0088*/ 	.byte	0x04, 0x17
        /*008a*/ 	.short	(.L_5329 - .L_5328)
.L_5328:
        /*008c*/ 	.word	0x00000000
        /*0090*/ 	.short	0x0002
        /*0092*/ 	.short	0x000c
        /*0094*/ 	.byte	0x00, 0xf0, 0x11, 0x00


	//----- nvinfo : EIATTR_KPARAM_INFO
	.align		4
.L_5329:
        /*0098*/ 	.byte	0x04, 0x17
        /*009a*/ 	.short	(.L_5331 - .L_5330)
.L_5330:
        /*009c*/ 	.word	0x00000000
        /*00a0*/ 	.short	0x0001
        /*00a2*/ 	.short	0x0008
        /*00a4*/ 	.byte	0x00, 0xf0, 0x11, 0x00


	//----- nvinfo : EIATTR_KPARAM_INFO
	.align		4
.L_5331:
        /*00a8*/ 	.byte	0x04, 0x17
        /*00aa*/ 	.short	(.L_5333 - .L_5332)
.L_5332:
        /*00ac*/ 	.word	0x00000000
        /*00b0*/ 	.short	0x0000
        /*00b2*/ 	.short	0x0000
        /*00b4*/ 	.byte	0x00, 0xf5, 0x21, 0x00


	//----- nvinfo : EIATTR_SPARSE_MMA_MASK
	.align		4
.L_5333:
        /*00b8*/ 	.byte	0x03, 0x50
        /*00ba*/ 	.short	0x0000


	//----- nvinfo : EIATTR_MAXREG_COUNT
	.align		4
        /*00bc*/ 	.byte	0x03, 0x1b
        /*00be*/ 	.short	0x00ff


	//----- nvinfo : EIATTR_MERCURY_ISA_VERSION
	.align		4
        /*00c0*/ 	.byte	0x03, 0x5f
        /*00c2*/ 	.short	0x0101


	//----- nvinfo : EIATTR_COOP_GROUP_MASK_REGIDS
	.align		4
        /*00c4*/ 	.byte	0x04, 0x29
        /*00c6*/ 	.short	(.L_5335 - .L_5334)


	//   ....[0]....
.L_5334:
        /*00c8*/ 	.word	0xffffffff


	//   ....[1]....
        /*00cc*/ 	.word	0xffffffff


	//   ....[2]....
        /*00d0*/ 	.word	0xffffffff


	//   ....[3]....
        /*00d4*/ 	.word	0xffffffff


	//   ....[4]....
        /*00d8*/ 	.word	0xffffffff


	//   ....[5]....
        /*00dc*/ 	.word	0x05000017


	//   ....[6]....
        /*00e0*/ 	.word	0x05000017


	//   ....[7]....
        /*00e4*/ 	.word	0x05000017


	//   ....[8]....
        /*00e8*/ 	.word	0x05000017


	//   ....[9]....
        /*00ec*/ 	.word	0x05000017


	//----- nvinfo : EIATTR_COOP_GROUP_INSTR_OFFSETS
	.align		4
.L_5335:
        /*00f0*/ 	.byte	0x04, 0x28
        /*00f2*/ 	.short	(.L_5337 - .L_5336)


	//   ....[0]....
.L_5336:
        /*00f4*/ 	.word	0x000012b0


	//   ....[1]....
        /*00f8*/ 	.word	0x000012d0


	//   ....[2]....
        /*00fc*/ 	.word	0x000012f0


	//   ....[3]....
        /*0100*/ 	.word	0x00001310


	//   ....[4]....
        /*0104*/ 	.word	0x00001330


	//   ....[5]....
        /*0108*/ 	.word	0x000016a0


	//   ....[6]....
        /*010c*/ 	.word	0x00001730


	//   ....[7]....
        /*0110*/ 	.word	0x000017b0


	//   ....[8]....
        /*0114*/ 	.word	0x00001830


	//   ....[9]....
        /*0118*/ 	.word	0x000018b0


	//----- nvinfo : EIATTR_VRC_CTA_INIT_COUNT
	.align		4
.L_5337:
        /*011c*/ 	.byte	0x02, 0x4a
	.zero		1
	.zero		1


	//----- nvinfo : EIATTR_EXIT_INSTR_OFFSETS
	.align		4
        /*0120*/ 	.byte	0x04, 0x1c
        /*0122*/ 	.short	(.L_5339 - .L_5338)


	//   ....[0]....
.L_5338:
        /*0124*/ 	.word	0x000002a0


	//   ....[1]....
        /*0128*/ 	.word	0x00000f20


	//   ....[2]....
        /*012c*/ 	.word	0x00001640


	//----- nvinfo : EIATTR_CRS_STACK_SIZE
	.align		4
.L_5339:
        /*0130*/ 	.byte	0x04, 0x1e
        /*0132*/ 	.short	(.L_5341 - .L_5340)
.L_5340:
        /*0134*/ 	.word	0x00000000


	//----- nvinfo : EIATTR_CBANK_PARAM_SIZE
	.align		4
.L_5341:
        /*0138*/ 	.byte	0x03, 0x19
        /*013a*/ 	.short	0x0040


	//----- nvinfo : EIATTR_PARAM_CBANK
	.align		4
        /*013c*/ 	.byte	0x04, 0x0a
        /*013e*/ 	.short	(.L_5343 - .L_5342)
	.align		4
.L_5342:
        /*0140*/ 	.word	index@(.nv.constant0._ZN12tensorrt_llm7kernels32fusedQKNormRopeKernelNTokenHeadsIN3c104HalfEfLi128ELb1ELi8EEEvPviiifPKvS6_S6_PKlii)
        /*0144*/ 	.short	0x0380
        /*0146*/ 	.short	0x0040


	//----- nvinfo : EIATTR_SW_WAR
	.align		4
.L_5343:
        /*0148*/ 	.byte	0x04, 0x36
        /*014a*/ 	.short	(.L_5345 - .L_5344)
.L_5344:
        /*014c*/ 	.word	0x00000008
.L_5345:


//--------------------- .nv.info._ZN12tensorrt_llm7kernels32fusedQKNormRopeKernelNTokenHeadsIN3c104HalfEfLi64ELb0ELi8EEEvPviiifPKvS6_S6_PKlii --------------------------
	.section	.nv.info._ZN12tensorrt_llm7kernels32fusedQKNormRopeKernelNTokenHeadsIN3c104HalfEfLi64ELb0ELi8EEEvPviiifPKvS6_S6_PKlii,"",@"SHT_CUDA_INFO"
	.sectionflags	@""
	.align	4


	//----- nvinfo : EIATTR_CUDA_API_VERSION
	.align		4
        /*0000*/ 	.byte	0x04, 0x37
        /*0002*/ 	.short	(.L_5347 - .L_5346)
.L_5346:
        /*0004*/ 	.word	0x00000082


	//----- nvinfo : EIATTR_KPARAM_INFO
	.align		4
.L_5347:
        /*0008*/ 	.byte	0x04, 0x17
        /*000a*/ 	.short	(.L_5349 - .L_5348)
.L_5348:
        /*000c*/ 	.word	0x00000000
        /*0010*/ 	.short	0x000a
        /*0012*/ 	.short	0x003c
        /*0014*/ 	.byte	0x00, 0xf0, 0x11, 0x00


	//----- nvinfo : EIATTR_KPARAM_INFO
	.align		4
.L_5349:
        /*0018*/ 	.byte	0x04, 0x17
        /*001a*/ 	.short	(.L_5351 - .L_5350)
.L_5350:
        /*001c*/ 	.word	0x00000000
        /*0020*/ 	.short	0x0009
        /*0022*/ 	.short	0x0038
        /*0024*/ 	.byte	0x00, 0xf0, 0x11, 0x00


	//----- nvinfo : EIATTR_KPARAM_INFO
	.align		4
.L_5351:
        /*0028*/ 	.byte	0x04, 0x17
        /*002a*/ 	.short	(.L_5353 - .L_5352)
.L_5352:
        /*002c*/ 	.word	0x00000000
        /*0030*/ 	.short	0x0008
        /*0032*/ 	.short	0x0030
        /*0034*/ 	.byte	0x00, 0xf5, 0x21, 0x00


	//----- nvinfo : EIATTR_KPARAM_INFO
	.align		4
.L_5353:
        /*0038*/ 	.byte	0x04, 0x17
        /*003a*/ 	.short	(.L_5355 - .L_5354)
.L_5354:
        /*003c*/ 	.word	0x00000000
        /*0040*/ 	.short	0x0007
        /*0042*/ 	.short	0x0028
        /*0044*/ 	.byte	0x00, 0xf5, 0x21, 0x00


	//----- nvinfo : EIATTR_KPARAM_INFO
	.align		4
.L_5355:
        /*0048*/ 	.byte	0x04, 0x17
        /*004a*/ 	.short	(.L_5357 - .L_5356)
.L_5356:
        /*004c*/ 	.word	0x00000000
        /*0050*/ 	.short	0x0006
        /*0052*/ 	.short	0x0020
        /*0054*/ 	.byte	0x00, 0xf5, 0x21, 0x00


	//----- nvinfo : EIATTR_KPARAM_INFO
	.align		4
.L_5357:
        /*0058*/ 	.byte	0x04, 0x17
        /*005a*/ 	.short	(.L_5359 - .L_5358)
.L_5358:
        /*005c*/ 	.word	0x00000000
        /*0060*/ 	.short	0x0005
        /*0062*/ 	.short	0x0018
        /*0064*/ 	.byte	0x00, 0xf5, 0x21, 0x00


	//----- nvinfo : EIATTR_KPARAM_INFO
	.align		4
.L_5359:
        /*0068*/ 	.byte	0x04, 0x17
        /*006a*/ 	.short	(.L_5361 - .L_5360)
.L_5360:
        /*006c*/ 	.word	0x00000000
        /*0070*/ 	.short	0x0004
        /*0072*/ 	.short	0x0014
        /*0074*/ 	.byte	0x00, 0xf0, 0x11, 0x00


	//----- nvinfo : EIATTR_KPARAM_INFO
	.align		4
.L_5361:
        /*0078*/ 	.byte	0x04, 0x17
        /*007a*/ 	.short	(.L_5363 - .L_5362)
.L_5362:
        /*007c*/ 	.word	0x00000000
        /*0080*/ 	.short	0x0003
        /*0082*/ 	.short	0x0010
        /*0084*/ 	.byte	0x00, 0xf0, 0x11, 0x00


	//----- nvinfo : EIATTR_KPARAM_INFO
	.align		4
.L_5363:
        /*0088*/ 	.byte	0x04, 0x17
        /*008a*/ 	.short	(.L_5365 - .L_5364)
.L_5364:
        /*008c*/ 	.word	0x00000000
        /*0090*/ 	.short	0x0002
        /*0092*/ 	.short	0x000c
        /*0094*/ 	.byte	0x00, 0xf0, 0x11, 0x00


	//----- nvinfo : EIATTR_KPARAM_INFO
	.align		4
.L_5365:
        /*0098*/ 	.byte	0x04, 0x17
        /*009a*/ 	.short	(.L_5367 - .L_5366)
.L_5366:
        /*009c*/ 	.word	0x00000000
        /*00a0*/ 	.short	0x0001
        /*00a2*/ 	.short	0x0008
        /*00a4*/ 	.byte	0x00, 0xf0, 0x11, 0x00


	//----- nvinfo : EIATTR_KPARAM_INFO
	.align		4
.L_5367:
        /*00a8*/ 	.byte	0x04, 0x17
        /*00aa*/ 	.short	(.L_5369 - .L_5368)
.L_5368:
        /*00ac*/ 	.word	0x00000000
        /*00b0*/ 	.short	0x0000
        /*00b2*/ 	.short	0x0000
        /*00b4*/ 	.byte	0x00, 0xf5, 0x21, 0x00


	//----- nvinfo : EIATTR_SPARSE_MMA_MASK
	.align		4
.L_5369:
        /*00b8*/ 	.byte	0x03, 0x50
        /*00ba*/ 	.short	0x0000


	//----- nvinfo : EIATTR_MAXREG_COUNT
	.align		4
        /*00bc*/ 	.byte	0x03, 0x1b
        /*00be*/ 	.short	0x00ff


	//----- nvinfo : EIATTR_MERCURY_ISA_VERSION
	.align		4
        /*00c0*/ 	.byte	0x03, 0x5f
        /*00c2*/ 	.short	0x0101


	//----- nvinfo : EIATTR_COOP_GROUP_MASK_REGIDS
	.align		4
        /*00c4*/ 	.byte	0x04, 0x29
        /*00c6*/ 	.short	(.L_5371 - .L_5370)


	//   ....[0]....
.L_5370:
        /*00c8*/ 	.word	0xffffffff


	//   ....[1]....
        /*00cc*/ 	.word	0xffffffff


	//   ....[2]....
        /*00d0*/ 	.word	0xffffffff


	//   ....[3]....
        /*00d4*/ 	.word	0xffffffff


	//   ....[4]....
        /*00d8*/ 	.word	0xffffffff


	//   ....[5]....
        /*00dc*/ 	.word	0xffffffff


	//   ....[6]....
        /*00e0*/ 	.word	0xffffffff


	//   ....[7]....
        /*00e4*/ 	.word	0xffffffff


	//   ....[8]....
        /*00e8*/ 	.word	0xffffffff


	//   ....[9]....
        /*00ec*/ 	.word	0x05000009


	//   ....[10]....
        /*00f0*/ 	.word	0x05000009


	//   ....[11]....
        /*00f4*/ 	.word	0x05000009


	//   ....[12]....
        /*00f8*/ 	.word	0x05000009


	//   ....[13]....
        /*00fc*/ 	.word	0x05000009


	//   ....[14]....
        /*0100*/ 	.word	0x05000009


	//   ....[15]....
        /*0104*/ 	.word	0x05000009


	//   ....[16]....
        /*0108*/ 	.word	0x05000009


	//   ....[17]....
        /*010c*/ 	.word	0x05000009


	//----- nvinfo : EIATTR_COOP_GROUP_INSTR_OFFSETS
	.align		4
.L_5371:
        /*0110*/ 	.byte	0x04, 0x28
        /*0112*/ 	.short	(.L_5373 - .L_5372)


	//   ....[0]....
.L_5372:
        /*0114*/ 	.word	0x00001310


	//   ....[1]....
        /*0118*/ 	.word	0x00001330


	//   ....[2]....
        /*011c*/ 	.word	0x00001350


	//   ....[3]....
        /*0120*/ 	.word	0x00001370


	//   ....[4]....
        /*0124*/ 	.word	0x00001390


	//   ....[5]....
        /*0128*/ 	.word	0x00001570


	//   ....[6]....
        /*012c*/ 	.word	0x00001670


	//   ....[7]....
        /*0130*/ 	.word	0x000016c0


	//   ....[8]....
        /*0134*/ 	.word	0x000017c0


	//   ....[9]....
        /*0138*/ 	.word	0x000018f0


	//   ....[10]....
        /*013c*/ 	.word	0x00001980


	//   ....[11]....
        /*0140*/ 	.word	0x000019e0


	//   ....[12]....
        /*0144*/ 	.word	0x00001a40


	//   ....[13]....
        /*0148*/ 	.word	0x00001aa0


	//   ....[14]....
        /*014c*/ 	.word	0x00001cb0


	//   ....[15]....
        /*0150*/ 	.word	0x00001d40


	//   ....[16]....
        /*0154*/ 	.word	0x00001db0


	//   ....[17]....
        /*0158*/ 	.word	0x00001e20


	//----- nvinfo : EIATTR_VRC_CTA_INIT_COUNT
	.align		4
.L_5373:
        /*015c*/ 	.byte	0x02, 0x4a
	.zero		1
	.zero		1


	//----- nvinfo : EIATTR_EXIT_INSTR_OFFSETS
	.align		4
        /*0160*/ 	.byte	0x04, 0x1c
        /*0162*/ 	.short	(.L_5375 - .L_5374)


	//   ....[0]....
.L_5374:
        /*0164*/ 	.word	0x00000290


	//   ....[1]....
        /*0168*/ 	.word	0x00000ef0


	//   ....[2]....
        /*016c*/ 	.word	0x00001890


	//----- nvinfo : EIATTR_CRS_STACK_SIZE
	.align		4
.L_5375:
        /*0170*/ 	.byte	0x04, 0x1e
        /*0172*/ 	.short	(.L_5377 - .L_5376)
.L_5376:
        /*0174*/ 	.word	0x00000000


	//----- nvinfo : EIATTR_CBANK_PARAM_SIZE
	.align		4
.L_5377:
        /*0178*/ 	.byte	0x03, 0x19
        /*017a*/ 	.short	0x0040


	//----- nvinfo : EIATTR_PARAM_CBANK
	.align		4
        /*017c*/ 	.byte	0x04, 0x0a
        /*017e*/ 	.short	(.L_5379 - .L_5378)
	.align		4
.L_5378:
        /*0180*/ 	.word	index@(.nv.constant0._ZN12tensorrt_llm7kernels32fusedQKNormRopeKernelNTokenHeadsIN3c104HalfEfLi64ELb0ELi8EEEvPviiifPKvS6_S6_PKlii)
        /*0184*/ 	.short	0x0380
        /*0186*/ 	.short	0x0040


	//----- nvinfo : EIATTR_SW_WAR
	.align		4
.L_5379:
        /*0188*/ 	.byte	0x04, 0x36
        /*018a*/ 	.short	(.L_5381 - .L_5380)
.L_5380:
        /*018c*/ 	.word	0x00000008
.L_5381:


//--------------------- .nv.info._ZN12tensorrt_llm7kernels32fusedQKNormRopeKernelNTokenHeadsIN3c104HalfEfLi64ELb1ELi8EEEvPviiifPKvS6_S6_PKlii --------------------------
	.section	.nv.info._ZN12tensorrt_llm7kernels32fusedQKNormRopeKernelNTokenHeadsIN3c104HalfEfLi64ELb1ELi8EEEvPviiifPKvS6_S6_PKlii,"",@"SHT_CUDA_INFO"
	.sectionflags	@""
	.align	4


	//----- nvinfo : EIATTR_CUDA_API_VERSION
	.align		4
        /*0000*/ 	.byte	0x04, 0x37
        /*0002*/ 	.short	(.L_5383 - .L_5382)
.L_5382:
        /*0004*/ 	.word	0x00000082


	//----- nvinfo : EIATTR_KPARAM_INFO
	.align		4
.L_5383:
        /*0008*/ 	.byte	0x04, 0x17
        /*000a*/ 	.short	(.L_5385 - .L_5384)
.L_5384:
        /*000c*/ 	.word	0x00000000
        /*0010*/ 	.short	0x000a
        /*0012*/ 	.short	0x003c
        /*0014*/ 	.byte	0x00, 0xf0, 0x11, 0x00


	//----- nvinfo : EIATTR_KPARAM_INFO
	.align		4
.L_5385:
        /*0018*/ 	.byte	0x04, 0x17
        /*001a*/ 	.short	(.L_5387 - .L_5386)
.L_5386:
        /*001c*/ 	.word	0x00000000
        /*0020*/ 	.short	0x0009
        /*0022*/ 	.short	0x0038
        /*0024*/ 	.byte	0x00, 0xf0, 0x11, 0x00


	//----- nvinfo : EIATTR_KPARAM_INFO
	.align		4
.L_5387:
        /*0028*/ 	.byte	0x04, 0x17
        /*002a*/ 	.short	(.L_5389 - .L_5388)
.L_5388:
        /*002c*/ 	.word	0x00000000
        /*0030*/ 	.short	0x0008
        /*0032*/ 	.short	0x0030
        /*0034*/ 	.byte	0x00, 0xf5, 0x21, 0x00


	//----- nvinfo : EIATTR_KPARAM_INFO
	.align		4
.L_5389:
        /*0038*/ 	.byte	0x04, 0x17
        /*003a*/ 	.short	(.L_5391 - .L_5390)
.L_5390:
        /*003c*/ 	.word	0x00000000
        /*0040*/ 	.short	0x0007
        /*0042*/ 	.short	0x0028
        /*0044*/ 	.byte	0x00, 0xf5, 0x21, 0x00


	//----- nvinfo : EIATTR_KPARAM_INFO
	.align		4
.L_5391:
        /*0048*/ 	.byte	0x04, 0x17
        /*004a*/ 	.short	(.L_5393 - .L_5392)
.L_5392:
        /*004c*/ 	.word	0x00000000
        /*0050*/ 	.short	0x0006
        /*0052*/ 	.short	0x0020
        /*0054*/ 	.byte	0x00, 0xf5, 0x21, 0x00


	//----- nvinfo : EIATTR_KPARAM_INFO
	.align		4
.L_5393:
        /*0058*/ 	.byte	0x04, 0x17
        /*005a*/ 	.short	(.L_5395 - .L_5394)
.L_5394:
        /*005c*/ 	.word	0x00000000
        /*0060*/ 	.short	0x0005
        /*0062*/ 	.short	0x0018
        /*0064*/ 	.byte	0x00, 0xf5, 0x21, 0x00


	//----- nvinfo : EIATTR_KPARAM_INFO
	.align		4
.L_5395:
        /*0068*/ 	.byte	0x04, 0x17
        /*006a*/ 	.short	(.L_5397 - .L_5396)
.L_5396:
        /*006c*/ 	.word	0x00000000
        /*0070*/ 	.short	0x0004
        /*0072*/ 	.short	0x0014
        /*0074*/ 	.byte	0x00, 0xf0, 0x11, 0x00


	//----- nvinfo : EIATTR_KPARAM_INFO
	.align		4
.L_5397:
        /*0078*/ 	.byte	0x04, 0x17
        /*007a*/ 	.short	(.L_5399 - .L_5398)
.L_5398:
        /*007c*/ 	.word	0x00000000
        /*0080*/ 	.short	0x0003
        /*0082*/ 	.short	0x0010
        /*0084*/ 	.byte	0x00, 0xf0, 0x11, 0x00


	//----- nvinfo : EIATTR_KPARAM_INFO
	.align		4
.L_5399:
        /*0088*/ 	.byte	0x04, 0x17
        /*008a*/ 	.short	(.L_5401 - .L_5400)
.L_5400:
        /*008c*/ 	.word	0x00000000
        /*0090*/ 	.short	0x0002
        /*0092*/ 	.short	0x000c
        /*0094*/ 	.byte	0x00, 0xf0, 0x11, 0x00


	//----- nvinfo : EIATTR_KPARAM_INFO
	.align		4
.L_5401:
        /*0098*/ 	.byte	0x04, 0x17
        /*009a*/ 	.short	(.L_5403 - .L_5402)
.L_5402:
        /*009c*/ 	.word	0x00000000
        /*00a0*/ 	.short	0x0001
        /*00a2*/ 	.short	0x0008
        /*00a4*/ 	.byte	0x00, 0xf0, 0x11, 0x00


	//----- nvinfo : EIATTR_KPARAM_INFO
	.align		4
.L_5403:
        /*00a8*/ 	.byte	0x04, 0x17
        /*00aa*/ 	.short	(.L_5405 - .L_5404)
.L_5404:
        /*00ac*/ 	.word	0x00000000
        /*00b0*/ 	.short	0x0000
        /*00b2*/ 	.short	0x0000
        /*00b4*/ 	.byte	0x00, 0xf5, 0x21, 0x00


	//----- nvinfo : EIATTR_SPARSE_MMA_MASK
	.align		4
.L_5405:
        /*00b8*/ 	.byte	0x03, 0x50
        /*00ba*/ 	.short	0x0000


	//----- nvinfo : EIATTR_MAXREG_COUNT
	.align		4
        /*00bc*/ 	.byte	0x03, 0x1b
        /*00be*/ 	.short	0x00ff


	//----- nvinfo : EIATTR_MERCURY_ISA_VERSION
	.align		4
        /*00c0*/ 	.byte	0x03, 0x5f
        /*00c2*/ 	.short	0x0101


	//----- nvinfo : EIATTR_COOP_GROUP_MASK_REGIDS
	.align		4
        /*00c4*/ 	.byte	0x04, 0x29
        /*00c6*/ 	.short	(.L_5407 - .L_5406)


	//   ....[0]....
.L_5406:
        /*00c8*/ 	.word	0xffffffff


	//   ....[1]....
        /*00cc*/ 	.word	0xffffffff


	//   ....[2]....
        /*00d0*/ 	.word	0xffffffff


	//   ....[3]....
        /*00d4*/ 	.word	0xffffffff


	//   ....[4]....
        /*00d8*/ 	.word	0xffffffff


	//   ....[5]....
        /*00dc*/ 	.word	0xffffffff


	//   ....[6]....
        /*00e0*/ 	.word	0xffffffff


	//   ....[7]....
        /*00e4*/ 	.word	0xffffffff


	//   ....[8]....
        /*00e8*/ 	.word	0xffffffff


	//   ....[9]....
        /*00ec*/ 	.word	0xffffffff


	//   ....[10]....
        /*00f0*/ 	.word	0xffffffff


	//   ....[11]....
        /*00f4*/ 	.word	0xffffffff


	//   ....[12]....
        /*00f8*/ 	.word	0xffffffff


	//   ....[13]....
        /*00fc*/ 	.word	0xffffffff


	//   ....[14]....
        /*0100*/ 	.word	0xffffffff


	//   ....[15]....
        /*0104*/ 	.word	0x0500001b


	//   ....[16]....
        /*0108*/ 	.word	0x0500001b


	//   ....[17]....
        /*010c*/ 	.word	0x0500001b


	//   ....[18]....
        /*0110*/ 	.word	0x0500001b


	//   ....[19]....
        /*0114*/ 	.word	0x0500001b


	//   ....[20]....
        /*0118*/ 	.word	0x0500001b


	//   ....[21]....
        /*011c*/ 	.word	0x0500001b


	//   ....[22]....
        /*0120*/ 	.word	0x0500001b


	//   ....[23]....
        /*0124*/ 	.word	0x0500001b


	//   ....[24]....
        /*0128*/ 	.word	0x0500001b


	//   ....[25]....
        /*012c*/ 	.word	0x0500001b


	//   ....[26]....
        /*0130*/ 	.word	0x0500001b


	//   ....[27]....
        /*0134*/ 	.word	0x0500001b


	//   ....[28]....
        /*0138*/ 	.word	0x0500001b


	//   ....[29]....
        /*013c*/ 	.word	0x0500001b


	//----- nvinfo : EIATTR_COOP_GROUP_INSTR_OFFSETS
	.align		4
.L_5407:
        /*0140*/ 	.byte	0x04, 0x28
        /*0142*/ 	.short	(.L_5409 - .L_5408)


	//   ....[0]....
.L_5408:
        /*0144*/ 	.word	0x00001290


	//   ....[1]....
        /*0148*/ 	.word	0x000012b0


	//   ....[2]....
        /*014c*/ 	.word	0x000012d0


	//   ....[3]....
        /*0150*/ 	.word	0x000012f0


	//   ....[4]....
        /*0154*/ 	.word	0x00001310


	//   ....[5]....
        /*0158*/ 	.word	0x000015a0


	//   ....[6]....
        /*015c*/ 	.word	0x000015c0


	//   ....[7]....
        /*0160*/ 	.word	0x000015e0


	//   ....[8]....
        /*0164*/ 	.word	0x00001600


	//   ....[9]....
        /*0168*/ 	.word	0x00001620


	//   ....[10]....
        /*016c*/ 	.word	0x00001940


	//   ....[11]....
        /*0170*/ 	.word	0x00001960


	//   ....[12]....
        /*0174*/ 	.word	0x00001980


	//   ....[13]....
        /*0178*/ 	.word	0x000019a0


	//   ....[14]....
        /*017c*/ 	.word	0x000019c0


	//   ....[15]....
        /*0180*/ 	.word	0x00001bf0


	//   ....[16]....
        /*0184*/ 	.word	0x00001c80


	//   ....[17]....
        /*0188*/ 	.word	0x00001ce0


	//   ....[18]....
        /*018c*/ 	.word	0x00001d40


	//   ....[19]....
        /*0190*/ 	.word	0x00001da0


	//   ....[20]....
        /*0194*/ 	.word	0x00001e30


	//   ....[21]....
        /*0198*/ 	.word	0x00001ec0


	//   ....[22]....
        /*019c*/ 	.word	0x00001f20


	//   ....[23]....
        /*01a0*/ 	.word	0x00001f80


	//   ....[24]....
        /*01a4*/ 	.word	0x00001fe0


	//   ....[25]....
        /*01a8*/ 	.word	0x00002070


	//   ....[26]....
        /*01ac*/ 	.word	0x00002100


	//   ....[27]....
        /*01b0*/ 	.word	0x00002160


	//   ....[28]....
        /*01b4*/ 	.word	0x000021c0


	//   ....[29]....
        /*01b8*/ 	.word	0x00002220


	//----- nvinfo : EIATTR_VRC_CTA_INIT_COUNT
	.align		4
.L_5409:
        /*01bc*/ 	.byte	0x02, 0x4a
	.zero		1
	.zero		1


	//----- nvinfo : EIATTR_EXIT_INSTR_OFFSETS
	.align		4
        /*01c0*/ 	.byte	0x04, 0x1c
        /*01c2*/ 	.short	(.L_5411 - .L_5410)


	//   ....[0]....
.L_5410:
        /*01c4*/ 	.word	0x000002a0


	//   ....[1]....
        /*01c8*/ 	.word	0x00000f70


	//   ....[2]....
        /*01cc*/ 	.word	0x00001810


	//   ....[3]....
        /*01d0*/ 	.word	0x00001b80


	//----- nvinfo : EIATTR_CRS_STACK_SIZE
	.align		4
.L_5411:
        /*01d4*/ 	.byte	0x04, 0x1e
        /*01d6*/ 	.short	(.L_5413 - .L_5412)
.L_5412:
        /*01d8*/ 	.word	0x00000000


	//----- nvinfo : EIATTR_CBANK_PARAM_SIZE
	.align		4
.L_5413:
        /*01dc*/ 	.byte	0x03, 0x19
        /*01de*/ 	.short	0x0040


	//----- nvinfo : EIATTR_PARAM_CBANK
	.align		4
        /*01e0*/ 	.byte	0x04, 0x0a
        /*01e2*/ 	.short	(.L_5415 - .L_5414)
	.align		4
.L_5414:
        /*01e4*/ 	.word	index@(.nv.constant0._ZN12tensorrt_llm7kernels32fusedQKNormRopeKernelNTokenHeadsIN3c104HalfEfLi64ELb1ELi8EEEvPviiifPKvS6_S6_PKlii)
        /*01e8*/ 	.short	0x0380
        /*01ea*/ 	.short	0x0040


	//----- nvinfo : EIATTR_SW_WAR
	.align		4
.L_5415:
        /*01ec*/ 	.byte	0x04, 0x36
        /*01ee*/ 	.short	(.L_5417 - .L_5416)
.L_5416:
        /*01f0*/ 	.word	0x00000008
.L_5417:


//--------------------- .nv.info._ZN12tensorrt_llm7kernels32fusedQKNormRopeKernelNTokenHeadsIN3c104HalfEfLi256ELb0ELi4EEEvPviiifPKvS6_S6_PKlii --------------------------
	.section	.nv.info._ZN12tensorrt_llm7kernels32fusedQKNormRopeKernelNTokenHeadsIN3c104HalfEfLi256ELb0ELi4EEEvPviiifPKvS6_S6_PKlii,"",@"SHT_CUDA_INFO"
	.sectionflags	@""
	.align	4


	//----- nvinfo : EIATTR_CUDA_API_VERSION
	.align		4
        /*0000*/ 	.byte	0x04, 0x37
        /*0002*/ 	.short	(.L_5419 - .L_5418)
.L_5418:
        /*0004*/ 	.word	0x00000082


	//----- nvinfo : EIATTR_KPARAM_INFO
	.align		4
.L_5419:
        /*0008*/ 	.byte	0x04, 0x17
        /*000a*/ 	.short	(.L_5421 - .L_5420)
.L_5420:
        /*000c*/ 	.word	0x00000000
        /*0010*/ 	.short	0x000a
        /*0012*/ 	.short	0x003c
        /*0014*/ 	.byte	0x00, 0xf0, 0x11, 0x00


	//----- nvinfo : EIATTR_KPARAM_INFO
	.align		4
.L_5421:
        /*0018*/ 	.byte	0x04, 0x17
        /*001a*/ 	.short	(.L_5423 - .L_5422)
.L_5422:
        /*001c*/ 	.word	0x00000000
        /*0020*/ 	.short	0x0009
        /*0022*/ 	.short	0x0038
        /*0024*/ 	.byte	0x00, 0xf0, 0x11, 0x00


	//----- nvinfo : EIATTR_KPARAM_INFO
	.align		4
.L_5423:
        /*0028*/ 	.byte	0x04, 0x17
        /*002a*/ 	.short	(.L_5425 - .L_5424)
.L_5424:
        /*002c*/ 	.word	0x00000000
        /*0030*/ 	.short	0x0008
        /*0032*/ 	.short	0x0030
        /*0034*/ 	.byte	0x00, 0xf5, 0x21, 0x00


	//----- nvinfo : EIATTR_KPARAM_INFO
	.align		4
.L_5425:
        /*0038*/ 	.byte	0x04, 0x17
        /*003a*/ 	.short	(.L_5427 - .L_5426)
.L_5426:
        /*003c*/ 	.word	0x00000000
        /*0040*/ 	.short	0x0007
        /*0042*/ 	.short	0x0028
        /*0044*/ 	.byte	0x00, 0xf5, 0x21, 0x00


	//----- nvinfo : EIATTR_KPARAM_INFO
	.align		4
.L_5427:
        /*0048*/ 	.byte	0x04, 0x17
        /*004a*/ 	.short	(.L_5429 - .L_5428)
.L_5428:
        /*004c*/ 	.word	0x00000000
        /*0050*/ 	.short	0x0006
        /*0052*/ 	.short	0x0020
        /*0054*/ 	.byte	0x00, 0xf5, 0x21, 0x00


	//----- nvinfo : EIATTR_KPARAM_INFO
	.align		4
.L_5429:
        /*0058*/ 	.byte	0x04, 0x17
        /*005a*/ 	.short	(.L_5431 - .L_5430)
.L_5430:
        /*005c*/ 	.word	0x00000000
        /*0060*/ 	.short	0x0005
        /*0062*/ 	.short	0x0018
        /*0064*/ 	.byte	0x00, 0xf5, 0x21, 0x00


	//----- nvinfo : EIATTR_KPARAM_INFO
	.align		4
.L_5431:
        /*0068*/ 	.byte	0x04, 0x17
        /*006a*/ 	.short	(.L_5433 - .L_5432)
.L_5432:
        /*006c*/ 	.word	0x00000000
        /*0070*/ 	.short	0x0004
        /*0072*/ 	.short	0x0014
        /*0074*/ 	.byte	0x00, 0xf0, 0x11, 0x00


	//----- nvinfo : EIATTR_KPARAM_INFO
	.align		4
.L_5433:
        /*0078*/ 	.byte	0x04, 0x17
        /*007a*/ 	.short	(.L_5435 - .L_5434)
.L_5434:
        /*007c*/ 	.word	0x00000000
        /*0080*/ 	.short	0x0003
        /*0082*/ 	.short	0x0010
        /*0084*/ 	.byte	0x00, 0xf0, 0x11, 0x00


	//----- nvinfo : EIATTR_KPARAM_INFO
	.align		4
.L_5435:
        /*0088*/ 	.byte	0x04, 0x17
        /*008a*/ 	.short	(.L_5437 - .L_5436)
.L_5436:
        /*008c*/ 	.word	0x00000000
        /*0090*/ 	.short	0x0002
        /*0092*/ 	.short	0x000c
        /*0094*/ 	.byte	0x00, 0xf0, 0x11, 0x00


	//----- nvinfo : EIATTR_KPARAM_INFO
	.align		4
.L_5437:
        /*0098*/ 	.byte	0x04, 0x17
        /*009a*/ 	.short	(.L_5439 - .L_5438)
.L_5438:
        /*009c*/ 	.word	0x00000000
        /*00a0*/ 	.short	0x0001
        /*00a2*/ 	.short	0x0008
        /*00a4*/ 	.byte	0x00, 0xf0, 0x11, 0x00


	//----- nvinfo : EIATTR_KPARAM_INFO
	.align		4
.L_5439:
        /*00a8*/ 	.byte	0x04, 0x17
        /*00aa*/ 	.short	(.L_5441 - .L_5440)
.L_5440:
        /*00ac*/ 	.word	0x00000000
        /*00b0*/ 	.short	0x0000
        /*00b2*/ 	.short	0x0000
        /*00b4*/ 	.byte	0x00, 0xf5, 0x21, 0x00


	//----- nvinfo : EIATTR_SPARSE_MMA_MASK
	.align		4
.L_5441:
        /*00b8*/ 	.byte	0x03, 0x50
        /*00ba*/ 	.short	0x0000


	//----- nvinfo : EIATTR_MAXREG_COUNT
	.align		4
        /*00bc*/ 	.byte	0x03, 0x1b
        /*00be*/ 	.short	0x00ff


	//----- nvinfo : EIATTR_MERCURY_ISA_VERSION
	.align		4
        /*00c0*/ 	.byte	0x03, 0x5f
        /*00c2*/ 	.short	0x0101


	//----- nvinfo : EIATTR_COOP_GROUP_MASK_REGIDS
	.align		4
        /*00c4*/ 	.byte	0x04, 0x29
        /*00c6*/ 	.short	(.L_5443 - .L_5442)


	//   ....[0]....
.L_5442:
        /*00c8*/ 	.word	0xffffffff


	//   ....[1]....
        /*00cc*/ 	.word	0xffffffff


	//   ....[2]....
        /*00d0*/ 	.word	0xffffffff


	//   ....[3]....
        /*00d4*/ 	.word	0xffffffff


	//   ....[4]....
        /*00d8*/ 	.word	0xffffffff


	//   ....[5]....
        /*00dc*/ 	.word	0xffffffff


	//   ....[6]....
        /*00e0*/ 	.word	0xffffffff


	//   ....[7]....
        /*00e4*/ 	.word	0xffffffff


	//   ....[8]....
        /*00e8*/ 	.word	0xffffffff


	//   ....[9]....
        /*00ec*/ 	.word	0xffffffff


	//   ....[10]....
        /*00f0*/ 	.word	0xffffffff


	//   ....[11]....
        /*00f4*/ 	.word	0xffffffff


	//   ....[12]....
        /*00f8*/ 	.word	0xffffffff


	//   ....[13]....
        /*00fc*/ 	.word	0xffffffff


	//   ....[14]....
        /*0100*/ 	.word	0xffffffff


	//   ....[15]....
        /*0104*/ 	.word	0x05000028


	//   ....[16]....
        /*0108*/ 	.word	0x05000028


	//   ....[17]....
        /*010c*/ 	.word	0x05000028


	//   ....[18]....
        /*0110*/ 	.word	0x05000028


	//   ....[19]....
        /*0114*/ 	.word	0x05000028


	//   ....[20]....
        /*0118*/ 	.word	0x05000028


	//   ....[21]....
        /*011c*/ 	.word	0x05000028


	//   ....[22]....
        /*0120*/ 	.word	0x05000028


	//   ....[23]....
        /*0124*/ 	.word	0x05000028


	//   ....[24]....
        /*0128*/ 	.word	0x05000028


	//   ....[25]....
        /*012c*/ 	.word	0x05000028


	//   ....[26]....
        /*0130*/ 	.word	0x05000028


	//   ....[27]....
        /*0134*/ 	.word	0x05000028


	//   ....[28]....
        /*0138*/ 	.word	0x05000028


	//   ....[29]....
        /*013c*/ 	.word	0x05000028


	//----- nvinfo : EIATTR_COOP_GROUP_INSTR_OFFSETS
	.align		4
.L_5443:
        /*0140*/ 	.byte	0x04, 0x28
        /*0142*/ 	.short	(.L_5445 - .L_5444)


	//   ....[0]....
.L_5444:
        /*0144*/ 	.word	0x000013f0


	//   ....[1]....
        /*0148*/ 	.word	0x00001410


	//   ....[2]....
        /*014c*/ 	.word	0x00001430


	//   ....[3]....
        /*0150*/ 	.word	0x00001450


	//   ....[4]....
        /*0154*/ 	.word	0x00001470


	//   ....[5]....
        /*0158*/ 	.word	0x00001a90


	//   ....[6]....
        /*015c*/ 	.word	0x00001b00


	//   ....[7]....
        /*0160*/ 	.word	0x00001b80


	//   ....[8]....
        /*0164*/ 	.word	0x00001c40


	//   ....[9]....
        /*0168*/ 	.word	0x00001e30


	//   ....[10]....
        /*016c*/ 	.word	0x00001fb0


	//   ....[11]....
        /*0170*/ 	.word	0x000021d0


	//   ....[12]....
        /*0174*/ 	.word	0x000021f0


	//   ....[13]....
        /*0178*/ 	.word	0x00002290


	//   ....[14]....
        /*017c*/ 	.word	0x00002460


	//   ....[15]....
        /*0180*/ 	.word	0x000025c0


	//   ....[16]....
        /*0184*/ 	.word	0x00002640


	//   ....[17]....
        /*0188*/ 	.word	0x000026a0


	//   ....[18]....
        /*018c*/ 	.word	0x00002700


	//   ....[19]....
        /*0190*/ 	.word	0x00002760


	//   ....[20]....
        /*0194*/ 	.word	0x000029c0


	//   ....[21]....
        /*0198*/ 	.word	0x00002a60


	//   ....[22]....
        /*019c*/ 	.word	0x00002c40


	//   ....[23]....
        /*01a0*/ 	.word	0x00002e20


	//   ....[24]....
        /*01a4*/ 	.word	0x00003010


	//   ....[25]....
        /*01a8*/ 	.word	0x00003200


	//   ....[26]....
        /*01ac*/ 	.word	0x000033a0


	//   ....[27]....
        /*01b0*/ 	.word	0x000035b0


	//   ....[28]....
        /*01b4*/ 	.word	0x00003630


	//   ....[29]....
        /*01b8*/ 	.word	0x000036b0


	//----- nvinfo : EIATTR_VRC_CTA_INIT_COUNT
	.align		4
.L_5445:
        /*01bc*/ 	.byte	0x02, 0x4a
	.zero		1
	.zero		1


	//----- nvinfo : EIATTR_EXIT_INSTR_OFFSETS
	.align		4
        /*01c0*/ 	.byte	0x04, 0x1c
        /*01c2*/ 	.short	(.L_5447 - .L_5446)


	//   ....[0]....
.L_5446:
        /*01c4*/ 	.word	0x000002b0


	//   ....[1]....
        /*01c8*/ 	.word	0x00000ef0


	//   ....[2]....
        /*01cc*/ 	.word	0x00002560


	//----- nvinfo : EIATTR_CRS_STACK_SIZE
	.align		4
.L_5447:
        /*01d0*/ 	.byte	0x04, 0x1e
        /*01d2*/ 	.short	(.L_5449 - .L_5448)
.L_5448:
        /*01d4*/ 	.word	0x00000000


	//----- nvinfo : EIATTR_CBANK_PARAM_SIZE
	.align		4
.L_5449:
        /*01d8*/ 	.byte	0x03, 0x19
        /*01da*/ 	.short	0x0040


	//----- nvinfo : EIATTR_PARAM_CBANK
	.align		4
        /*01dc*/ 	.byte	0x04, 0x0a
        /*01de*/ 	.short	(.L_5451 - .L_5450)
	.align		4
.L_5450:
        /*01e0*/ 	.word	index@(.nv.constant0._ZN12tensorrt_llm7kernels32fusedQKNormRopeKernelNTokenHeadsIN3c104HalfEfLi256ELb0ELi4EEEvPviiifPKvS6_S6_PKlii)
        /*01e4*/ 	.short	0x0380
        /*01e6*/ 	.short	0x0040


	//----- nvinfo : EIATTR_SW_WAR
	.align		4
.L_5451:
        /*01e8*/ 	.byte	0x04, 0x36
        /*01ea*/ 	.short	(.L_5453 - .L_5452)
.L_5452:
        /*01ec*/ 	.word	0x00000008
.L_5453:


//--------------------- .nv.info._ZN12tensorrt_llm7kernels32fusedQKNormRopeKernelNTokenHeadsIN3c104HalfEfLi256ELb1ELi4EEEvPviiifPKvS6_S6_PKlii --------------------------
	.section	.nv.info._ZN12tensorrt_llm7kernels32fusedQKNormRopeKernelNTokenHeadsIN3c104HalfEfLi256ELb1ELi4EEEvPviiifPKvS6_S6_PKlii,"",@"SHT_CUDA_INFO"
	.sectionflags	@""
	.align	4


	//----- nvinfo : EIATTR_CUDA_API_VERSION
	.align		4
        /*0000*/ 	.byte	0x04, 0x37
        /*0002*/ 	.short	(.L_5455 - .L_5454)
.L_5454:
        /*0004*/ 	.word	0x00000082


	//----- nvinfo : EIATTR_KPARAM_INFO
	.align		4
.L_5455:
        /*0008*/ 	.byte	0x04, 0x17
        /*000a*/ 	.short	(.L_5457 - .L_5456)
.L_5456:
        /*000c*/ 	.word	0x00000000
        /*0010*/ 	.short	0x000a
        /*0012*/ 	.short	0x003c
        /*0014*/ 	.byte	0x00, 0xf0, 0x11, 0x00


	//----- nvinfo : EIATTR_KPARAM_INFO
	.align		4
.L_5457:
        /*0018*/ 	.byte	0x04, 0x17
        /*001a*/ 	.short	(.L_5459 - .L_5458)
.L_5458:
        /*001c*/ 	.word	0x00000000
        /*0020*/ 	.short	0x0009
        /*0022*/ 	.short	0x0038
        /*0024*/ 	.byte	0x00, 0xf0, 0x11, 0x00


	//----- nvinfo : EIATTR_KPARAM_INFO
	.align		4
.L_5459:
        /*0028*/ 	.byte	0x04, 0x17
        /*002a*/ 	.short	(.L_5461 - .L_5460)
.L_5460:
        /*002c*/ 	.word	0x00000000
        /*0030*/ 	.short	0x0008
        /*0032*/ 	.short	0x0030
        /*0034*/ 	.byte	0x00, 0xf5, 0x21, 0x00


	//----- nvinfo : EIATTR_KPARAM_INFO
	.align		4
.L_5461:
        /*0038*/ 	.byte	0x04, 0x17
        /*003a*/ 	.short	(.L_5463 - .L_5462)
.L_5462:
        /*003c*/ 	.word	0x00000000
        /*0040*/ 	.short	0x0007
        /*0042*/ 	.short	0x0028
        /*0044*/ 	.byte	0x00, 0xf5, 0x21, 0x00


	//----- nvinfo : EIATTR_KPARAM_INFO
	.align		4
.L_5463:
        /*0048*/ 	.byte	0x04, 0x17
        /*004a*/ 	.short	(.L_5465 - .L_5464)
.L_5464:
        /*004c*/ 	.word	0x00000000
        /*0050*/ 	.short	0x0006
        /*0052*/ 	.short	0x0020
        /*0054*/ 	.byte	0x00, 0xf5, 0x21, 0x00


	//----- nvinfo : EIATTR_KPARAM_INFO
	.align		4
.L_5465:
        /*0058*/ 	.byte	0x04, 0x17
        /*005a*/ 	.short	(.L_5467 - .L_5466)
.L_5466:
        /*005c*/ 	.word	0x00000000
        /*0060*/ 	.short	0x0005
        /*0062*/ 	.short	0x0018
        /*0064*/ 	.byte	0x00, 0xf5, 0x21, 0x00


	//----- nvinfo : EIATTR_KPARAM_INFO
	.align		4
.L_5467:
        /*0068*/ 	.byte	0x04, 0x17
        /*006a*/ 	.short	(.L_5469 - .L_5468)
.L_5468:
        /*006c*/ 	.word	0x00000000
        /*0070*/ 	.short	0x0004
        /*0072*/ 	.short	0x0014
        /*0074*/ 	.byte	0x00, 0xf0, 0x11, 0x00


	//----- nvinfo : EIATTR_KPARAM_INFO
	.align		4
.L_5469:
        /*0078*/ 	.byte	0x04, 0x17
        /*007a*/ 	.short	(.L_5471 - .L_5470)
.L_5470:
        /*007c*/ 	.word	0x00000000
        /*0080*/ 	.short	0x0003
        /*0082*/ 	.short	0x0010
        /*0084*/ 	.byte	0x00, 0xf0, 0x11, 0x00


	//----- nvinfo : EIATTR_KPARAM_INFO
	.align		4
.L_5471:
        /*0088*/ 	.byte	0x04, 0x17
        /*008a*/ 	.short	(.L_5473 - .L_5472)
.L_5472:
        /*008c*/ 	.word	0x00000000
        /*0090*/ 	.short	0x0002
        /*0092*/ 	.short	0x000c
        /*0094*/ 	.byte	0x00, 0xf0, 0x11, 0x00


	//----- nvinfo : EIATTR_KPARAM_INFO
	.align		4
.L_5473:
        /*0098*/ 	.byte	0x04, 0x17
        /*009a*/ 	.short	(.L_5475 - .L_5474)
.L_5474:
        /*009c*/ 	.word	0x00000000
        /*00a0*/ 	.short	0x0001
        /*00a2*/ 	.short	0x0008
        /*00a4*/ 	.byte	0x00, 0xf0, 0x11, 0x00


	//----- nvinfo : EIATTR_KPARAM_INFO
	.align		4
.L_5475:
        /*00a8*/ 	.byte	0x04, 0x17
        /*00aa*/ 	.short	(.L_5477 - .L_5476)
.L_5476:
        /*00ac*/ 	.word	0x00000000
        /*00b0*/ 	.short	0x0000
        /*00b2*/ 	.short	0x0000
        /*00b4*/ 	.byte	0x00, 0xf5, 0x21, 0x00


	//----- nvinfo : EIATTR_SPARSE_MMA_MASK
	.align		4
.L_5477:
        /*00b8*/ 	.byte	0x03, 0x50
        /*00ba*/ 	.short	0x0000


	//----- nvinfo : EIATTR_MAXREG_COUNT
	.align		4
        /*00bc*/ 	.byte	0x03, 0x1b
        /*00be*/ 	.short	0x00ff


	//----- nvinfo : EIATTR_MERCURY_ISA_VERSION
	.align		4
        /*00c0*/ 	.byte	0x03, 0x5f
        /*00c2*/ 	.short	0x0101


	//----- nvinfo : EIATTR_COOP_GROUP_MASK_REGIDS
	.align		4
        /*00c4*/ 	.byte	0x04, 0x29
        /*00c6*/ 	.short	(.L_5479 - .L_5478)


	//   ....[0]....
.L_5478:
        /*00c8*/ 	.word	0xffffffff


	//   ....[1]....
        /*00cc*/ 	.word	0xffffffff


	//   ....[2]....
        /*00d0*/ 	.word	0xffffffff


	//   ....[3]....
        /*00d4*/ 	.word	0xffffffff


	//   ....[4]....
        /*00d8*/ 	.word	0xffffffff


	//   ....[5]....
        /*00dc*/ 	.word	0x05000027


	//   ....[6]....
        /*00e0*/ 	.word	0x05000027


	//   ....[7]....
        /*00e4*/ 	.word	0x05000027


	//   ....[8]....
        /*00e8*/ 	.word	0x05000027


	//   ....[9]....
        /*00ec*/ 	.word	0x05000027


	//----- nvinfo : EIATTR_COOP_GROUP_INSTR_OFFSETS
	.align		4
.L_5479:
        /*00f0*/ 	.byte	0x04, 0x28
        /*00f2*/ 	.short	(.L_5481 - .L_5480)


	//   ....[0]....
.L_5480:
        /*00f4*/ 	.word	0x00001410


	//   ....[1]....
        /*00f8*/ 	.word	0x00001430


	//   ....[2]....
        /*00fc*/ 	.word	0x00001450


	//   ....[3]....
        /*0100*/ 	.word	0x00001470


	//   ....[4]....
        /*0104*/ 	.word	0x00001490


	//   ....[5]....
        /*0108*/ 	.word	0x000019b0


	//   ....[6]....
        /*010c*/ 	.word	0x00001a40


	//   ....[7]....
        /*0110*/ 	.word	0x00001ab0


	//   ....[8]....
        /*0114*/ 	.word	0x00001b20


	//   ....[9]....
        /*0118*/ 	.word	0x00001b90


	//----- nvinfo : EIATTR_VRC_CTA_INIT_COUNT
	.align		4
.L_5481:
        /*011c*/ 	.byte	0x02, 0x4a
	.zero		1
	.zero		1


	//----- nvinfo : EIATTR_EXIT_INSTR_OFFSETS
	.align		4
        /*0120*/ 	.byte	0x04, 0x1c
        /*0122*/ 	.short	(.L_5483 - .L_5482)


	//   ....[0]....
.L_5482:
        /*0124*/ 	.word	0x000002a0


	//   ....[1]....
        /*0128*/ 	.word	0x00000f30


	//   ....[2]....
        /*012c*/ 	.word	0x00001940


	//----- nvinfo : EIATTR_CRS_STACK_SIZE
	.align		4
.L_5483:
        /*0130*/ 	.byte	0x04, 0x1e
        /*0132*/ 	.short	(.L_5485 - .L_5484)
.L_5484:
        /*0134*/ 	.word	0x00000000


	//----- nvinfo : EIATTR_CBANK_PARAM_SIZE
	.align		4
.L_5485:
        /*0138*/ 	.byte	0x03, 0x19
        /*013a*/ 	.short	0x0040


	//----- nvinfo : EIATTR_PARAM_CBANK
	.align		4
        /*013c*/ 	.byte	0x04, 0x0a
        /*013e*/ 	.short	(.L_5487 - .L_5486)
	.align		4
.L_5486:
        /*0140*/ 	.word	index@(.nv.constant0._ZN12tensorrt_llm7kernels32fusedQKNormRopeKernelNTokenHeadsIN3c104HalfEfLi256ELb1ELi4EEEvPviiifPKvS6_S6_PKlii)
        /*0144*/ 	.short	0x0380
        /*0146*/ 	.short	0x0040


	//----- nvinfo : EIATTR_SW_WAR
	.align		4
.L_5487:
        /*0148*/ 	.byte	0x04, 0x36
        /*014a*/ 	.short	(.L_5489 - .L_5488)
.L_5488:
        /*014c*/ 	.word	0x00000008
.L_5489:


//--------------------- .nv.info._ZN12tensorrt_llm7kernels32fusedQKNormRopeKernelNTokenHeadsIN3c104HalfEfLi128ELb0ELi4EEEvPviiifPKvS6_S6_PKlii --------------------------
	.section	.nv.info._ZN12tensorrt_llm7kernels32fusedQKNormRopeKernelNTokenHeadsIN3c104HalfEfLi128ELb0ELi4EEEvPviiifPKvS6_S6_PKlii,"",@"SHT_CUDA_INFO"
	.sectionflags	@""
	.align	4


	//----- nvinfo : EIATTR_CUDA_API_VERSION
	.align		4
        /*0000*/ 	.byte	0x04, 0x37
        /*0002*/ 	.short	(.L_5491 - .L_5490)
.L_5490:
        /*0004*/ 	.word	0x00000082


	//----- nvinfo : EIATTR_KPARAM_INFO
	.align		4
.L_5491:
        /*0008*/ 	.byte	0x04, 0x17
        /*000a*/ 	.short	(.L_5493 - .L_5492)
.L_5492:
        /*000c*/ 	.word	0x00000000
        /*0010*/ 	.short	0x000a
        /*0012*/ 	.short	0x003c
        /*0014*/ 	.byte	0x00, 0xf0, 0x11, 0x00


	//----- nvinfo : EIATTR_KPARAM_INFO
	.align		4
.L_5493:
        /*0018*/ 	.byte	0x04, 0x17
        /*001a*/ 	.short	(.L_5495 - .L_5494)
.L_5494:
        /*001c*/ 	.word	0x00000000
        /*0020*/ 	.short	0x0009
        /*0022*/ 	.short	0x0038
        /*0024*/ 	.byte	0x00, 0xf0, 0x11, 0x00


	//----- nvinfo : EIATTR_KPARAM_INFO
	.align		4
.L_5495:
        /*0028*/ 	.byte	0x04, 0x17
        /*002a*/ 	.short	(.L_5497 - .L_5496)
.L_5496:
        /*002c*/ 	.word	0x00000000
        /*0030*/ 	.short	0x0008
        /*0032*/ 	.short	0x0030
        /*0034*/ 	.byte	0x00, 0xf5, 0x21, 0x00


	//----- nvinfo : EIATTR_KPARAM_INFO
	.align		4
.L_5497:
        /*0038*/ 	.byte	0x04, 0x17
        /*003a*/ 	.short	(.L_5499 - .L_5498)
.L_5498:
        /*003c*/ 	.word	0x00000000
        /*0040*/ 	.short	0x0007
        /*0042*/ 	.short	0x0028
        /*0044*/ 	.byte	0x00, 0xf5, 0x21, 0x00


	//----- nvinfo : EIATTR_KPARAM_INFO
	.align		4
.L_5499:
        /*0048*/ 	.byte	0x04, 0x17
        /*004a*/ 	.short	(.L_5501 - .L_5500)
.L_5500:
        /*004c*/ 	.word	0x00000000
        /*0050*/ 	.short	0x0006
        /*0052*/ 	.short	0x0020
        /*0054*/ 	.byte	0x00, 0xf5, 0x21, 0x00


	//----- nvinfo : EIATTR_KPARAM_INFO
	.align		4
.L_5501:
        /*0058*/ 	.byte	0x04, 0x17
        /*005a*/ 	.short	(.L_5503 - .L_5502)
.L_5502:
        /*005c*/ 	.word	0x00000000
        /*0060*/ 	.short	0x0005
        /*0062*/ 	.short	0x0018
        /*0064*/ 	.byte	0x00, 0xf5, 0x21, 0x00


	//----- nvinfo : EIATTR_KPARAM_INFO
	.align		4
.L_5503:
        /*0068*/ 	.byte	0x04, 0x17
        /*006a*/ 	.short	(.L_5505 - .L_5504)
.L_5504:
        /*006c*/ 	.word	0x00000000
        /*0070*/ 	.short	0x0004
        /*0072*/ 	.short	0x0014
        /*0074*/ 	.byte	0x00, 0xf0, 0x11, 0x00


	//----- nvinfo : EIATTR_KPARAM_INFO
	.align		4
.L_5505:
        /*0078*/ 	.byte	0x04, 0x17
        /*007a*/ 	.short	(.L_5507 - .L_5506)
.L_5506:
        /*007c*/ 	.word	0x00000000
        /*0080*/ 	.short	0x0003
        /*0082*/ 	.short	0x0010
        /*0084*/ 	.byte	0x00, 0xf0, 0x11, 0x00


	//----- nvinfo : EIATTR_KPARAM_INFO
	.align		4
.L_5507:
        /*0088*/ 	.byte	0x04, 0x17
        /*008a*/ 	.short	(.L_5509 - .L_5508)
.L_5508:
        /*008c*/ 	.word	0x00000000
        /*0090*/ 	.short	0x0002
        /*0092*/ 	.short	0x000c
        /*0094*/ 	.byte	0x00, 0xf0, 0x11, 0x00


	//----- nvinfo : EIATTR_KPARAM_INFO
	.align		4
.L_5509:
        /*0098*/ 	.byte	0x04, 0x17
        /*009a*/ 	.short	(.L_5511 - .L_5510)
.L_5510:
        /*009c*/ 	.word	0x00000000
        /*00a0*/ 	.short	0x0001
        /*00a2*/ 	.short	0x0008
        /*00a4*/ 	.byte	0x00, 0xf0, 0x11, 0x00


	//----- nvinfo : EIATTR_KPARAM_INFO
	.align		4
.L_5511:
        /*00a8*/ 	.byte	0x04, 0x17
        /*00aa*/ 	.short	(.L_5513 - .L_5512)
.L_5512:
        /*00ac*/ 	.word	0x00000000
        /*00b0*/ 	.short	0x0000
        /*00b2*/ 	.short	0x0000
        /*00b4*/ 	.byte	0x00, 0xf5, 0x21, 0x00


	//----- nvinfo : EIATTR_SPARSE_MMA_MASK
	.align		4
.L_5513:
        /*00b8*/ 	.byte	0x03, 0x50
        /*00ba*/ 	.short	0x0000


	//----- nvinfo : EIATTR_MAXREG_COUNT
	.align		4
        /*00bc*/ 	.byte	0x03, 0x1b
        /*00be*/ 	.short	0x00ff


	//----- nvinfo : EIATTR_MERCURY_ISA_VERSION
	.align		4
        /*00c0*/ 	.byte	0x03, 0x5f
        /*00c2*/ 	.short	0x0101


	//----- nvinfo : EIATTR_COOP_GROUP_MASK_REGIDS
	.align		4
        /*00c4*/ 	.byte	0x04, 0x29
        /*00c6*/ 	.short	(.L_5515 - .L_5514)


	//   ....[0]....
.L_5514:
        /*00c8*/ 	.word	0xffffffff


	//   ....[1]....
        /*00cc*/ 	.word	0xffffffff


	//   ....[2]....
        /*00d0*/ 	.word	0xffffffff


	//   ....[3]....
        /*00d4*/ 	.word	0xffffffff


	//   ....[4]....
        /*00d8*/ 	.word	0xffffffff


	//   ....[5]....
        /*00dc*/ 	.word	0xffffffff


	//   ....[6]....
        /*00e0*/ 	.word	0xffffffff


	//   ....[7]....
        /*00e4*/ 	.word	0xffffffff


	//   ....[8]....
        /*00e8*/ 	.word	0xffffffff


	//   ....[9]....
        /*00ec*/ 	.word	0xffffffff


	//   ....[10]....
        /*00f0*/ 	.word	0xffffffff


	//   ....[11]....
        /*00f4*/ 	.word	0x0500001b


	//   ....[12]....
        /*00f8*/ 	.word	0x0500001b


	//   ....[13]....
        /*00fc*/ 	.word	0x0500001b


	//   ....[14]....
        /*0100*/ 	.word	0x0500001b


	//   ....[15]....
        /*0104*/ 	.word	0x0500001b


	//   ....[16]....
        /*0108*/ 	.word	0x0500001b


	//   ....[17]....
        /*010c*/ 	.word	0x0500001b


	//   ....[18]....
        /*0110*/ 	.word	0x0500001b


	//   ....[19]....
        /*0114*/ 	.word	0x0500001b


	//   ....[20]....
        /*0118*/ 	.word	0x0500001b


	//   ....[21]....
        /*011c*/ 	.word	0x0500001b


	//----- nvinfo : EIATTR_COOP_GROUP_INSTR_OFFSETS
	.align		4
.L_5515:
        /*0120*/ 	.byte	0x04, 0x28
        /*0122*/ 	.short	(.L_5517 - .L_5516)


	//   ....[0]....
.L_5516:
        /*0124*/ 	.word	0x000012a0


	//   ....[1]....
        /*0128*/ 	.word	0x000012c0


	//   ....[2]....
        /*012c*/ 	.word	0x000012e0


	//   ....[3]....
        /*0130*/ 	.word	0x00001300


	//   ....[4]....
        /*0134*/ 	.word	0x00001320


	//   ....[5]....
        /*0138*/ 	.word	0x00001550


	//   ....[6]....
        /*013c*/ 	.word	0x000017d0


	//   ....[7]....
        /*0140*/ 	.word	0x00001940


	//   ....[8]....
        /*0144*/ 	.word	0x00001a40


	//   ....[9]....
        /*0148*/ 	.word	0x00001a80


	//   ....[10]....
        /*014c*/ 	.word	0x00001c60


	//   ....[11]....
        /*0150*/ 	.word	0x00001da0


	//   ....[12]....
        /*0154*/ 	.word	0x00001e20


	//   ....[13]....
        /*0158*/ 	.word	0x00001e80


	//   ....[14]....
        /*015c*/ 	.word	0x00001ee0


	//   ....[15]....
        /*0160*/ 	.word	0x00001f40


	//   ....[16]....
        /*0164*/ 	.word	0x000021d0


	//   ....[17]....
        /*0168*/ 	.word	0x00002270


	//   ....[18]....
        /*016c*/ 	.word	0x00002440


	//   ....[19]....
        /*0170*/ 	.word	0x00002620


	//   ....[20]....
        /*0174*/ 	.word	0x000026c0


	//   ....[21]....
        /*0178*/ 	.word	0x00002720


	//----- nvinfo : EIATTR_VRC_CTA_INIT_COUNT
	.align		4
.L_5517:
        /*017c*/ 	.byte	0x02, 0x4a
	.zero		1
	.zero		1


	//----- nvinfo : EIATTR_EXIT_INSTR_OFFSETS
	.align		4
        /*0180*/ 	.byte	0x04, 0x1c
        /*0182*/ 	.short	(.L_5519 - .L_5518)


	//   ....[0]....
.L_5518:
        /*0184*/ 	.word	0x000002a0


	//   ....[1]....
        /*0188*/ 	.word	0x00000f20


	//   ....[2]....
        /*018c*/ 	.word	0x00001d40


	//----- nvinfo : EIATTR_CRS_STACK_SIZE
	.align		4
.L_5519:
        /*0190*/ 	.byte	0x04, 0x1e
        /*0192*/ 	.short	(.L_5521 - .L_5520)
.L_5520:
        /*0194*/ 	.word	0x00000000


	//----- nvinfo : EIATTR_CBANK_PARAM_SIZE
	.align		4
.L_5521:
        /*0198*/ 	.byte	0x03, 0x19
        /*019a*/ 	.short	0x0040


	//----- nvinfo : EIATTR_PARAM_CBANK
	.align		4
        /*019c*/ 	.byte	0x04, 0x0a
        /*019e*/ 	.short	(.L_5523 - .L_5522)
	.align		4
.L_5522:
        /*01a0*/ 	.word	index@(.nv.constant0._ZN12tensorrt_llm7kernels32fusedQKNormRopeKernelNTokenHeadsIN3c104HalfEfLi128ELb0ELi4EEEvPviiifPKvS6_S6_PKlii)
        /*01a4*/ 	.short	0x0380
        /*01a6*/ 	.short	0x0040


	//----- nvinfo : EIATTR_SW_WAR
	.align		4
.L_5523:
        /*01a8*/ 	.byte	0x04, 0x36
        /*01aa*/ 	.short	(.L_5525 - .L_5524)
.L_5524:
        /*01ac*/ 	.word	0x00000008
.L_5525:


//--------------------- .nv.info._ZN12tensorrt_llm7kernels32fusedQKNormRopeKernelNTokenHeadsIN3c104HalfEfLi128ELb1ELi4EEEvPviiifPKvS6_S6_PKlii --------------------------
	.section	.nv.info._ZN12tensorrt_llm7kernels32fusedQKNormRopeKernelNTokenHeadsIN3c104HalfEfLi128ELb1ELi4EEEvPviiifPKvS6_S6_PKlii,"",@"SHT_CUDA_INFO"
	.sectionflags	@""
	.align	4


	//----- nvinfo : EIATTR_CUDA_API_VERSION
	.align		4
        /*0000*/ 	.byte	0x04, 0x37
        /*0002*/ 	.short	(.L_5527 - .L_5526)
.L_5526:
        /*0004*/ 	.word	0x00000082


	//----- nvinfo : EIATTR_KPARAM_INFO
	.align		4
.L_5527:
        /*0008*/ 	.byte	0x04, 0x17
        /*000a*/ 	.short	(.L_5529 - .L_5528)
.L_5528:
        /*000c*/ 	.word	0x00000000
        /*0010*/ 	.short	0x000a
        /*0012*/ 	.short	0x003c
        /*0014*/ 	.byte	0x00, 0xf0, 0x11, 0x00


	//----- nvinfo : EIATTR_KPARAM_INFO
	.align		4
.L_5529:
        /*0018*/ 	.byte	0x04, 0x17
        /*001a*/ 	.short	(.L_5531 - .L_5530)
.L_5530:
        /*001c*/ 	.word	0x00000000
        /*0020*/ 	.short	0x0009
        /*0022*/ 	.short	0x0038
        /*0024*/ 	.byte	0x00, 0xf0, 0x11, 0x00


	//----- nvinfo : EIATTR_KPARAM_INFO
	.align		4
.L_5531:
        /*0028*/ 	.byte	0x04, 0x17
        /*002a*/ 	.short	(.L_5533 - .L_5532)
.L_5532:
        /*002c*/ 	.word	0x00000000
        /*0030*/ 	.short	0x0008
        /*0032*/ 	.short	0x0030
        /*0034*/ 	.byte	0x00, 0xf5, 0x21, 0x00


	//----- nvinfo : EIATTR_KPARAM_INFO
	.align		4
.L_5533:
        /*0038*/ 	.byte	0x04, 0x17
        /*003a*/ 	.short	(.L_5535 - .L_5534)
.L_5534:
        /*003c*/ 	.word	0x00000000
        /*0040*/ 	.short	0x0007
        /*0042*/ 	.short	0x0028
        /*0044*/ 	.byte	0x00, 0xf5, 0x21, 0x00


	//----- nvinfo : EIATTR_KPARAM_INFO
	.align		4
.L_5535:
        /*0048*/ 	.byte	0x04, 0x17
        /*004a*/ 	.short	(.L_5537 - .L_5536)
.L_5536:
        /*004c*/ 	.word	0x00000000
        /*0050*/ 	.short	0x0006
        /*0052*/ 	.short	0x0020
        /*0054*/ 	.byte	0x00, 0xf5, 0x21, 0x00


	//----- nvinfo : EIATTR_KPARAM_INFO
	.align		4
.L_5537:
        /*0058*/ 	.byte	0x04, 0x17
        /*005a*/ 	.short	(.L_5539 - .L_5538)
.L_5538:
        /*005c*/ 	.word	0x00000000
        /*0060*/ 	.short	0x0005
        /*0062*/ 	.short	0x0018
        /*0064*/ 	.byte	0x00, 0xf5, 0x21, 0x00


	//----- nvinfo : EIATTR_KPARAM_INFO
	.align		4
.L_5539:
        /*0068*/ 	.byte	0x04, 0x17
        /*006a*/ 	.short	(.L_5541 - .L_5540)
.L_5540:
        /*006c*/ 	.word	0x00000000
        /*0070*/ 	.short	0x0004
        /*0072*/ 	.short	0x0014
        /*0074*/ 	.byte	0x00, 0xf0, 0x11, 0x00


	//----- nvinfo : EIATTR_KPARAM_INFO
	.align		4
.L_5541:
        /*0078*/ 	.byte	0x04, 0x17
        /*007a*/ 	.short	(.L_5543 - .L_5542)
.L_5542:
        /*007c*/ 	.word	0x00000000
        /*0080*/ 	.short	0x0003
        /*0082*/ 	.short	0x0010
        /*0084*/ 	.byte	0x00, 0xf0, 0x11, 0x00


	//----- nvinfo : EIATTR_KPARAM_INFO
	.align		4
.L_5543:
        /*0088*/ 	.byte	0x04, 0x17
        /*008a*/ 	.short	(.L_5545 - .L_5544)
.L_5544:
        /*008c*/ 	.word	0x00000000
        /*0090*/ 	.short	0x0002
        /*0092*/ 	.short	0x000c
        /*0094*/ 	.byte	0x00, 0xf0, 0x11, 0x00


	//----- nvinfo : EIATTR_KPARAM_INFO
	.align		4
.L_5545:
        /*0098*/ 	.byte	0x04, 0x17
        /*009a*/ 	.short	(.L_5547 - .L_5546)
.L_5546:
        /*009c*/ 	.word	0x00000000
        /*00a0*/ 	.short	0x0001
        /*00a2*/ 	.short	0x0008
        /*00a4*/ 	.byte	0x00, 0xf0, 0x11, 0x00


	//----- nvinfo : EIATTR_KPARAM_INFO
	.align		4
.L_5547:
        /*00a8*/ 	.byte	0x04, 0x17
        /*00aa*/ 	.short	(.L_5549 - .L_5548)
.L_5548:
        /*00ac*/ 	.word	0x00000000
        /*00b0*/ 	.short	0x0000
        /*00b2*/ 	.short	0x0000
        /*00b4*/ 	.byte	0x00, 0xf5, 0x21, 0x00


	//----- nvinfo : EIATTR_SPARSE_MMA_MASK
	.align		4
.L_5549:
        /*00b8*/ 	.byte	0x03, 0x50
        /*00ba*/ 	.short	0x0000


	//----- nvinfo : EIATTR_MAXREG_COUNT
	.align		4
        /*00bc*/ 	.byte	0x03, 0x1b
        /*00be*/ 	.short	0x00ff


	//----- nvinfo : EIATTR_MERCURY_ISA_VERSION
	.align		4
        /*00c0*/ 	.byte	0x03, 0x5f
        /*00c2*/ 	.short	0x0101


	//----- nvinfo : EIATTR_COOP_GROUP_MASK_REGIDS
	.align		4
        /*00c4*/ 	.byte	0x04, 0x29
        /*00c6*/ 	.short	(.L_5551 - .L_5550)


	//   ....[0]....
.L_5550:
        /*00c8*/ 	.word	0xffffffff


	//   ....[1]....
        /*00cc*/ 	.word	0xffffffff


	//   ....[2]....
        /*00d0*/ 	.word	0xffffffff


	//   ....[3]....
        /*00d4*/ 	.word	0xffffffff


	//   ....[4]....
        /*00d8*/ 	.word	0xffffffff


	//   ....[5]....
        /*00dc*/ 	.word	0x05000017


	//   ....[6]....
        /*00e0*/ 	.word	0x05000017


	//   ....[7]....
        /*00e4*/ 	.word	0x05000017


	//   ....[8]....
        /*00e8*/ 	.word	0x05000017


	//   ....[9]....
        /*00ec*/ 	.word	0x05000017


	//----- nvinfo : EIATTR_COOP_GROUP_INSTR_OFFSETS
	.align		4
.L_5551:
        /*00f0*/ 	.byte	0x04, 0x28
        /*00f2*/ 	.short	(.L_5553 - .L_5552)


	//   ....[0]....
.L_5552:
        /*00f4*/ 	.word	0x000012b0


	//   ....[1]....
        /*00f8*/ 	.word	0x000012d0


	//   ....[2]....
        /*00fc*/ 	.word	0x000012f0


	//   ....[3]....
        /*0100*/ 	.word	0x00001310


	//   ....[4]....
        /*0104*/ 	.word	0x00001330


	//   ....[5]....
        /*0108*/ 	.word	0x000016a0


	//   ....[6]....
        /*010c*/ 	.word	0x00001730


	//   ....[7]....
        /*0110*/ 	.word	0x000017b0


	//   ....[8]....
        /*0114*/ 	.word	0x00001830


	//   ....[9]....
        /*0118*/ 	.word	0x000018b0


	//----- nvinfo : EIATTR_VRC_CTA_INIT_COUNT
	.align		4
.L_5553:
        /*011c*/ 	.byte	0x02, 0x4a
	.zero		1
	.zero		1


	//----- nvinfo : EIATTR_EXIT_INSTR_OFFSETS
	.align		4
        /*0120*/ 	.byte	0x04, 0x1c
        /*0122*/ 	.short	(.L_5555 - .L_5554)


	//   ....[0]....
.L_5554:
        /*0124*/ 	.word	0x000002a0


	//   ....[1]....
        /*0128*/ 	.word	0x00000f20


	//   ....[2]....
        /*012c*/ 	.word	0x00001640


	//----- nvinfo : EIATTR_CRS_STACK_SIZE
	.align		4
.L_5555:
        /*0130*/ 	.byte	0x04, 0x1e
        /*0132*/ 	.short	(.L_5557 - .L_5556)
.L_5556:
        /*0134*/ 	.word	0x00000000


	//----- nvinfo : EIATTR_CBANK_PARAM_SIZE
	.align		4
.L_5557:
        /*0138*/ 	.byte	0x03, 0x19
        /*013a*/ 	.short	0x0040


	//----- nvinfo : EIATTR_PARAM_CBANK
	.align		4
        /*013c*/ 	.byte	0x04, 0x0a
        /*013e*/ 	.short	(.L_5559 - .L_5558)
	.align		4
.L_5558:
        /*0140*/ 	.word	index@(.nv.constant0._ZN12tensorrt_llm7kernels32fusedQKNormRopeKernelNTokenHeadsIN3c104HalfEfLi128ELb1ELi4EEEvPviiifPKvS6_S6_PKlii)
        /*0144*/ 	.short	0x0380
        /*0146*/ 	.short	0x0040


	//----- nvinfo : EIATTR_SW_WAR
	.align		4
.L_5559:
        /*0148*/ 	.byte	0x04, 0x36
        /*014a*/ 	.short	(.L_5561 - .L_5560)
.L_5560:
        /*014c*/ 	.word	0x00000008
.L_5561:


//--------------------- .nv.info._ZN12tensorrt_llm7kernels32fusedQKNormRopeKernelNTokenHeadsIN3c104HalfEfLi64ELb0ELi4EEEvPviiifPKvS6_S6_PKlii --------------------------
	.section	.nv.info._ZN12tensorrt_llm7kernels32fusedQKNormRopeKernelNTokenHeadsIN3c104HalfEfLi64ELb0ELi4EEEvPviiifPKvS6_S6_PKlii,"",@"SHT_CUDA_INFO"
	.sectionflags	@""
	.align	4


	//----- nvinfo : EIATTR_CUDA_API_VERSION
	.align		4
        /*0000*/ 	.byte	0x04, 0x37
        /*0002*/ 	.short	(.L_5563 - .L_5562)
.L_5562:
        /*0004*/ 	.word	0x00000082


	//----- nvinfo : EIATTR_KPARAM_INFO
	.align		4
.L_5563:
        /*0008*/ 	.byte	0x04, 0x17
        /*000a*/ 	.short	(.L_5565 - .L_5564)
.L_5564:
        /*000c*/ 	.word	0x00000000
        /*0010*/ 	.short	0x000a
        /*0012*/ 	.short	0x003c
        /*0014*/ 	.byte	0x00, 0xf0, 0x11, 0x00


	//----- nvinfo : EIATTR_KPARAM_INFO
	.align		4
.L_5565:
        /*0018*/ 	.byte	0x04, 0x17
        /*001a*/ 	.short	(.L_5567 - .L_5566)
.L_5566:
        /*001c*/ 	.word	0x00000000
        /*0020*/ 	.short	0x0009
        /*0022*/ 	.short	0x0038
        /*0024*/ 	.byte	0x00, 0xf0, 0x11, 0x00


	//----- nvinfo : EIATTR_KPARAM_INFO
	.align		4
.L_5567:
        /*0028*/ 	.byte	0x04, 0x17
        /*002a*/ 	.short	(.L_5569 - .L_5568)
.L_5568:
        /*002c*/ 	.word	0x00000000
        /*0030*/ 	.short	0x0008
        /*0032*/ 	.short	0x0030
        /*0034*/ 	.byte	0x00, 0xf5, 0x21, 0x00


	//----- nvinfo : EIATTR_KPARAM_INFO
	.align		4
.L_5569:
        /*0038*/ 	.byte	0x04, 0x17
        /*003a*/ 	.short	(.L_5571 - .L_5570)
.L_5570:
        /*003c*/ 	.word	0x00000000
        /*0040*/ 	.short	0x0007
        /*0042*/ 	.short	0x0028
        /*0044*/ 	.byte	0x00, 0xf5, 0x21, 0x00


	//----- nvinfo : EIATTR_KPARAM_INFO
	.align		4
.L_5571:
        /*0048*/ 	.byte	0x04, 0x17
        /*004a*/ 	.short	(.L_5573 - .L_5572)
.L_5572:
        /*004c*/ 	.word	0x00000000
        /*0050*/ 	.short	0x0006
        /*0052*/ 	.short	0x0020
        /*0054*/ 	.byte	0x00, 0xf5, 0x21, 0x00


	//----- nvinfo : EIATTR_KPARAM_INFO
	.align		4
.L_5573:
        /*0058*/ 	.byte	0x04, 0x17
        /*005a*/ 	.short	(.L_5575 - .L_5574)
.L_5574:
        /*005c*/ 	.word	0x00000000
        /*0060*/ 	.short	0x0005
        /*0062*/ 	.short	0x0018
        /*0064*/ 	.byte	0x00, 0xf5, 0x21, 0x00


	//----- nvinfo : EIATTR_KPARAM_INFO
	.align		4
.L_5575:
        /*0068*/ 	.byte	0x04, 0x17
        /*006a*/ 	.short	(.L_5577 - .L_5576)
.L_5576:
        /*006c*/ 	.word	0x00000000
        /*0070*/ 	.short	0x0004
        /*0072*/ 	.short	0x0014
        /*0074*/ 	.byte	0x00, 0xf0, 0x11, 0x00


	//----- nvinfo : EIATTR_KPARAM_INFO
	.align		4
.L_5577:
        /*0078*/ 	.byte	0x04, 0x17
        /*007a*/ 	.short	(.L_5579 - .L_5578)
.L_5578:
        /*007c*/ 	.word	0x00000000
        /*0080*/ 	.short	0x0003
        /*0082*/ 	.short	0x0010
        /*0084*/ 	.byte	0x00, 0xf0, 0x11, 0x00


	//----- nvinfo : EIATTR_KPARAM_INFO
	.align		4
.L_5579:
        /*0088*/ 	.byte	0x04, 0x17
        /*008a*/ 	.short	(.L_5581 - .L_5580)
.L_5580:
        /*008c*/ 	.word	0x00000000
        /*0090*/ 	.short	0x0002
        /*0092*/ 	.short	0x000c
        /*0094*/ 	.byte	0x00, 0xf0, 0x11, 0x00


	//----- nvinfo : EIATTR_KPARAM_INFO
	.align		4
.L_5581:
        /*0098*/ 	.byte	0x04, 0x17
        /*009a*/ 	.short	(.L_5583 - .L_5582)
.L_5582:
        /*009c*/ 	.word	0x00000000
        /*00a0*/ 	.short	0x0001
        /*00a2*/ 	.short	0x0008
        /*00a4*/ 	.byte	0x00, 0xf0, 0x11, 0x00


	//----- nvinfo : EIATTR_KPARAM_INFO
	.align		4
.L_5583:
        /*00a8*/ 	.byte	0x04, 0x17
        /*00aa*/ 	.short	(.L_5585 - .L_5584)
.L_5584:
        /*00ac*/ 	.word	0x00000000
        /*00b0*/ 	.short	0x0000
        /*00b2*/ 	.short	0x0000
        /*00b4*/ 	.byte	0x00, 0xf5, 0x21, 0x00


	//----- nvinfo : EIATTR_SPARSE_MMA_MASK
	.align		4
.L_5585:
        /*00b8*/ 	.byte	0x03, 0x50
        /*00ba*/ 	.short	0x0000


	//----- nvinfo : EIATTR_MAXREG_COUNT
	.align		4
        /*00bc*/ 	.byte	0x03, 0x1b
        /*00be*/ 	.short	0x00ff


	//----- nvinfo : EIATTR_MERCURY_ISA_VERSION
	.align		4
        /*00c0*/ 	.byte	0x03, 0x5f
        /*00c2*/ 	.short	0x0101


	//----- nvinfo : EIATTR_COOP_GROUP_MASK_REGIDS
	.align		4
        /*00c4*/ 	.byte	0x04, 0x29
        /*00c6*/ 	.short	(.L_5587 - .L_5586)


	//   ....[0]....
.L_5586:
        /*00c8*/ 	.word	0xffffffff


	//   ....[1]....
        /*00cc*/ 	.word	0xffffffff


	//   ....[2]....
        /*00d0*/ 	.word	0xffffffff


	//   ....[3]....
        /*00d4*/ 	.word	0xffffffff


	//   ....[4]....
        /*00d8*/ 	.word	0xffffffff


	//   ....[5]....
        /*00dc*/ 	.word	0xffffffff


	//   ....[6]....
        /*00e0*/ 	.word	0xffffffff


	//   ....[7]....
        /*00e4*/ 	.word	0xffffffff


	//   ....[8]....
        /*00e8*/ 	.word	0xffffffff


	//   ....[9]....
        /*00ec*/ 	.word	0x05000009


	//   ....[10]....
        /*00f0*/ 	.word	0x05000009


	//   ....[11]....
        /*00f4*/ 	.word	0x05000009


	//   ....[12]....
        /*00f8*/ 	.word	0x05000009


	//   ....[13]....
        /*00fc*/ 	.word	0x05000009


	//   ....[14]....
        /*0100*/ 	.word	0x05000009


	//   ....[15]....
        /*0104*/ 	.word	0x05000009


	//   ....[16]....
        /*0108*/ 	.word	0x05000009


	//   ....[17]....
        /*010c*/ 	.word	0x05000009


	//----- nvinfo : EIATTR_COOP_GROUP_INSTR_OFFSETS
	.align		4
.L_5587:
        /*0110*/ 	.byte	0x04, 0x28
        /*0112*/ 	.short	(.L_5589 - .L_5588)


	//   ....[0]....
.L_5588:
        /*0114*/ 	.word	0x00001310


	//   ....[1]....
        /*0118*/ 	.word	0x00001330


	//   ....[2]....
        /*011c*/ 	.word	0x00001350


	//   ....[3]....
        /*0120*/ 	.word	0x00001370


	//   ....[4]....
        /*0124*/ 	.word	0x00001390


	//   ....[5]....
        /*0128*/ 	.word	0x00001570


	//   ....[6]....
        /*012c*/ 	.word	0x00001670


	//   ....[7]....
        /*0130*/ 	.word	0x000016c0


	//   ....[8]....
        /*0134*/ 	.word	0x000017c0


	//   ....[9]....
        /*0138*/ 	.word	0x000018f0


	//   ....[10]....
        /*013c*/ 	.word	0x00001980


	//   ....[11]....
        /*0140*/ 	.word	0x000019e0


	//   ....[12]....
        /*0144*/ 	.word	0x00001a40


	//   ....[13]....
        /*0148*/ 	.word	0x00001aa0


	//   ....[14]....
        /*014c*/ 	.word	0x00001cb0


	//   ....[15]....
        /*0150*/ 	.word	0x00001d40


	//   ....[16]....
        /*0154*/ 	.word	0x00001db0


	//   ....[17]....
        /*0158*/ 	.word	0x00001e20


	//----- nvinfo : EIATTR_VRC_CTA_INIT_COUNT
	.align		4
.L_5589:
        /*015c*/ 	.byte	0x02, 0x4a
	.zero		1
	.zero		1


	//----- nvinfo : EIATTR_EXIT_INSTR_OFFSETS
	.align		4
        /*0160*/ 	.byte	0x04, 0x1c
        /*0162*/ 	.short	(.L_5591 - .L_5590)


	//   ....[0]....
.L_5590:
        /*0164*/ 	.word	0x00000290


	//   ....[1]....
        /*0168*/ 	.word	0x00000ef0


	//   ....[2]....
        /*016c*/ 	.word	0x00001890


	//----- nvinfo : EIATTR_CRS_STACK_SIZE
	.align		4
.L_5591:
        /*0170*/ 	.byte	0x04, 0x1e
        /*0172*/ 	.short	(.L_5593 - .L_5592)
.L_5592:
        /*0174*/ 	.word	0x00000000


	//----- nvinfo : EIATTR_CBANK_PARAM_SIZE
	.align		4
.L_5593:
        /*0178*/ 	.byte	0x03, 0x19
        /*017a*/ 	.short	0x0040


	//----- nvinfo : EIATTR_PARAM_CBANK
	.align		4
        /*017c*/ 	.byte	0x04, 0x0a
        /*017e*/ 	.short	(.L_5595 - .L_5594)
	.align		4
.L_5594:
        /*0180*/ 	.word	index@(.nv.constant0._ZN12tensorrt_llm7kernels32fusedQKNormRopeKernelNTokenHeadsIN3c104HalfEfLi64ELb0ELi4EEEvPviiifPKvS6_S6_PKlii)
        /*0184*/ 	.short	0x0380
        /*0186*/ 	.short	0x0040


	//----- nvinfo : EIATTR_SW_WAR
	.align		4
.L_5595:
        /*0188*/ 	.byte	0x04, 0x36
        /*018a*/ 	.short	(.L_5597 - .L_5596)
.L_5596:
        /*018c*/ 	.word	0x00000008
.L_5597:


//--------------------- .nv.info._ZN12tensorrt_llm7kernels32fusedQKNormRopeKernelNTokenHeadsIN3c104HalfEfLi64ELb1ELi4EEEvPviiifPKvS6_S6_PKlii --------------------------
	.section	.nv.info._ZN12tensorrt_llm7kernels32fusedQKNormRopeKernelNTokenHeadsIN3c104HalfEfLi64ELb1ELi4EEEvPviiifPKvS6_S6_PKlii,"",@"SHT_CUDA_INFO"
	.sectionflags	@""
	.align	4


	//----- nvinfo : EIATTR_CUDA_API_VERSION
	.align		4
        /*0000*/ 	.byte	0x04, 0x37
        /*0002*/ 	.short	(.L_5599 - .L_5598)
.L_5598:
        /*0004*/ 	.word	0x00000082


	//----- nvinfo : EIATTR_KPARAM_INFO
	.align		4
.L_5599:
        /*0008*/ 	.byte	0x04, 0x17
        /*000a*/ 	.short	(.L_5601 - .L_5600)
.L_5600:
        /*000c*/ 	.word	0x00000000
        /*0010*/ 	.short	0x000a
        /*0012*/ 	.short	0x003c
        /*0014*/ 	.byte	0x00, 0xf0, 0x11, 0x00


	//----- nvinfo : EIATTR_KPARAM_INFO
	.align		4
.L_5601:
        /*0018*/ 	.byte	0x04, 0x17
        /*001a*/ 	.short	(.L_5603 - .L_5602)
.L_5602:
        /*001c*/ 	.word	0x00000000
        /*0020*/ 	.short	0x0009
        /*0022*/ 	.short	0x0038
        /*0024*/ 	.byte	0x00, 0xf0, 0x11, 0x00


	//----- nvinfo : EIATTR_KPARAM_INFO
	.align		4
.L_5603:
        /*0028*/ 	.byte	0x04, 0x17
        /*002a*/ 	.short	(.L_5605 - .L_5604)
.L_5604:
        /*002c*/ 	.word	0x00000000
        /*0030*/ 	.short	0x0008
        /*0032*/ 	.short	0x0030
        /*0034*/ 	.byte	0x00, 0xf5, 0x21, 0x00


	//----- nvinfo : EIATTR_KPARAM_INFO
	.align		4
.L_5605:
        /*0038*/ 	.byte	0x04, 0x17
        /*003a*/ 	.short	(.L_5607 - .L_5606)
.L_5606:
        /*003c*/ 	.word	0x00000000
        /*0040*/ 	.short	0x0007
        /*0042*/ 	.short	0x0028
        /*0044*/ 	.byte	0x00, 0xf5, 0x21, 0x00


	//----- nvinfo : EIATTR_KPARAM_INFO
	.align		4
.L_5607:
        /*0048*/ 	.byte	0x04, 0x17
        /*004a*/ 	.short	(.L_5609 - .L_5608)
.L_5608:
        /*004c*/ 	.word	0x00000000
        /*0050*/ 	.short	0x0006
        /*0052*/ 	.short	0x0020
        /*0054*/ 	.byte	0x00, 0xf5, 0x21, 0x00


	//----- nvinfo : EIATTR_KPARAM_INFO
	.align		4
.L_5609:
        /*0058*/ 	.byte	0x04, 0x17
        /*005a*/ 	.short	(.L_5611 - .L_5610)
.L_5610:
        /*005c*/ 	.word	0x00000000
        /*0060*/ 	.short	0x0005
        /*0062*/ 	.short	0x0018
        /*0064*/ 	.byte	0x00, 0xf5, 0x21, 0x00


	//----- nvinfo : EIATTR_KPARAM_INFO
	.align		4
.L_5611:
        /*0068*/ 	.byte	0x04, 0x17
        /*006a*/ 	.short	(.L_5613 - .L_5612)
.L_5612:
        /*006c*/ 	.word	0x00000000
        /*0070*/ 	.short	0x0004
        /*0072*/ 	.short	0x0014
        /*0074*/ 	.byte	0x00, 0xf0, 0x11, 0x00


	//----- nvinfo : EIATTR_KPARAM_INFO
	.align		4
.L_5613:
        /*0078*/ 	.byte	0x04, 0x17
        /*007a*/ 	.short	(.L_5615 - .L_5614)
.L_5614:
        /*007c*/ 	.word	0x00000000
        /*0080*/ 	.short	0x0003
        /*0082*/ 	.short	0x0010
        /*0084*/ 	.byte	0x00, 0xf0, 0x11, 0x00


	//----- nvinfo : EIATTR_KPARAM_INFO
	.align		4
.L_5615:
        /*0088*/ 	.byte	0x04, 0x17
        /*008a*/ 	.short	(.L_5617 - .L_5616)
.L_5616:
        /*008c*/ 	.word	0x00000000
        /*0090*/ 	.short	0x0002
        /*0092*/ 	.short	0x000c
        /*0094*/ 	.byte	0x00, 0xf0, 0x11, 0x00


	//----- nvinfo : EIATTR_KPARAM_INFO
	.align		4
.L_5617:
        /*0098*/ 	.byte	0x04, 0x17
        /*009a*/ 	.short	(.L_5619 - .L_5618)
.L_5618:
        /*009c*/ 	.word	0x00000000
        /*00a0*/ 	.short	0x0001
        /*00a2*/ 	.short	0x0008
        /*00a4*/ 	.byte	0x00, 0xf0, 0x11, 0x00


	//----- nvinfo : EIATTR_KPARAM_INFO
	.align		4
.L_5619:
        /*00a8*/ 	.byte	0x04, 0x17
        /*00aa*/ 	.short	(.L_5621 - .L_5620)
.L_5620:
        /*00ac*/ 	.word	0x00000000
        /*00b0*/ 	.short	0x0000
        /*00b2*/ 	.short	0x0000
        /*00b4*/ 	.byte	0x00, 0xf5, 0x21, 0x00


	//----- nvinfo : EIATTR_SPARSE_MMA_MASK
	.align		4
.L_5621:
        /*00b8*/ 	.byte	0x03, 0x50
        /*00ba*/ 	.short	0x0000


	//----- nvinfo : EIATTR_MAXREG_COUNT
	.align		4
        /*00bc*/ 	.byte	0x03, 0x1b
        /*00be*/ 	.short	0x00ff


	//----- nvinfo : EIATTR_MERCURY_ISA_VERSION
	.align		4
        /*00c0*/ 	.byte	0x03, 0x5f
        /*00c2*/ 	.short	0x0101


	//----- nvinfo : EIATTR_COOP_GROUP_MASK_REGIDS
	.align		4
        /*00c4*/ 	.byte	0x04, 0x29
        /*00c6*/ 	.short	(.L_5623 - .L_5622)


	//   ....[0]....
.L_5622:
        /*00c8*/ 	.word	0xffffffff


	//   ....[1]....
        /*00cc*/ 	.word	0xffffffff


	//   ....[2]....
        /*00d0*/ 	.word	0xffffffff


	//   ....[3]....
        /*00d4*/ 	.word	0xffffffff


	//   ....[4]....
        /*00d8*/ 	.word	0xffffffff


	//   ....[5]....
        /*00dc*/ 	.word	0xffffffff


	//   ....[6]....
        /*00e0*/ 	.word	0xffffffff


	//   ....[7]....
        /*00e4*/ 	.word	0xffffffff


	//   ....[8]....
        /*00e8*/ 	.word	0xffffffff


	//   ....[9]....
        /*00ec*/ 	.word	0xffffffff


	//   ....[10]....
        /*00f0*/ 	.word	0xffffffff


	//   ....[11]....
        /*00f4*/ 	.word	0xffffffff


	//   ....[12]....
        /*00f8*/ 	.word	0xffffffff


	//   ....[13]....
        /*00fc*/ 	.word	0xffffffff


	//   ....[14]....
        /*0100*/ 	.word	0xffffffff


	//   ....[15]....
        /*0104*/ 	.word	0x0500001b


	//   ....[16]....
        /*0108*/ 	.word	0x0500001b


	//   ....[17]....
        /*010c*/ 	.word	0x0500001b


	//   ....[18]....
        /*0110*/ 	.word	0x0500001b


	//   ....[19]....
        /*0114*/ 	.word	0x0500001b


	//   ....[20]....
        /*0118*/ 	.word	0x0500001b


	//   ....[21]....
        /*011c*/ 	.word	0x0500001b


	//   ....[22]....
        /*0120*/ 	.word	0x0500001b


	//   ....[23]....
        /*0124*/ 	.word	0x0500001b


	//   ....[24]....
        /*0128*/ 	.word	0x0500001b


	//   ....[25]....
        /*012c*/ 	.word	0x0500001b


	//   ....[26]....
        /*0130*/ 	.word	0x0500001b


	//   ....[27]....
        /*0134*/ 	.word	0x0500001b


	//   ....[28]....
        /*0138*/ 	.word	0x0500001b


	//   ....[29]....
        /*013c*/ 	.word	0x0500001b


	//----- nvinfo : EIATTR_COOP_GROUP_INSTR_OFFSETS
	.align		4
.L_5623:
        /*0140*/ 	.byte	0x04, 0x28
        /*0142*/ 	.short	(.L_5625 - .L_5624)


	//   ....[0]....
.L_5624:
        /*0144*/ 	.word	0x00001290


	//   ....[1]....
        /*0148*/ 	.word	0x000012b0


	//   ....[2]....
        /*014c*/ 	.word	0x000012d0


	//   ....[3]....
        /*0150*/ 	.word	0x000012f0


	//   ....[4]....
        /*0154*/ 	.word	0x00001310


	//   ....[5]....
        /*0158*/ 	.word	0x000015a0


	//   ....[6]....
        /*015c*/ 	.word	0x000015c0


	//   ....[7]....
        /*0160*/ 	.word	0x000015e0


	//   ....[8]....
        /*0164*/ 	.word	0x00001600


	//   ....[9]....
        /*0168*/ 	.word	0x00001620


	//   ....[10]....
        /*016c*/ 	.word	0x00001940


	//   ....[11]....
        /*0170*/ 	.word	0x00001960


	//   ....[12]....
        /*0174*/ 	.word	0x00001980


	//   ....[13]....
        /*0178*/ 	.word	0x000019a0


	//   ....[14]....
        /*017c*/ 	.word	0x000019c0


	//   ....[15]....
        /*0180*/ 	.word	0x00001bf0


	//   ....[16]....
        /*0184*/ 	.word	0x00001c80


	//   ....[17]....
        /*0188*/ 	.word	0x00001ce0


	//   ....[18]....
        /*018c*/ 	.word	0x00001d40


	//   ....[19]....
        /*0190*/ 	.word	0x00001da0


	//   ....[20]....
        /*0194*/ 	.word	0x00001e30


	//   ....[21]....
        /*0198*/ 	.word	0x00001ec0


	//   ....[22]....
        /*019c*/ 	.word	0x00001f20


	//   ....[23]....
        /*01a0*/ 	.word	0x00001f80


	//   ....[24]....
        /*01a4*/ 	.word	0x00001fe0


	//   ....[25]....
        /*01a8*/ 	.word	0x00002070


	//   ....[26]....
        /*01ac*/ 	.word	0x00002100


	//   ....[27]....
        /*01b0*/ 	.word	0x00002160


	//   ....[28]....
        /*01b4*/ 	.word	0x000021c0


	//   ....[29]....
        /*01b8*/ 	.word	0x00002220


	//----- nvinfo : EIATTR_VRC_CTA_INIT_COUNT
	.align		4
.L_5625:
        /*01bc*/ 	.byte	0x02, 0x4a
	.zero		1
	.zero		1


	//----- nvinfo : EIATTR_EXIT_INSTR_OFFSETS
	.align		4
        /*01c0*/ 	.byte	0x04, 0x1c
        /*01c2*/ 	.short	(.L_5627 - .L_5626)


	//   ....[0]....
.L_5626:
        /*01c4*/ 	.word	0x000002a0


	//   ....[1]....
        /*01c8*/ 	.word	0x00000f70


	//   ....[2]....
        /*01cc*/ 	.word	0x00001810


	//   ....[3]....
        /*01d0*/ 	.word	0x00001b80


	//----- nvinfo : EIATTR_CRS_STACK_SIZE
	.align		4
.L_5627:
        /*01d4*/ 	.byte	0x04, 0x1e
        /*01d6*/ 	.short	(.L_5629 - .L_5628)
.L_5628:
        /*01d8*/ 	.word	0x00000000


	//----- nvinfo : EIATTR_CBANK_PARAM_SIZE
	.align		4
.L_5629:
        /*01dc*/ 	.byte	0x03, 0x19
        /*01de*/ 	.short	0x0040


	//----- nvinfo : EIATTR_PARAM_CBANK
	.align		4
        /*01e0*/ 	.byte	0x04, 0x0a
        /*01e2*/ 	.short	(.L_5631 - .L_5630)
	.align		4
.L_5630:
        /*01e4*/ 	.word	index@(.nv.constant0._ZN12tensorrt_llm7kernels32fusedQKNormRopeKernelNTokenHeadsIN3c104HalfEfLi64ELb1ELi4EEEvPviiifPKvS6_S6_PKlii)
        /*01e8*/ 	.short	0x0380
        /*01ea*/ 	.short	0x0040


	//----- nvinfo : EIATTR_SW_WAR
	.align		4
.L_5631:
        /*01ec*/ 	.byte	0x04, 0x36
        /*01ee*/ 	.short	(.L_5633 - .L_5632)
.L_5632:
        /*01f0*/ 	.word	0x00000008
.L_5633:


//--------------------- .nv.info._ZN12tensorrt_llm7kernels32fusedQKNormRopeKernelNTokenHeadsIN3c104HalfEfLi256ELb0ELi2EEEvPviiifPKvS6_S6_PKlii --------------------------
	.section	.nv.info._ZN12tensorrt_llm7kernels32fusedQKNormRopeKernelNTokenHeadsIN3c104HalfEfLi256ELb0ELi2EEEvPviiifPKvS6_S6_PKlii,"",@"SHT_CUDA_INFO"
	.sectionflags	@""
	.align	4


	//----- nvinfo : EIATTR_CUDA_API_VERSION
	.align		4
        /*0000*/ 	.byte	0x04, 0x37
        /*0002*/ 	.short	(.L_5635 - .L_5634)
.L_5634:
        /*0004*/ 	.word	0x00000082


	//----- nvinfo : EIATTR_KPARAM_INFO
	.align		4
.L_5635:
        /*0008*/ 	.byte	0x04, 0x17
        /*000a*/ 	.short	(.L_5637 - .L_5636)
.L_5636:
        /*000c*/ 	.word	0x00000000
        /*0010*/ 	.short	0x000a
        /*0012*/ 	.short	0x003c
        /*0014*/ 	.byte	0x00, 0xf0, 0x11, 0x00


	//----- nvinfo : EIATTR_KPARAM_INFO
	.align		4
.L_5637:
        /*0018*/ 	.byte	0x04, 0x17
        /*001a*/ 	.short	(.L_5639 - .L_5638)
.L_5638:
        /*001c*/ 	.word	0x00000000
        /*0020*/ 	.short	0x0009
        /*0022*/ 	.short	0x0038
        /*0024*/ 	.byte	0x00, 0xf0, 0x11, 0x00


	//----- nvinfo : EIATTR_KPARAM_INFO
	.align		4
.L_5639:
        /*0028*/ 	.byte	0x04, 0x17
        /*002a*/ 	.short	(.L_5641 - .L_5640)
.L_5640:
        /*002c*/ 	.word	0x00000000
        /*0030*/ 	.short	0x0008
        /*0032*/ 	.short	0x0030
        /*0034*/ 	.byte	0x00, 0xf5, 0x21, 0x00


	//----- nvinfo : EIATTR_KPARAM_INFO
	.align		4
.L_5641:
        /*0038*/ 	.byte	0x04, 0x17
        /*003a*/ 	.short	(.L_5643 - .L_5642)
.L_5642:
        /*003c*/ 	.word	0x00000000
        /*0040*/ 	.short	0x0007
        /*0042*/ 	.short	0x0028
        /*0044*/ 	.byte	0x00, 0xf5, 0x21, 0x00


	//----- nvinfo : EIATTR_KPARAM_INFO
	.align		4
.L_5643:
        /*0048*/ 	.byte	0x04, 0x17
        /*004a*/ 	.short	(.L_5645 - .L_5644)
.L_5644:
        /*004c*/ 	.word	0x00000000
        /*0050*/ 	.short	0x0006
        /*0052*/ 	.short	0x0020
        /*0054*/ 	.byte	0x00, 0xf5, 0x21, 0x00


	//----- nvinfo : EIATTR_KPARAM_INFO
	.align		4
.L_5645:
        /*0058*/ 	.byte	0x04, 0x17
        /*005a*/ 	.short	(.L_5647 - .L_5646)
.L_5646:
        /*005c*/ 	.word	0x00000000
        /*0060*/ 	.short	0x0005
        /*0062*/ 	.short	0x0018
        /*0064*/ 	.byte	0x00, 0xf5, 0x21, 0x00


	//----- nvinfo : EIATTR_KPARAM_INFO
	.align		4
.L_5647:
        /*0068*/ 	.byte	0x04, 0x17
        /*006a*/ 	.short	(.L_5649 - .L_5648)
.L_5648:
        /*006c*/ 	.word	0x00000000
        /*0070*/ 	.short	0x0004
        /*0072*/ 	.short	0x0014
        /*0074*/ 	.byte	0x00, 0xf0, 0x11, 0x00


	//----- nvinfo : EIATTR_KPARAM_INFO
	.align		4
.L_5649:
        /*0078*/ 	.byte	0x04, 0x17
        /*007a*/ 	.short	(.L_5651 - .L_5650)
.L_5650:
        /*007c*/ 	.word	0x00000000
        /*0080*/ 	.short	0x0003
        /*0082*/ 	.short	0x0010
        /*0084*/ 	.byte	0x00, 0xf0, 0x11, 0x00


	//----- nvinfo : EIATTR_KPARAM_INFO
	.align		4
.L_5651:
        /*0088*/ 	.byte	0x04, 0x17
        /*008a*/ 	.short	(.L_5653 - .L_5652)
.L_5652:
        /*008c*/ 	.word	0x00000000
        /*0090*/ 	.short	0x0002
        /*0092*/ 	.short	0x000c
        /*0094*/ 	.byte	0x00, 0xf0, 0x11, 0x00


	//----- nvinfo : EIATTR_KPARAM_INFO
	.align		4
.L_5653:
        /*0098*/ 	.byte	0x04, 0x17
        /*009a*/ 	.short	(.L_5655 - .L_5654)
.L_5654:
        /*009c*/ 	.word	0x00000000
        /*00a0*/ 	.short	0x0001
        /*00a2*/ 	.short	0x0008
        /*00a4*/ 	.byte	0x00, 0xf0, 0x11, 0x00


	//----- nvinfo : EIATTR_KPARAM_INFO
	.align		4
.L_5655:
        /*00a8*/ 	.byte	0x04, 0x17
        /*00aa*/ 	.short	(.L_5657 - .L_5656)
.L_5656:
        /*00ac*/ 	.word	0x00000000
        /*00b0*/ 	.short	0x0000
        /*00b2*/ 	.short	0x0000
        /*00b4*/ 	.byte	0x00, 0xf5, 0x21, 0x00


	//----- nvinfo : EIATTR_SPARSE_MMA_MASK
	.align		4
.L_5657:
        /*00b8*/ 	.byte	0x03, 0x50
        /*00ba*/ 	.short	0x0000


	//----- nvinfo : EIATTR_MAXREG_COUNT
	.align		4
        /*00bc*/ 	.byte	0x03, 0x1b
        /*00be*/ 	.short	0x00ff


	//----- nvinfo : EIATTR_MERCURY_ISA_VERSION
	.align		4
        /*00c0*/ 	.byte	0x03, 0x5f
        /*00c2*/ 	.short	0x0101


	//----- nvinfo : EIATTR_COOP_GROUP_MASK_REGIDS
	.align		4
        /*00c4*/ 	.byte	0x04, 0x29
        /*00c6*/ 	.short	(.L_5659 - .L_5658)


	//   ....[0]....
.L_5658:
        /*00c8*/ 	.word	0xffffffff


	//   ....[1]....
        /*00cc*/ 	.word	0xffffffff


	//   ....[2]....
        /*00d0*/ 	.word	0xffffffff


	//   ....[3]....
        /*00d4*/ 	.word	0xffffffff


	//   ....[4]....
        /*00d8*/ 	.word	0xffffffff


	//   ....[5]....
        /*00dc*/ 	.word	0xffffffff


	//   ....[6]....
        /*00e0*/ 	.word	0xffffffff


	//   ....[7]....
        /*00e4*/ 	.word	0xffffffff


	//   ....[8]....
        /*00e8*/ 	.word	0xffffffff


	//   ....[9]....
        /*00ec*/ 	.word	0xffffffff


	//   ....[10]....
        /*00f0*/ 	.word	0xffffffff


	//   ....[11]....
        /*00f4*/ 	.word	0xffffffff


	//   ....[12]....
        /*00f8*/ 	.word	0xffffffff


	//   ....[13]....
        /*00fc*/ 	.word	0xffffffff


	//   ....[14]....
        /*0100*/ 	.word	0xffffffff


	//   ....[15]....
        /*0104*/ 	.word	0x05000028


	//   ....[16]....
        /*0108*/ 	.word	0x05000028


	//   ....[17]....
        /*010c*/ 	.word	0x05000028


	//   ....[18]....
        /*0110*/ 	.word	0x05000028


	//   ....[19]....
        /*0114*/ 	.word	0x05000028


	//   ....[20]....
        /*0118*/ 	.word	0x05000028


	//   ....[21]....
        /*011c*/ 	.word	0x05000028


	//   ....[22]....
        /*0120*/ 	.word	0x05000028


	//   ....[23]....
        /*0124*/ 	.word	0x05000028


	//   ....[24]....
        /*0128*/ 	.word	0x05000028


	//   ....[25]....
        /*012c*/ 	.word	0x05000028


	//   ....[26]....
        /*0130*/ 	.word	0x05000028


	//   ....[27]....
        /*0134*/ 	.word	0x05000028


	//   ....[28]....
        /*0138*/ 	.word	0x05000028


	//   ....[29]....
        /*013c*/ 	.word	0x05000028


	//----- nvinfo : EIATTR_COOP_GROUP_INSTR_OFFSETS
	.align		4
.L_5659:
        /*0140*/ 	.byte	0x04, 0x28
        /*0142*/ 	.short	(.L_5661 - .L_5660)


	//   ....[0]....
.L_5660:
        /*0144*/ 	.word	0x000013e0


	//   ....[1]....
        /*0148*/ 	.word	0x00001400


	//   ....[2]....
        /*014c*/ 	.word	0x00001420


	//   ....[3]....
        /*0150*/ 	.word	0x00001440


	//   ....[4]....
        /*0154*/ 	.word	0x00001460


	//   ....[5]....
        /*0158*/ 	.word	0x00001a80


	//   ....[6]....
        /*015c*/ 	.word	0x00001af0


	//   ....[7]....
        /*0160*/ 	.word	0x00001b70


	//   ....[8]....
        /*0164*/ 	.word	0x00001c30


	//   ....[9]....
        /*0168*/ 	.word	0x00001e20


	//   ....[10]....
        /*016c*/ 	.word	0x00001fa0


	//   ....[11]....
        /*0170*/ 	.word	0x000021c0


	//   ....[12]....
        /*0174*/ 	.word	0x000021e0


	//   ....[13]....
        /*0178*/ 	.word	0x00002280


	//   ....[14]....
        /*017c*/ 	.word	0x00002450


	//   ....[15]....
        /*0180*/ 	.word	0x000025b0


	//   ....[16]....
        /*0184*/ 	.word	0x00002630


	//   ....[17]....
        /*0188*/ 	.word	0x00002690


	//   ....[18]....
        /*018c*/ 	.word	0x000026f0


	//   ....[19]....
        /*0190*/ 	.word	0x00002750


	//   ....[20]....
        /*0194*/ 	.word	0x000029b0


	//   ....[21]....
        /*0198*/ 	.word	0x00002a50


	//   ....[22]....
        /*019c*/ 	.word	0x00002c30


	//   ....[23]....
        /*01a0*/ 	.word	0x00002e10


	//   ....[24]....
        /*01a4*/ 	.word	0x00003000


	//   ....[25]....
        /*01a8*/ 	.word	0x000031f0


	//   ....[26]....
        /*01ac*/ 	.word	0x00003390


	//   ....[27]....
        /*01b0*/ 	.word	0x000035a0


	//   ....[28]....
        /*01b4*/ 	.word	0x00003620


	//   ....[29]....
        /*01b8*/ 	.word	0x000036a0


	//----- nvinfo : EIATTR_VRC_CTA_INIT_COUNT
	.align		4
.L_5661:
        /*01bc*/ 	.byte	0x02, 0x4a
	.zero		1
	.zero		1


	//----- nvinfo : EIATTR_EXIT_INSTR_OFFSETS
	.align		4
        /*01c0*/ 	.byte	0x04, 0x1c
        /*01c2*/ 	.short	(.L_5663 - .L_5662)


	//   ....[0]....
.L_5662:
        /*01c4*/ 	.word	0x000002a0


	//   ....[1]....
        /*01c8*/ 	.word	0x00000ee0


	//   ....[2]....
        /*01cc*/ 	.word	0x00002550


	//----- nvinfo : EIATTR_CRS_STACK_SIZE
	.align		4
.L_5663:
        /*01d0*/ 	.byte	0x04, 0x1e
        /*01d2*/ 	.short	(.L_5665 - .L_5664)
.L_5664:
        /*01d4*/ 	.word	0x00000000


	//----- nvinfo : EIATTR_CBANK_PARAM_SIZE
	.align		4
.L_5665:
        /*01d8*/ 	.byte	0x03, 0x19
        /*01da*/ 	.short	0x0040


	//----- nvinfo : EIATTR_PARAM_CBANK
	.align		4
        /*01dc*/ 	.byte	0x04, 0x0a
        /*01de*/ 	.short	(.L_5667 - .L_5666)
	.align		4
.L_5666:
        /*01e0*/ 	.word	index@(.nv.constant0._ZN12tensorrt_llm7kernels32fusedQKNormRopeKernelNTokenHeadsIN3c104HalfEfLi256ELb0ELi2EEEvPviiifPKvS6_S6_PKlii)
        /*01e4*/ 	.short	0x0380
        /*01e6*/ 	.short	0x0040


	//----- nvinfo : EIATTR_SW_WAR
	.align		4
.L_5667:
        /*01e8*/ 	.byte	0x04, 0x36
        /*01ea*/ 	.short	(.L_5669 - .L_5668)
.L_5668:
        /*01ec*/ 	.word	0x00000008
.L_5669:


//--------------------- .nv.info._ZN12tensorrt_llm7kernels32fusedQKNormRopeKernelNTokenHeadsIN3c104HalfEfLi256ELb1ELi2EEEvPviiifPKvS6_S6_PKlii --------------------------
	.section	.nv.info._ZN12tensorrt_llm7kernels32fusedQKNormRopeKernelNTokenHeadsIN3c104HalfEfLi256ELb1ELi2EEEvPviiifPKvS6_S6_PKlii,"",@"SHT_CUDA_INFO"
	.sectionflags	@""
	.align	4


	//----- nvinfo : EIATTR_CUDA_API_VERSION
	.align		4
        /*0000*/ 	.byte	0x04, 0x37
        /*0002*/ 	.short	(.L_5671 - .L_5670)
.L_5670:
        /*0004*/ 	.word	0x00000082


	//----- nvinfo : EIATTR_KPARAM_INFO
	.align		4
.L_5671:
        /*0008*/ 	.byte	0x04, 0x17
        /*000a*/ 	.short	(.L_5673 - .L_5672)
.L_5672:
        /*000c*/ 	.word	0x00000000
        /*0010*/ 	.short	0x000a
        /*0012*/ 	.short	0x003c
        /*0014*/ 	.byte	0x00, 0xf0, 0x11, 0x00


	//----- nvinfo : EIATTR_KPARAM_INFO
	.align		4
.L_5673:
        /*0018*/ 	.byte	0x04, 0x17
        /*001a*/ 	.short	(.L_5675 - .L_5674)
.L_5674:
        /*001c*/ 	.word	0x00000000
        /*0020*/ 	.short	0x0009
        /*0022*/ 	.short	0x0038
        /*0024*/ 	.byte	0x00, 0xf0, 0x11, 0x00


	//----- nvinfo : EIATTR_KPARAM_INFO
	.align		4
.L_5675:
        /*0028*/ 	.byte	0x04, 0x17
        /*002a*/ 	.short	(.L_5677 - .L_5676)
.L_5676:
        /*002c*/ 	.word	0x00000000
        /*0030*/ 	.short	0x0008
        /*0032*/ 	.short	0x0030
        /*0034*/ 	.byte	0x00, 0xf5, 0x21, 0x00


	//----- nvinfo : EIATTR_KPARAM_INFO
	.align		4
.L_5677:
        /*0038*/ 	.byte	0x04, 0x17
        /*003a*/ 	.short	(.L_5679 - .L_5678)
.L_5678:
        /*003c*/ 	.word	0x00000000
        /*0040*/ 	.short	0x0007
        /*0042*/ 	.short	0x0028
        /*0044*/ 	.byte	0x00, 0xf5, 0x21, 0x00


	//----- nvinfo : EIATTR_KPARAM_INFO
	.align		4
.L_5679:
        /*0048*/ 	.byte	0x04, 0x17
        /*004a*/ 	.short	(.L_5681 - .L_5680)
.L_5680:
        /*004c*/ 	.word	0x00000000
        /*0050*/ 	.short	0x0006
        /*0052*/ 	.short	0x0020
        /*0054*/ 	.byte	0x00, 0xf5, 0x21, 0x00


	//----- nvinfo : EIATTR_KPARAM_INFO
	.align		4
.L_5681:
        /*0058*/ 	.byte	0x04, 0x17
        /*005a*/ 	.short	(.L_5683 - .L_5682)
.L_5682:
        /*005c*/ 	.word	0x00000000
        /*0060*/ 	.short	0x0005
        /*0062*/ 	.short	0x0018
        /*0064*/ 	.byte	0x00, 0xf5, 0x21, 0x00


	//----- nvinfo : EIATTR_KPARAM_INFO
	.align		4
.L_5683:
        /*0068*/ 	.byte	0x04, 0x17
        /*006a*/ 	.short	(.L_5685 - .L_5684)
.L_5684:
        /*006c*/ 	.word	0x00000000
        /*0070*/ 	.short	0x0004
        /*0072*/ 	.short	0x0014
        /*0074*/ 	.byte	0x00, 0xf0, 0x11, 0x00


	//----- nvinfo : EIATTR_KPARAM_INFO
	.align		4
.L_5685:
        /*0078*/ 	.byte	0x04, 0x17
        /*007a*/ 	.short	(.L_5687 - .L_5686)
.L_5686:
        /*007c*/ 	.word	0x00000000
        /*0080*/ 	.short	0x0003
        /*0082*/ 	.short	0x0010
        /*0084*/ 	.byte	0x00, 0xf0, 0x11, 0x00


	//----- nvinfo : EIATTR_KPARAM_INFO
	.align		4
.L_5687:
        /*0088*/ 	.byte	0x04, 0x17
        /*008a*/ 	.short	(.L_5689 - .L_5688)
.L_5688:
        /*008c*/ 	.word	0x00000000
        /*0090*/ 	.short	0x0002
        /*0092*/ 	.short	0x000c
        /*0094*/ 	.byte	0x00, 0xf0, 0x11, 0x00


	//----- nvinfo : EIATTR_KPARAM_INFO
	.align		4
.L_5689:
        /*0098*/ 	.byte	0x04, 0x17
        /*009a*/ 	.short	(.L_5691 - .L_5690)
.L_5690:
        /*009c*/ 	.word	0x00000000
        /*00a0*/ 	.short	0x0001
        /*00a2*/ 	.short	0x0008
        /*00a4*/ 	.byte	0x00, 0xf0, 0x11, 0x00


	//----- nvinfo : EIATTR_KPARAM_INFO
	.align		4
.L_5691:
        /*00a8*/ 	.byte	0x04, 0x17
        /*00aa*/ 	.short	(.L_5693 - .L_5692)
.L_5692:
        /*00ac*/ 	.word	0x00000000
        /*00b0*/ 	.short	0x0000
        /*00b2*/ 	.short	0x0000
        /*00b4*/ 	.byte	0x00, 0xf5, 0x21, 0x00


	//----- nvinfo : EIATTR_SPARSE_MMA_MASK
	.align		4
.L_5693:
        /*00b8*/ 	.byte	0x03, 0x50
        /*00ba*/ 	.short	0x0000


	//----- nvinfo : EIATTR_MAXREG_COUNT
	.align		4
        /*00bc*/ 	.byte	0x03, 0x1b
        /*00be*/ 	.short	0x00ff


	//----- nvinfo : EIATTR_MERCURY_ISA_VERSION
	.align		4
        /*00c0*/ 	.byte	0x03, 0x5f
        /*00c2*/ 	.short	0x0101


	//----- nvinfo : EIATTR_COOP_GROUP_MASK_REGIDS
	.align		4
        /*00c4*/ 	.byte	0x04, 0x29
        /*00c6*/ 	.short	(.L_5695 - .L_5694)


	//   ....[0]....
.L_5694:
        /*00c8*/ 	.word	0xffffffff


	//   ....[1]....
        /*00cc*/ 	.word	0xffffffff


	//   ....[2]....
        /*00d0*/ 	.word	0xffffffff


	//   ....[3]....
        /*00d4*/ 	.word	0xffffffff


	//   ....[4]....
        /*00d8*/ 	.word	0xffffffff


	//   ....[5]....
        /*00dc*/ 	.word	0x05000027


	//   ....[6]....
        /*00e0*/ 	.word	0x05000027


	//   ....[7]....
        /*00e4*/ 	.word	0x05000027


	//   ....[8]....
        /*00e8*/ 	.word	0x05000027


	//   ....[9]....
        /*00ec*/ 	.word	0x05000027


	//----- nvinfo : EIATTR_COOP_GROUP_INSTR_OFFSETS
	.align		4
.L_5695:
        /*00f0*/ 	.byte	0x04, 0x28
        /*00f2*/ 	.short	(.L_5697 - .L_5696)


	//   ....[0]....
.L_5696:
        /*00f4*/ 	.word	0x00001400


	//   ....[1]....
        /*00f8*/ 	.word	0x00001420


	//   ....[2]....
        /*00fc*/ 	.word	0x00001440


	//   ....[3]....
        /*0100*/ 	.word	0x00001460


	//   ....[4]....
        /*0104*/ 	.word	0x00001480


	//   ....[5]....
        /*0108*/ 	.word	0x000019a0


	//   ....[6]....
        /*010c*/ 	.word	0x00001a30


	//   ....[7]....
        /*0110*/ 	.word	0x00001aa0


	//   ....[8]....
        /*0114*/ 	.word	0x00001b10


	//   ....[9]....
        /*0118*/ 	.word	0x00001b80


	//----- nvinfo : EIATTR_VRC_CTA_INIT_COUNT
	.align		4
.L_5697:
        /*011c*/ 	.byte	0x02, 0x4a
	.zero		1
	.zero		1


	//----- nvinfo : EIATTR_EXIT_INSTR_OFFSETS
	.align		4
        /*0120*/ 	.byte	0x04, 0x1c
        /*0122*/ 	.short	(.L_5699 - .L_5698)


	//   ....[0]....
.L_5698:
        /*0124*/ 	.word	0x00000290


	//   ....[1]....
        /*0128*/ 	.word	0x00000f20


	//   ....[2]....
        /*012c*/ 	.word	0x00001930


	//----- nvinfo : EIATTR_CRS_STACK_SIZE
	.align		4
.L_5699:
        /*0130*/ 	.byte	0x04, 0x1e
        /*0132*/ 	.short	(.L_5701 - .L_5700)
.L_5700:
        /*0134*/ 	.word	0x00000000


	//----- nvinfo : EIATTR_CBANK_PARAM_SIZE
	.align		4
.L_5701:
        /*0138*/ 	.byte	0x03, 0x19
        /*013a*/ 	.short	0x0040


	//----- nvinfo : EIATTR_PARAM_CBANK
	.align		4
        /*013c*/ 	.byte	0x04, 0x0a
        /*013e*/ 	.short	(.L_5703 - .L_5702)
	.align		4
.L_5702:
        /*0140*/ 	.word	index@(.nv.constant0._ZN12tensorrt_llm7kernels32fusedQKNormRopeKernelNTokenHeadsIN3c104HalfEfLi256ELb1ELi2EEEvPviiifPKvS6_S6_PKlii)
        /*0144*/ 	.short	0x0380
        /*0146*/ 	.short	0x0040


	//----- nvinfo : EIATTR_SW_WAR
	.align		4
.L_5703:
        /*0148*/ 	.byte	0x04, 0x36
        /*014a*/ 	.short	(.L_5705 - .L_5704)
.L_5704:
        /*014c*/ 	.word	0x00000008
.L_5705:


//--------------------- .nv.info._ZN12tensorrt_llm7kernels32fusedQKNormRopeKernelNTokenHeadsIN3c104HalfEfLi128ELb0ELi2EEEvPviiifPKvS6_S6_PKlii --------------------------
	.section	.nv.info._ZN12tensorrt_llm7kernels32fusedQKNormRopeKernelNTokenHeadsIN3c104HalfEfLi128ELb0ELi2EEEvPviiifPKvS6_S6_PKlii,"",@"SHT_CUDA_INFO"
	.sectionflags	@""
	.align	4


	//----- nvinfo : EIATTR_CUDA_API_VERSION
	.align		4
        /*0000*/ 	.byte	0x04, 0x37
        /*0002*/ 	.short	(.L_5707 - .L_5706)
.L_5706:
        /*0004*/ 	.word	0x00000082


	//----- nvinfo : EIATTR_KPARAM_INFO
	.align		4
.L_5707:
        /*0008*/ 	.byte	0x04, 0x17
        /*000a*/ 	.short	(.L_5709 - .L_5708)
.L_5708:
        /*000c*/ 	.word	0x00000000
        /*0010*/ 	.short	0x000a
        /*0012*/ 	.short	0x003c
        /*0014*/ 	.byte	0x00, 0xf0, 0x11, 0x00


	//----- nvinfo : EIATTR_KPARAM_INFO
	.align		4
.L_5709:
        /*0018*/ 	.byte	0x04, 0x17
        /*001a*/ 	.short	(.L_5711 - .L_5710)
.L_5710:
        /*001c*/ 	.word	0x00000000
        /*0020*/ 	.short	0x0009
        /*0022*/ 	.short	0x0038
        /*0024*/ 	.byte	0x00, 0xf0, 0x11, 0x00


	//----- nvinfo : EIATTR_KPARAM_INFO
	.align		4
.L_5711:
        /*0028*/ 	.byte	0x04, 0x17
        /*002a*/ 	.short	(.L_5713 - .L_5712)
.L_5712:
        /*002c*/ 	.word	0x00000000
        /*0030*/ 	.short	0x0008
        /*0032*/ 	.short	0x0030
        /*0034*/ 	.byte	0x00, 0xf5, 0x21, 0x00


	//----- nvinfo : EIATTR_KPARAM_INFO
	.align		4
.L_5713:
        /*0038*/ 	.byte	0x04, 0x17
        /*003a*/ 	.short	(.L_5715 - .L_5714)
.L_5714:
        /*003c*/ 	.word	0x00000000
        /*0040*/ 	.short	0x0007
        /*0042*/ 	.short	0x0028
        /*0044*/ 	.byte	0x00, 0xf5, 0x21, 0x00


	//----- nvinfo : EIATTR_KPARAM_INFO
	.align		4
.L_5715:
        /*0048*/ 	.byte	0x04, 0x17
        /*004a*/ 	.short	(.L_5717 - .L_5716)
.L_5716:
        /*004c*/ 	.word	0x00000000
        /*0050*/ 	.short	0x0006
        /*0052*/ 	.short	0x0020
        /*0054*/ 	.byte	0x00, 0xf5, 0x21, 0x00


	//----- nvinfo : EIATTR_KPARAM_INFO
	.align		4
.L_5717:
        /*0058*/ 	.byte	0x04, 0x17
        /*005a*/ 	.short	(.L_5719 - .L_5718)
.L_5718:
        /*005c*/ 	.word	0x00000000
        /*0060*/ 	.short	0x0005
        /*0062*/ 	.short	0x0018
        /*0064*/ 	.byte	0x00, 0xf5, 0x21, 0x00


	//----- nvinfo : EIATTR_KPARAM_INFO
	.align		4
.L_5719:
        /*0068*/ 	.byte	0x04, 0x17
        /*006a*/ 	.short	(.L_5721 - .L_5720)
.L_5720:
        /*006c*/ 	.word	0x00000000
        /*0070*/ 	.short	0x0004
        /*0072*/ 	.short	0x0014
        /*0074*/ 	.byte	0x00, 0xf0, 0x11, 0x00


	//----- nvinfo : EIATTR_KPARAM_INFO
	.align		4
.L_5721:
        /*0078*/ 	.byte	0x04, 0x17
        /*007a*/ 	.short	(.L_5723 - .L_5722)
.L_5722:
        /*007c*/ 	.word	0x00000000
        /*0080*/ 	.short	0x0003
        /*0082*/ 	.short	0x0010
        /*0084*/ 	.byte	0x00, 0xf0, 0x11, 0x00


	//----- nvinfo : EIATTR_KPARAM_INFO
	.align		4
.L_5723:
        /*0088*/ 	.byte	0x04, 0x17
        /*008a*/ 	.short	(.L_5725 - .L_5724)
.L_5724:
        /*008c*/ 	.word	0x00000000
        /*0090*/ 	.short	0x0002
        /*0092*/ 	.short	0x000c
        /*0094*/ 	.byte	0x00, 0xf0, 0x11, 0x00


	//----- nvinfo : EIATTR_KPARAM_INFO
	.align		4
.L_5725:
        /*0098*/ 	.byte	0x04, 0x17
        /*009a*/ 	.short	(.L_5727 - .L_5726)
.L_5726:
        /*009c*/ 	.word	0x00000000
        /*00a0*/ 	.short	0x0001
        /*00a2*/ 	.short	0x0008
        /*00a4*/ 	.byte	0x00, 0xf0, 0x11, 0x00


	//----- nvinfo : EIATTR_KPARAM_INFO
	.align		4
.L_5727:
        /*00a8*/ 	.byte	0x04, 0x17
        /*00aa*/ 	.short	(.L_5729 - .L_5728)
.L_5728:
        /*00ac*/ 	.word	0x00000000
        /*00b0*/ 	.short	0x0000
        /*00b2*/ 	.short	0x0000
        /*00b4*/ 	.byte	0x00, 0xf5, 0x21, 0x00


	//----- nvinfo : EIATTR_SPARSE_MMA_MASK
	.align		4
.L_5729:
        /*00b8*/ 	.byte	0x03, 0x50
        /*00ba*/ 	.short	0x0000


	//----- nvinfo : EIATTR_MAXREG_COUNT
	.align		4
        /*00bc*/ 	.byte	0x03, 0x1b
        /*00be*/ 	.short	0x00ff


	//----- nvinfo : EIATTR_MERCURY_ISA_VERSION
	.align		4
        /*00c0*/ 	.byte	0x03, 0x5f
        /*00c2*/ 	.short	0x0101


	//----- nvinfo : EIATTR_COOP_GROUP_MASK_REGIDS
	.align		4
        /*00c4*/ 	.byte	0x04, 0x29
        /*00c6*/ 	.short	(.L_5731 - .L_5730)


	//   ....[0]....
.L_5730:
        /*00c8*/ 	.word	0xffffffff


	//   ....[1]....
        /*00cc*/ 	.word	0xffffffff


	//   ....[2]....
        /*00d0*/ 	.word	0xffffffff


	//   ....[3]....
        /*00d4*/ 	.word	0xffffffff


	//   ....[4]....
        /*00d8*/ 	.word	0xffffffff


	//   ....[5]....
        /*00dc*/ 	.word	0xffffffff


	//   ....[6]....
        /*00e0*/ 	.word	0xffffffff


	//   ....[7]....
        /*00e4*/ 	.word	0xffffffff


	//   ....[8]....
        /*00e8*/ 	.word	0xffffffff


	//   ....[9]....
        /*00ec*/ 	.word	0xffffffff


	//   ....[10]....
        /*00f0*/ 	.word	0xffffffff


	//   ....[11]....
        /*00f4*/ 	.word	0x0500001b


	//   ....[12]....
        /*00f8*/ 	.word	0x0500001b


	//   ....[13]....
        /*00fc*/ 	.word	0x0500001b


	//   ....[14]....
        /*0100*/ 	.word	0x0500001b


	//   ....[15]....
        /*0104*/ 	.word	0x0500001b


	//   ....[16]....
        /*0108*/ 	.word	0x0500001b


	//   ....[17]....
        /*010c*/ 	.word	0x0500001b


	//   ....[18]....
        /*0110*/ 	.word	0x0500001b


	//   ....[19]....
        /*0114*/ 	.word	0x0500001b


	//   ....[20]....
        /*0118*/ 	.word	0x0500001b


	//   ....[21]....
        /*011c*/ 	.word	0x0500001b


	//----- nvinfo : EIATTR_COOP_GROUP_INSTR_OFFSETS
	.align		4
.L_5731:
        /*0120*/ 	.byte	0x04, 0x28
        /*0122*/ 	.short	(.L_5733 - .L_5732)


	//   ....[0]....
.L_5732:
        /*0124*/ 	.word	0x00001290


	//   ....[1]....
        /*0128*/ 	.word	0x000012b0


	//   ....[2]....
        /*012c*/ 	.word	0x000012d0


	//   ....[3]....
        /*0130*/ 	.word	0x000012f0


	//   ....[4]....
        /*0134*/ 	.word	0x00001310


	//   ....[5]....
        /*0138*/ 	.word	0x00001540


	//   ....[6]....
        /*013c*/ 	.word	0x000017c0


	//   ....[7]....
        /*0140*/ 	.word	0x00001930


	//   ....[8]....
        /*0144*/ 	.word	0x00001a30


	//   ....[9]....
        /*0148*/ 	.word	0x00001a70


	//   ....[10]....
        /*014c*/ 	.word	0x00001c50


	//   ....[11]....
        /*0150*/ 	.word	0x00001d90


	//   ....[12]....
        /*0154*/ 	.word	0x00001e10


	//   ....[13]....
        /*0158*/ 	.word	0x00001e70


	//   ....[14]....
        /*015c*/ 	.word	0x00001ed0


	//   ....[15]....
        /*0160*/ 	.word	0x00001f30


	//   ....[16]....
        /*0164*/ 	.word	0x000021c0


	//   ....[17]....
        /*0168*/ 	.word	0x00002260


	//   ....[18]....
        /*016c*/ 	.word	0x00002430


	//   ....[19]....
        /*0170*/ 	.word	0x00002610


	//   ....[20]....
        /*0174*/ 	.word	0x000026b0


	//   ....[21]....
        /*0178*/ 	.word	0x00002710


	//----- nvinfo : EIATTR_VRC_CTA_INIT_COUNT
	.align		4
.L_5733:
        /*017c*/ 	.byte	0x02, 0x4a
	.zero		1
	.zero		1


	//----- nvinfo : EIATTR_EXIT_INSTR_OFFSETS
	.align		4
        /*0180*/ 	.byte	0x04, 0x1c
        /*0182*/ 	.short	(.L_5735 - .L_5734)


	//   ....[0]....
.L_5734:
        /*0184*/ 	.word	0x00000290


	//   ....[1]....
        /*0188*/ 	.word	0x00000f10


	//   ....[2]....
        /*018c*/ 	.word	0x00001d30


	//----- nvinfo : EIATTR_CRS_STACK_SIZE
	.align		4
.L_5735:
        /*0190*/ 	.byte	0x04, 0x1e
        /*0192*/ 	.short	(.L_5737 - .L_5736)
.L_5736:
        /*0194*/ 	.word	0x00000000


	//----- nvinfo : EIATTR_CBANK_PARAM_SIZE
	.align		4
.L_5737:
        /*0198*/ 	.byte	0x03, 0x19
        /*019a*/ 	.short	0x0040


	//----- nvinfo : EIATTR_PARAM_CBANK
	.align		4
        /*019c*/ 	.byte	0x04, 0x0a
        /*019e*/ 	.short	(.L_5739 - .L_5738)
	.align		4
.L_5738:
        /*01a0*/ 	.word	index@(.nv.constant0._ZN12tensorrt_llm7kernels32fusedQKNormRopeKernelNTokenHeadsIN3c104HalfEfLi128ELb0ELi2EEEvPviiifPKvS6_S6_PKlii)
        /*01a4*/ 	.short	0x0380
        /*01a6*/ 	.short	0x0040


	//----- nvinfo : EIATTR_SW_WAR
	.align		4
.L_5739:
        /*01a8*/ 	.byte	0x04, 0x36
        /*01aa*/ 	.short	(.L_5741 - .L_5740)
.L_5740:
        /*01ac*/ 	.word	0x00000008
.L_5741:


//--------------------- .nv.info._ZN12tensorrt_llm7kernels32fusedQKNormRopeKernelNTokenHeadsIN3c104HalfEfLi128ELb1ELi2EEEvPviiifPKvS6_S6_PKlii --------------------------
	.section	.nv.info._ZN12tensorrt_llm7kernels32fusedQKNormRopeKernelNTokenHeadsIN3c104HalfEfLi128ELb1ELi2EEEvPviiifPKvS6_S6_PKlii,"",@"SHT_CUDA_INFO"
	.sectionflags	@""
	.align	4


	//----- nvinfo : EIATTR_CUDA_API_VERSION
	.align		4
        /*0000*/ 	.byte	0x04, 0x37
        /*0002*/ 	.short	(.L_5743 - .L_5742)
.L_5742:
        /*0004*/ 	.word	0x00000082


	//----- nvinfo : EIATTR_KPARAM_INFO
	.align		4
.L_5743:
        /*0008*/ 	.byte	0x04, 0x17
        /*000a*/ 	.short	(.L_5745 - .L_5744)
.L_5744:
        /*000c*/ 	.word	0x00000000
        /*0010*/ 	.short	0x000a
        /*0012*/ 	.short	0x003c
        /*0014*/ 	.byte	0x00, 0xf0, 0x11, 0x00


	//----- nvinfo : EIATTR_KPARAM_INFO
	.align		4
.L_5745:
        /*0018*/ 	.byte	0x04, 0x17
        /*001a*/ 	.short	(.L_5747 - .L_5746)
.L_5746:
        /*001c*/ 	.word	0x00000000
        /*0020*/ 	.short	0x0009
        /*0022*/ 	.short	0x0038
        /*0024*/ 	.byte	0x00, 0xf0, 0x11, 0x00


	//----- nvinfo : EIATTR_KPARAM_INFO
	.align		4
.L_5747:
        /*0028*/ 	.byte	0x04, 0x17
        /*002a*/ 	.short	(.L_5749 - .L_5748)
.L_5748:
        /*002c*/ 	.word	0x00000000
        /*0030*/ 	.short	0x0008
        /*0032*/ 	.short	0x0030
        /*0034*/ 	.byte	0x00, 0xf5, 0x21, 0x00


	//----- nvinfo : EIATTR_KPARAM_INFO
	.align		4
.L_5749:
        /*0038*/ 	.byte	0x04, 0x17
        /*003a*/ 	.short	(.L_5751 - .L_5750)
.L_5750:
        /*003c*/ 	.word	0x00000000
        /*0040*/ 	.short	0x0007
        /*0042*/ 	.short	0x0028
        /*0044*/ 	.byte	0x00, 0xf5, 0x21, 0x00


	//----- nvinfo : EIATTR_KPARAM_INFO
	.align		4
.L_5751:
        /*0048*/ 	.byte	0x04, 0x17
        /*004a*/ 	.short	(.L_5753 - .L_5752)
.L_5752:
        /*004c*/ 	.word	0x00000000
        /*0050*/ 	.short	0x0006
        /*0052*/ 	.short	0x0020
        /*0054*/ 	.byte	0x00, 0xf5, 0x21, 0x00


	//----- nvinfo : EIATTR_KPARAM_INFO
	.align		4
.L_5753:
        /*0058*/ 	.byte	0x04, 0x17
        /*005a*/ 	.short	(.L_5755 - .L_5754)
.L_5754:
        /*005c*/ 	.word	0x00000000
        /*0060*/ 	.short	0x0005
        /*0062*/ 	.short	0x0018
        /*0064*/ 	.byte	0x00, 0xf5, 0x21, 0x00


	//----- nvinfo : EIATTR_KPARAM_INFO
	.align		4
.L_5755:
        /*0068*/ 	.byte	0x04, 0x17
        /*006a*/ 	.short	(.L_5757 - .L_5756)
.L_5756:
        /*006c*/ 	.word	0x00000000
        /*0070*/ 	.short	0x0004
        /*0072*/ 	.short	0x0014
        /*0074*/ 	.byte	0x00, 0xf0, 0x11, 0x00


	//----- nvinfo : EIATTR_KPARAM_INFO
	.align		4
.L_5757:
        /*0078*/ 	.byte	0x04, 0x17
        /*007a*/ 	.short	(.L_5759 - .L_5758)
.L_5758:
        /*007c*/ 	.word	0x00000000
        /*0080*/ 	.short	0x0003
        /*0082*/ 	.short	0x0010
        /*0084*/ 	.byte	0x00, 0xf0, 0x11, 0x00


	//----- nvinfo : EIATTR_KPARAM_INFO
	.align		4
.L_5759:
        /*0088*/ 	.byte	0x04, 0x17
        /*008a*/ 	.short	(.L_5761 - .L_5760)
.L_5760:
        /*008c*/ 	.word	0x00000000
        /*0090*/ 	.short	0x0002
        /*0092*/ 	.short	0x000c
        /*0094*/ 	.byte	0x00, 0xf0, 0x11, 0x00


	//----- nvinfo : EIATTR_KPARAM_INFO
	.align		4
.L_5761:
        /*0098*/ 	.byte	0x04, 0x17
        /*009a*/ 	.short	(.L_5763 - .L_5762)
.L_5762:
        /*009c*/ 	.word	0x00000000
        /*00a0*/ 	.short	0x0001
        /*00a2*/ 	.short	0x0008
        /*00a4*/ 	.byte	0x00, 0xf0, 0x11, 0x00


	//----- nvinfo : EIATTR_KPARAM_INFO
	.align		4
.L_5763:
        /*00a8*/ 	.byte	0x04, 0x17
        /*00aa*/ 	.short	(.L_5765 - .L_5764)
.L_5764:
        /*00ac*/ 	.word	0x00000000
        /*00b0*/ 	.short	0x0000
        /*00b2*/ 	.short	0x0000
        /*00b4*/ 	.byte	0x00, 0xf5, 0x21, 0x00


	//----- nvinfo : EIATTR_SPARSE_MMA_MASK
	.align		4
.L_5765:
        /*00b8*/ 	.byte	0x03, 0x50
        /*00ba*/ 	.short	0x0000


	//----- nvinfo : EIATTR_MAXREG_COUNT
	.align		4
        /*00bc*/ 	.byte	0x03, 0x1b
        /*00be*/ 	.short	0x00ff


	//----- nvinfo : EIATTR_MERCURY_ISA_VERSION
	.align		4
        /*00c0*/ 	.byte	0x03, 0x5f
        /*00c2*/ 	.short	0x0101


	//----- nvinfo : EIATTR_COOP_GROUP_MASK_REGIDS
	.align		4
        /*00c4*/ 	.byte	0x04, 0x29
        /*00c6*/ 	.short	(.L_5767 - .L_5766)


	//   ....[0]....
.L_5766:
        /*00c8*/ 	.word	0xffffffff


	//   ....[1]....
        /*00cc*/ 	.word	0xffffffff


	//   ....[2]....
        /*00d0*/ 	.word	0xffffffff


	//   ....[3]....
        /*00d4*/ 	.word	0xffffffff


	//   ....[4]....
        /*00d8*/ 	.word	0xffffffff


	//   ....[5]....
        /*00dc*/ 	.word	0x05000017


	//   ....[6]....
        /*00e0*/ 	.word	0x05000017


	//   ....[7]....
        /*00e4*/ 	.word	0x05000017


	//   ....[8]....
        /*00e8*/ 	.word	0x05000017


	//   ....[9]....
        /*00ec*/ 	.word	0x05000017


	//----- nvinfo : EIATTR_COOP_GROUP_INSTR_OFFSETS
	.align		4
.L_5767:
        /*00f0*/ 	.byte	0x04, 0x28
        /*00f2*/ 	.short	(.L_5769 - .L_5768)


	//   ....[0]....
.L_5768:
        /*00f4*/ 	.word	0x000012a0


	//   ....[1]....
        /*00f8*/ 	.word	0x000012c0


	//   ....[2]....
        /*00fc*/ 	.word	0x000012e0


	//   ....[3]....
        /*0100*/ 	.word	0x00001300


	//   ....[4]....
        /*0104*/ 	.word	0x00001320


	//   ....[5]....
        /*0108*/ 	.word	0x00001690


	//   ....[6]....
        /*010c*/ 	.word	0x00001720


	//   ....[7]....
        /*0110*/ 	.word	0x000017a0


	//   ....[8]....
        /*0114*/ 	.word	0x00001820


	//   ....[9]....
        /*0118*/ 	.word	0x000018a0


	//----- nvinfo : EIATTR_VRC_CTA_INIT_COUNT
	.align		4
.L_5769:
        /*011c*/ 	.byte	0x02, 0x4a
	.zero		1
	.zero		1


	//----- nvinfo : EIATTR_EXIT_INSTR_OFFSETS
	.align		4
        /*0120*/ 	.byte	0x04, 0x1c
        /*0122*/ 	.short	(.L_5771 - .L_5770)


	//   ....[0]....
.L_5770:
        /*0124*/ 	.word	0x00000290


	//   ....[1]....
        /*0128*/ 	.word	0x00000f10


	//   ....[2]....
        /*012c*/ 	.word	0x00001630


	//----- nvinfo : EIATTR_CRS_STACK_SIZE
	.align		4
.L_5771:
        /*0130*/ 	.byte	0x04, 0x1e
        /*0132*/ 	.short	(.L_5773 - .L_5772)
.L_5772:
        /*0134*/ 	.word	0x00000000


	//----- nvinfo : EIATTR_CBANK_PARAM_SIZE
	.align		4
.L_5773:
        /*0138*/ 	.byte	0x03, 0x19
        /*013a*/ 	.short	0x0040


	//----- nvinfo : EIATTR_PARAM_CBANK
	.align		4
        /*013c*/ 	.byte	0x04, 0x0a
        /*013e*/ 	.short	(.L_5775 - .L_5774)
	.align		4
.L_5774:
        /*0140*/ 	.word	index@(.nv.constant0._ZN12tensorrt_llm7kernels32fusedQKNormRopeKernelNTokenHeadsIN3c104HalfEfLi128ELb1ELi2EEEvPviiifPKvS6_S6_PKlii)
        /*0144*/ 	.short	0x0380
        /*0146*/ 	.short	0x0040


	//----- nvinfo : EIATTR_SW_WAR
	.align		4
.L_5775:
        /*0148*/ 	.byte	0x04, 0x36
        /*014a*/ 	.short	(.L_5777 - .L_5776)
.L_5776:
        /*014c*/ 	.word	0x00000008
.L_5777:


//--------------------- .nv.info._ZN12tensorrt_llm7kernels32fusedQKNormRopeKernelNTokenHeadsIN3c104HalfEfLi64ELb0ELi2EEEvPviiifPKvS6_S6_PKlii --------------------------
	.section	.nv.info._ZN12tensorrt_llm7kernels32fusedQKNormRopeKernelNTokenHeadsIN3c104HalfEfLi64ELb0ELi2EEEvPviiifPKvS6_S6_PKlii,"",@"SHT_CUDA_INFO"
	.sectionflags	@""
	.align	4


	//----- nvinfo : EIATTR_CUDA_API_VERSION
	.align		4
        /*0000*/ 	.byte	0x04, 0x37
        /*0002*/ 	.short	(.L_5779 - .L_5778)
.L_5778:
        /*0004*/ 	.word	0x00000082


	//----- nvinfo : EIATTR_KPARAM_INFO
	.align		4
.L_5779:
        /*0008*/ 	.byte	0x04, 0x17
        /*000a*/ 	.short	(.L_5781 - .L_5780)
.L_5780:
        /*000c*/ 	.word	0x00000000
        /*0010*/ 	.short	0x000a
        /*0012*/ 	.short	0x003c
        /*0014*/ 	.byte	0x00, 0xf0, 0x11, 0x00


	//----- nvinfo : EIATTR_KPARAM_INFO
	.align		4
.L_5781:
        /*0018*/ 	.byte	0x04, 0x17
        /*001a*/ 	.short	(.L_5783 - .L_5782)
.L_5782:
        /*001c*/ 	.word	0x00000000
        /*0020*/ 	.short	0x0009
        /*0022*/ 	.short	0x0038
        /*0024*/ 	.byte	0x00, 0xf0, 0x11, 0x00


	//----- nvinfo : EIATTR_KPARAM_INFO
	.align		4
.L_5783:
        /*0028*/ 	.byte	0x04, 0x17
        /*002a*/ 	.short	(.L_5785 - .L_5784)
.L_5784:
        /*002c*/ 	.word	0x00000000
        /*0030*/ 	.short	0x0008
        /*0032*/ 	.short	0x0030
        /*0034*/ 	.byte	0x00, 0xf5, 0x21, 0x00


	//----- nvinfo : EIATTR_KPARAM_INFO
	.align		4
.L_5785:
        /*0038*/ 	.byte	0x04, 0x17
        /*003a*/ 	.short	(.L_5787 - .L_5786)
.L_5786:
        /*003c*/ 	.word	0x00000000
        /*0040*/ 	.short	0x0007
        /*0042*/ 	.short	0x0028
        /*0044*/ 	.byte	0x00, 0xf5, 0x21, 0x00


	//----- nvinfo : EIATTR_KPARAM_INFO
	.align		4
.L_5787:
        /*0048*/ 	.byte	0x04, 0x17
        /*004a*/ 	.short	(.L_5789 - .L_5788)
.L_5788:
        /*004c*/ 	.word	0x00000000
        /*0050*/ 	.short	0x0006
        /*0052*/ 	.short	0x0020
        /*0054*/ 	.byte	0x00, 0xf5, 0x21, 0x00


	//----- nvinfo : EIATTR_KPARAM_INFO
	.align		4
.L_5789:
        /*0058*/ 	.byte	0x04, 0x17
        /*005a*/ 	.short	(.L_5791 - .L_5790)
.L_5790:
        /*005c*/ 	.word	0x00000000
        /*0060*/ 	.short	0x0005
        /*0062*/ 	.short	0x0018
        /*0064*/ 	.byte	0x00, 0xf5, 0x21, 0x00


	//----- nvinfo : EIATTR_KPARAM_INFO
	.align		4
.L_5791:
        /*0068*/ 	.byte	0x04, 0x17
        /*006a*/ 	.short	(.L_5793 - .L_5792)
.L_5792:
        /*006c*/ 	.word	0x00000000
        /*0070*/ 	.short	0x0004
        /*0072*/ 	.short	0x0014
        /*0074*/ 	.byte	0x00, 0xf0, 0x11, 0x00


	//----- nvinfo : EIATTR_KPARAM_INFO
	.align		4
.L_5793:
        /*0078*/ 	.byte	0x04, 0x17
        /*007a*/ 	.short	(.L_5795 - .L_5794)
.L_5794:
        /*007c*/ 	.word	0x00000000
        /*0080*/ 	.short	0x0003
        /*0082*/ 	.short	0x0010
        /*0084*/ 	.byte	0x00, 0xf0, 0x11, 0x00


	//----- nvinfo : EIATTR_KPARAM_INFO
	.align		4
.L_5795:
        /*0088*/ 	.byte	0x04, 0x17
        /*008a*/ 	.short	(.L_5797 - .L_5796)
.L_5796:
        /*008c*/ 	.word	0x00000000
        /*0090*/ 	.short	0x0002
        /*0092*/ 	.short	0x000c
        /*0094*/ 	.byte	0x00, 0xf0, 0x11, 0x00


	//----- nvinfo : EIATTR_KPARAM_INFO
	.align		4
.L_5797:
        /*0098*/ 	.byte	0x04, 0x17
        /*009a*/ 	.short	(.L_5799 - .L_5798)
.L_5798:
        /*009c*/ 	.word	0x00000000
        /*00a0*/ 	.short	0x0001
        /*00a2*/ 	.short	0x0008
        /*00a4*/ 	.byte	0x00, 0xf0, 0x11, 0x00


	//----- nvinfo : EIATTR_KPARAM_INFO
	.align		4
.L_5799:
        /*00a8*/ 	.byte	0x04, 0x17
        /*00aa*/ 	.short	(.L_5801 - .L_5800)
.L_5800:
        /*00ac*/ 	.word	0x00000000
        /*00b0*/ 	.short	0x0000
        /*00b2*/ 	.short	0x0000
        /*00b4*/ 	.byte	0x00, 0xf5, 0x21, 0x00


	//----- nvinfo : EIATTR_SPARSE_MMA_MASK
	.align		4
.L_5801:
        /*00b8*/ 	.byte	0x03, 0x50
        /*00ba*/ 	.short	0x0000


	//----- nvinfo : EIATTR_MAXREG_COUNT
	.align		4
        /*00bc*/ 	.byte	0x03, 0x1b
        /*00be*/ 	.short	0x00ff


	//----- nvinfo : EIATTR_MERCURY_ISA_VERSION
	.align		4
        /*00c0*/ 	.byte	0x03, 0x5f
        /*00c2*/ 	.short	0x0101


	//----- nvinfo : EIATTR_COOP_GROUP_MASK_REGIDS
	.align		4
        /*00c4*/ 	.byte	0x04, 0x29
        /*00c6*/ 	.short	(.L_5803 - .L_5802)


	//   ....[0]....
.L_5802:
        /*00c8*/ 	.word	0xffffffff


	//   ....[1]....
        /*00cc*/ 	.word	0xffffffff


	//   ....[2]....
        /*00d0*/ 	.word	0xffffffff


	//   ....[3]....
        /*00d4*/ 	.word	0xffffffff


	//   ....[4]....
        /*00d8*/ 	.word	0xffffffff


	//   ....[5]....
        /*00dc*/ 	.word	0xffffffff


	//   ....[6]....
        /*00e0*/ 	.word	0xffffffff


	//   ....[7]....
        /*00e4*/ 	.word	0xffffffff


	//   ....[8]....
        /*00e8*/ 	.word	0xffffffff


	//   ....[9]....
        /*00ec*/ 	.word	0x05000009


	//   ....[10]....
        /*00f0*/ 	.word	0x05000009


	//   ....[11]....
        /*00f4*/ 	.word	0x05000009


	//   ....[12]....
        /*00f8*/ 	.word	0x05000009


	//   ....[13]....
        /*00fc*/ 	.word	0x05000009


	//   ....[14]....
        /*0100*/ 	.word	0x05000009


	//   ....[15]....
        /*0104*/ 	.word	0x05000009


	//   ....[16]....
        /*0108*/ 	.word	0x05000009


	//   ....[17]....
        /*010c*/ 	.word	0x05000009


	//----- nvinfo : EIATTR_COOP_GROUP_INSTR_OFFSETS
	.align		4
.L_5803:
        /*0110*/ 	.byte	0x04, 0x28
        /*0112*/ 	.short	(.L_5805 - .L_5804)


	//   ....[0]....
.L_5804:
        /*0114*/ 	.word	0x00001300


	//   ....[1]....
        /*0118*/ 	.word	0x00001320


	//   ....[2]....
        /*011c*/ 	.word	0x00001340


	//   ....[3]....
        /*0120*/ 	.word	0x00001360


	//   ....[4]....
        /*0124*/ 	.word	0x00001380


	//   ....[5]....
        /*0128*/ 	.word	0x00001560


	//   ....[6]....
        /*012c*/ 	.word	0x00001660


	//   ....[7]....
        /*0130*/ 	.word	0x000016b0


	//   ....[8]....
        /*0134*/ 	.word	0x000017b0


	//   ....[9]....
        /*0138*/ 	.word	0x000018e0


	//   ....[10]....
        /*013c*/ 	.word	0x00001970


	//   ....[11]....
        /*0140*/ 	.word	0x000019d0


	//   ....[12]....
        /*0144*/ 	.word	0x00001a30


	//   ....[13]....
        /*0148*/ 	.word	0x00001a90


	//   ....[14]....
        /*014c*/ 	.word	0x00001ca0


	//   ....[15]....
        /*0150*/ 	.word	0x00001d30


	//   ....[16]....
        /*0154*/ 	.word	0x00001da0


	//   ....[17]....
        /*0158*/ 	.word	0x00001e10


	//----- nvinfo : EIATTR_VRC_CTA_INIT_COUNT
	.align		4
.L_5805:
        /*015c*/ 	.byte	0x02, 0x4a
	.zero		1
	.zero		1


	//----- nvinfo : EIATTR_EXIT_INSTR_OFFSETS
	.align		4
        /*0160*/ 	.byte	0x04, 0x1c
        /*0162*/ 	.short	(.L_5807 - .L_5806)


	//   ....[0]....
.L_5806:
        /*0164*/ 	.word	0x00000280


	//   ....[1]....
        /*0168*/ 	.word	0x00000ee0


	//   ....[2]....
        /*016c*/ 	.word	0x00001880


	//----- nvinfo : EIATTR_CRS_STACK_SIZE
	.align		4
.L_5807:
        /*0170*/ 	.byte	0x04, 0x1e
        /*0172*/ 	.short	(.L_5809 - .L_5808)
.L_5808:
        /*0174*/ 	.word	0x00000000


	//----- nvinfo : EIATTR_CBANK_PARAM_SIZE
	.align		4
.L_5809:
        /*0178*/ 	.byte	0x03, 0x19
        /*017a*/ 	.short	0x0040


	//----- nvinfo : EIATTR_PARAM_CBANK
	.align		4
        /*017c*/ 	.byte	0x04, 0x0a
        /*017e*/ 	.short	(.L_5811 - .L_5810)
	.align		4
.L_5810:
        /*0180*/ 	.word	index@(.nv.constant0._ZN12tensorrt_llm7kernels32fusedQKNormRopeKernelNTokenHeadsIN3c104HalfEfLi64ELb0ELi2EEEvPviiifPKvS6_S6_PKlii)
        /*0184*/ 	.short	0x0380
        /*0186*/ 	.short	0x0040


	//----- nvinfo : EIATTR_SW_WAR
	.align		4
.L_5811:
        /*0188*/ 	.byte	0x04, 0x36
        /*018a*/ 	.short	(.L_5813 - .L_5812)
.L_5812:
        /*018c*/ 	.word	0x00000008
.L_5813:


//--------------------- .nv.info._ZN12tensorrt_llm7kernels32fusedQKNormRopeKernelNTokenHeadsIN3c104HalfEfLi64ELb1ELi2EEEvPviiifPKvS6_S6_PKlii --------------------------
	.section	.nv.info._ZN12tensorrt_llm7kernels32fusedQKNormRopeKernelNTokenHeadsIN3c104HalfEfLi64ELb1ELi2EEEvPviiifPKvS6_S6_PKlii,"",@"SHT_CUDA_INFO"
	.sectionflags	@""
	.align	4


	//----- nvinfo : EIATTR_CUDA_API_VERSION
	.align		4
        /*0000*/ 	.byte	0x04, 0x37
        /*0002*/ 	.short	(.L_5815 - .L_5814)
.L_5814:
        /*0004*/ 	.word	0x00000082


	//----- nvinfo : EIATTR_KPARAM_INFO
	.align		4
.L_5815:
        /*0008*/ 	.byte	0x04, 0x17
        /*000a*/ 	.short	(.L_5817 - .L_5816)
.L_5816:
        /*000c*/ 	.word	0x00000000
        /*0010*/ 	.short	0x000a
        /*0012*/ 	.short	0x003c
        /*0014*/ 	.byte	0x00, 0xf0, 0x11, 0x00


	//----- nvinfo : EIATTR_KPARAM_INFO
	.align		4
.L_5817:
        /*0018*/ 	.byte	0x04, 0x17
        /*001a*/ 	.short	(.L_5819 - .L_5818)
.L_5818:
        /*001c*/ 	.word	0x00000000
        /*0020*/ 	.short	0x0009
        /*0022*/ 	.short	0x0038
        /*0024*/ 	.byte	0x00, 0xf0, 0x11, 0x00


	//----- nvinfo : EIATTR_KPARAM_INFO
	.align		4
.L_5819:
        /*0028*/ 	.byte	0x04, 0x17
        /*002a*/ 	.short	(.L_5821 - .L_5820)
.L_5820:
        /*002c*/ 	.word	0x00000000
        /*0030*/ 	.short	0x0008
        /*0032*/ 	.short	0x0030
        /*0034*/ 	.byte	0x00, 0xf5, 0x21, 0x00


	//----- nvinfo : EIATTR_KPARAM_INFO
	.align		4
.L_5821:
        /*0038*/ 	.byte	0x04, 0x17
        /*003a*/ 	.short	(.L_5823 - .L_5822)
.L_5822:
        /*003c*/ 	.word	0x00000000
        /*0040*/ 	.short	0x0007
        /*0042*/ 	.short	0x0028
        /*0044*/ 	.byte	0x00, 0xf5, 0x21, 0x00


	//----- nvinfo : EIATTR_KPARAM_INFO
	.align		4
.L_5823:
        /*0048*/ 	.byte	0x04, 0x17
        /*004a*/ 	.short	(.L_5825 - .L_5824)
.L_5824:
        /*004c*/ 	.word	0x00000000
        /*0050*/ 	.short	0x0006
        /*0052*/ 	.short	0x0020
        /*0054*/ 	.byte	0x00, 0xf5, 0x21, 0x00


	//----- nvinfo : EIATTR_KPARAM_INFO
	.align		4
.L_5825:
        /*0058*/ 	.byte	0x04, 0x17
        /*005a*/ 	.short	(.L_5827 - .L_5826)
.L_5826:
        /*005c*/ 	.word	0x00000000
        /*0060*/ 	.short	0x0005
        /*0062*/ 	.short	0x0018
        /*0064*/ 	.byte	0x00, 0xf5, 0x21, 0x00


	//----- nvinfo : EIATTR_KPARAM_INFO
	.align		4
.L_5827:
        /*0068*/ 	.byte	0x04, 0x17
        /*006a*/ 	.short	(.L_5829 - .L_5828)
.L_5828:
        /*006c*/ 	.word	0x00000000
        /*0070*/ 	.short	0x0004
        /*0072*/ 	.short	0x0014
        /*0074*/ 	.byte	0x00, 0xf0, 0x11, 0x00


	//----- nvinfo : EIATTR_KPARAM_INFO
	.align		4
.L_5829:
        /*0078*/ 	.byte	0x04, 0x17
        /*007a*/ 	.short	(.L_5831 - .L_5830)
.L_5830:
        /*007c*/ 	.word	0x00000000
        /*0080*/ 	.short	0x0003
        /*0082*/ 	.short	0x0010
        /*0084*/ 	.byte	0x00, 0xf0, 0x11, 0x00


	//----- nvinfo : EIATTR_KPARAM_INFO
	.align		4
.L_5831:
        /*0088*/ 	.byte	0x04, 0x17
        /*008a*/ 	.short	(.L_5833 - .L_5832)
.L_5832:
        /*008c*/ 	.word	0x00000000
        /*0090*/ 	.short	0x0002
        /*0092*/ 	.short	0x000c
        /*0094*/ 	.byte	0x00, 0xf0, 0x11, 0x00


	//----- nvinfo : EIATTR_KPARAM_INFO
	.align		4
.L_5833:
        /*0098*/ 	.byte	0x04, 0x17
        /*009a*/ 	.short	(.L_5835 - .L_5834)
.L_5834:
        /*009c*/ 	.word	0x00000000
        /*00a0*/ 	.short	0x0001
        /*00a2*/ 	.short	0x0008
        /*00a4*/ 	.byte	0x00, 0xf0, 0x11, 0x00


	//----- nvinfo : EIATTR_KPARAM_INFO
	.align		4
.L_5835:
        /*00a8*/ 	.byte	0x04, 0x17
        /*00aa*/ 	.short	(.L_5837 - .L_5836)
.L_5836:
        /*00ac*/ 	.word	0x00000000
        /*00b0*/ 	.short	0x0000
        /*00b2*/ 	.short	0x0000
        /*00b4*/ 	.byte	0x00, 0xf5, 0x21, 0x00


	//----- nvinfo : EIATTR_SPARSE_MMA_MASK
	.align		4
.L_5837:
        /*00b8*/ 	.byte	0x03, 0x50
        /*00ba*/ 	.short	0x0000


	//----- nvinfo : EIATTR_MAXREG_COUNT
	.align		4
        /*00bc*/ 	.byte	0x03, 0x1b
        /*00be*/ 	.short	0x00ff


	//----- nvinfo : EIATTR_MERCURY_ISA_VERSION
	.align		4
        /*00c0*/ 	.byte	0x03, 0x5f
        /*00c2*/ 	.short	0x0101


	//----- nvinfo : EIATTR_COOP_GROUP_MASK_REGIDS
	.align		4
        /*00c4*/ 	.byte	0x04, 0x29
        /*00c6*/ 	.short	(.L_5839 - .L_5838)


	//   ....[0]....
.L_5838:
        /*00c8*/ 	.word	0xffffffff


	//   ....[1]....
        /*00cc*/ 	.word	0xffffffff


	//   ....[2]....
        /*00d0*/ 	.word	0xffffffff


	//   ....[3]....
        /*00d4*/ 	.word	0xffffffff


	//   ....[4]....
        /*00d8*/ 	.word	0xffffffff


	//   ....[5]....
        /*00dc*/ 	.word	0xffffffff


	//   ....[6]....
        /*00e0*/ 	.word	0xffffffff


	//   ....[7]....
        /*00e4*/ 	.word	0xffffffff


	//   ....[8]....
        /*00e8*/ 	.word	0xffffffff


	//   ....[9]....
        /*00ec*/ 	.word	0xffffffff


	//   ....[10]....
        /*00f0*/ 	.word	0xffffffff


	//   ....[11]....
        /*00f4*/ 	.word	0xffffffff


	//   ....[12]....
        /*00f8*/ 	.word	0xffffffff


	//   ....[13]....
        /*00fc*/ 	.word	0xffffffff


	//   ....[14]....
        /*0100*/ 	.word	0xffffffff


	//   ....[15]....
        /*0104*/ 	.word	0x0500001b


	//   ....[16]....
        /*0108*/ 	.word	0x0500001b


	//   ....[17]....
        /*010c*/ 	.word	0x0500001b


	//   ....[18]....
        /*0110*/ 	.word	0x0500001b


	//   ....[19]....
        /*0114*/ 	.word	0x0500001b


	//   ....[20]....
        /*0118*/ 	.word	0x0500001b


	//   ....[21]....
        /*011c*/ 	.word	0x0500001b


	//   ....[22]....
        /*0120*/ 	.word	0x0500001b


	//   ....[23]....
        /*0124*/ 	.word	0x0500001b


	//   ....[24]....
        /*0128*/ 	.word	0x0500001b


	//   ....[25]....
        /*012c*/ 	.word	0x0500001b


	//   ....[26]....
        /*0130*/ 	.word	0x0500001b


	//   ....[27]....
        /*0134*/ 	.word	0x0500001b


	//   ....[28]....
        /*0138*/ 	.word	0x0500001b


	//   ....[29]....
        /*013c*/ 	.word	0x0500001b


	//----- nvinfo : EIATTR_COOP_GROUP_INSTR_OFFSETS
	.align		4
.L_5839:
        /*0140*/ 	.byte	0x04, 0x28
        /*0142*/ 	.short	(.L_5841 - .L_5840)


	//   ....[0]....
.L_5840:
        /*0144*/ 	.word	0x00001280


	//   ....[1]....
        /*0148*/ 	.word	0x000012a0


	//   ....[2]....
        /*014c*/ 	.word	0x000012c0


	//   ....[3]....
        /*0150*/ 	.word	0x000012e0


	//   ....[4]....
        /*0154*/ 	.word	0x00001300


	//   ....[5]....
        /*0158*/ 	.word	0x00001590


	//   ....[6]....
        /*015c*/ 	.word	0x000015b0


	//   ....[7]....
        /*0160*/ 	.word	0x000015d0


	//   ....[8]....
        /*0164*/ 	.word	0x000015f0


	//   ....[9]....
        /*0168*/ 	.word	0x00001610


	//   ....[10]....
        /*016c*/ 	.word	0x00001930


	//   ....[11]....
        /*0170*/ 	.word	0x00001950


	//   ....[12]....
        /*0174*/ 	.word	0x00001970


	//   ....[13]....
        /*0178*/ 	.word	0x00001990


	//   ....[14]....
        /*017c*/ 	.word	0x000019b0


	//   ....[15]....
        /*0180*/ 	.word	0x00001be0


	//   ....[16]....
        /*0184*/ 	.word	0x00001c70


	//   ....[17]....
        /*0188*/ 	.word	0x00001cd0


	//   ....[18]....
        /*018c*/ 	.word	0x00001d30


	//   ....[19]....
        /*0190*/ 	.word	0x00001d90


	//   ....[20]....
        /*0194*/ 	.word	0x00001e20


	//   ....[21]....
        /*0198*/ 	.word	0x00001eb0


	//   ....[22]....
        /*019c*/ 	.word	0x00001f10


	//   ....[23]....
        /*01a0*/ 	.word	0x00001f70


	//   ....[24]....
        /*01a4*/ 	.word	0x00001fd0


	//   ....[25]....
        /*01a8*/ 	.word	0x00002060


	//   ....[26]....
        /*01ac*/ 	.word	0x000020f0


	//   ....[27]....
        /*01b0*/ 	.word	0x00002150


	//   ....[28]....
        /*01b4*/ 	.word	0x000021b0


	//   ....[29]....
        /*01b8*/ 	.word	0x00002210


	//----- nvinfo : EIATTR_VRC_CTA_INIT_COUNT
	.align		4
.L_5841:
        /*01bc*/ 	.byte	0x02, 0x4a
	.zero		1
	.zero		1


	//----- nvinfo : EIATTR_EXIT_INSTR_OFFSETS
	.align		4
        /*01c0*/ 	.byte	0x04, 0x1c
        /*01c2*/ 	.short	(.L_5843 - .L_5842)


	//   ....[0]....
.L_5842:
        /*01c4*/ 	.word	0x00000290


	//   ....[1]....
        /*01c8*/ 	.word	0x00000f60


	//   ....[2]....
        /*01cc*/ 	.word	0x00001800


	//   ....[3]....
        /*01d0*/ 	.word	0x00001b70


	//----- nvinfo : EIATTR_CRS_STACK_SIZE
	.align		4
.L_5843:
        /*01d4*/ 	.byte	0x04, 0x1e
        /*01d6*/ 	.short	(.L_5845 - .L_5844)
.L_5844:
        /*01d8*/ 	.word	0x00000000


	//----- nvinfo : EIATTR_CBANK_PARAM_SIZE
	.align		4
.L_5845:
        /*01dc*/ 	.byte	0x03, 0x19
        /*01de*/ 	.short	0x0040


	//----- nvinfo : EIATTR_PARAM_CBANK
	.align		4
        /*01e0*/ 	.byte	0x04, 0x0a
        /*01e2*/ 	.short	(.L_5847 - .L_5846)
	.align		4
.L_5846:
        /*01e4*/ 	.word	index@(.nv.constant0._ZN12tensorrt_llm7kernels32fusedQKNormRopeKernelNTokenHeadsIN3c104HalfEfLi64ELb1ELi2EEEvPviiifPKvS6_S6_PKlii)
        /*01e8*/ 	.short	0x0380
        /*01ea*/ 	.short	0x0040


	//----- nvinfo : EIATTR_SW_WAR
	.align		4
.L_5847:
        /*01ec*/ 	.byte	0x04, 0x36
        /*01ee*/ 	.short	(.L_5849 - .L_5848)
.L_5848:
        /*01f0*/ 	.word	0x00000008
.L_5849:


//--------------------- .nv.info._ZN12tensorrt_llm7kernels21fusedQKNormRopeKernelIN3c104HalfEfLi256ELb0EEEvPviiifPKvS6_S6_PKlii --------------------------
	.section	.nv.info._ZN12tensorrt_llm7kernels21fusedQKNormRopeKernelIN3c104HalfEfLi256ELb0EEEvPviiifPKvS6_S6_PKlii,"",@"SHT_CUDA_INFO"
	.sectionflags	@""
	.align	4


	//----- nvinfo : EIATTR_CUDA_API_VERSION
	.align		4
        /*0000*/ 	.byte	0x04, 0x37
        /*0002*/ 	.short	(.L_5851 - .L_5850)
.L_5850:
        /*0004*/ 	.word	0x00000082


	//----- nvinfo : EIATTR_KPARAM_INFO
	.align		4
.L_5851:
        /*0008*/ 	.byte	0x04, 0x17
        /*000a*/ 	.short	(.L_5853 - .L_5852)
.L_5852:
        /*000c*/ 	.word	0x00000000
        /*0010*/ 	.short	0x000a
        /*0012*/ 	.short	0x003c
        /*0014*/ 	.byte	0x00, 0xf0, 0x11, 0x00


	//----- nvinfo : EIATTR_KPARAM_INFO
	.align		4
.L_5853:
        /*0018*/ 	.byte	0x04, 0x17
        /*001a*/ 	.short	(.L_5855 - .L_5854)
.L_5854:
        /*001c*/ 	.word	0x00000000
        /*0020*/ 	.short	0x0009
        /*0022*/ 	.short	0x0038
        /*0024*/ 	.byte	0x00, 0xf0, 0x11, 0x00


	//----- nvinfo : EIATTR_KPARAM_INFO
	.align		4
.L_5855:
        /*0028*/ 	.byte	0x04, 0x17
        /*002a*/ 	.short	(.L_5857 - .L_5856)
.L_5856:
        /*002c*/ 	.word	0x00000000
        /*0030*/ 	.short	0x0008
        /*0032*/ 	.short	0x0030
        /*0034*/ 	.byte	0x00, 0xf5, 0x21, 0x00


	//----- nvinfo : EIATTR_KPARAM_INFO
	.align		4
.L_5857:
        /*0038*/ 	.byte	0x04, 0x17
        /*003a*/ 	.short	(.L_5859 - .L_5858)
.L_5858:
        /*003c*/ 	.word	0x00000000
        /*0040*/ 	.short	0x0007
        /*0042*/ 	.short	0x0028
        /*0044*/ 	.byte	0x00, 0xf5, 0x21, 0x00


	//----- nvinfo : EIATTR_KPARAM_INFO
	.align		4
.L_5859:
        /*0048*/ 	.byte	0x04, 0x17
        /*004a*/ 	.short	(.L_5861 - .L_5860)
.L_5860:
        /*004c*/ 	.word	0x00000000
        /*0050*/ 	.short	0x0006
        /*0052*/ 	.short	0x0020
        /*0054*/ 	.byte	0x00, 0xf5, 0x21, 0x00


	//----- nvinfo : EIATTR_KPARAM_INFO
	.align		4
.L_5861:
        /*0058*/ 	.byte	0x04, 0x17
        /*005a*/ 	.short	(.L_5863 - .L_5862)
.L_5862:
        /*005c*/ 	.word	0x00000000
        /*0060*/ 	.short	0x0005
        /*0062*/ 	.short	0x0018
        /*0064*/ 	.byte	0x00, 0xf5, 0x21, 0x00


	//----- nvinfo : EIATTR_KPARAM_INFO
	.align		4
.L_5863:
        /*0068*/ 	.byte	0x04, 0x17
        /*006a*/ 	.short	(.L_5865 - .L_5864)
.L_5864:
        /*006c*/ 	.word	0x00000000
        /*0070*/ 	.short	0x0004
        /*0072*/ 	.short	0x0014
        /*0074*/ 	.byte	0x00, 0xf0, 0x11, 0x00


	//----- nvinfo : EIATTR_KPARAM_INFO
	.align		4
.L_5865:
        /*0078*/ 	.byte	0x04, 0x17
        /*007a*/ 	.short	(.L_5867 - .L_5866)
.L_5866:
        /*007c*/ 	.word	0x00000000
        /*0080*/ 	.short	0x0003
        /*0082*/ 	.short	0x0010
        /*0084*/ 	.byte	0x00, 0xf0, 0x11, 0x00


	//----- nvinfo : EIATTR_KPARAM_INFO
	.align		4
.L_5867:
        /*0088*/ 	.byte	0x04, 0x17
        /*008a*/ 	.short	(.L_5869 - .L_5868)
.L_5868:
        /*008c*/ 	.word	0x00000000
        /*0090*/ 	.short	0x0002
        /*0092*/ 	.short	0x000c
        /*0094*/ 	.byte	0x00, 0xf0, 0x11, 0x00


	//----- nvinfo : EIATTR_KPARAM_INFO
	.align		4
.L_5869:
        /*0098*/ 	.byte	0x04, 0x17
        /*009a*/ 	.short	(.L_5871 - .L_5870)
.L_5870:
        /*009c*/ 	.word	0x00000000
        /*00a0*/ 	.short	0x0001
        /*00a2*/ 	.short	0x0008
        /*00a4*/ 	.byte	0x00, 0xf0, 0x11, 0x00


	//----- nvinfo : EIATTR_KPARAM_INFO
	.align		4
.L_5871:
        /*00a8*/ 	.byte	0x04, 0x17
        /*00aa*/ 	.short	(.L_5873 - .L_5872)
.L_5872:
        /*00ac*/ 	.word	0x00000000
        /*00b0*/ 	.short	0x0000
        /*00b2*/ 	.short	0x0000
        /*00b4*/ 	.byte	0x00, 0xf5, 0x21, 0x00


	//----- nvinfo : EIATTR_SPARSE_MMA_MASK
	.align		4
.L_5873:
        /*00b8*/ 	.byte	0x03, 0x50
        /*00ba*/ 	.short	0x0000


	//----- nvinfo : EIATTR_MAXREG_COUNT
	.align		4
        /*00bc*/ 	.byte	0x03, 0x1b
        /*00be*/ 	.short	0x00ff


	//----- nvinfo : EIATTR_MERCURY_ISA_VERSION
	.align		4
        /*00c0*/ 	.byte	0x03, 0x5f
        /*00c2*/ 	.short	0x0101


	//----- nvinfo : EIATTR_COOP_GROUP_MASK_REGIDS
	.align		4
        /*00c4*/ 	.byte	0x04, 0x29
        /*00c6*/ 	.short	(.L_5875 - .L_5874)


	//   ....[0]....
.L_5874:
        /*00c8*/ 	.word	0xffffffff


	//   ....[1]....
        /*00cc*/ 	.word	0xffffffff


	//   ....[2]....
        /*00d0*/ 	.word	0xffffffff


	//   ....[3]....
        /*00d4*/ 	.word	0xffffffff


	//   ....[4]....
        /*00d8*/ 	.word	0xffffffff


	//   ....[5]....
        /*00dc*/ 	.word	0xffffffff


	//   ....[6]....
        /*00e0*/ 	.word	0xffffffff


	//   ....[7]....
        /*00e4*/ 	.word	0xffffffff


	//   ....[8]....
        /*00e8*/ 	.word	0xffffffff


	//   ....[9]....
        /*00ec*/ 	.word	0xffffffff


	//   ....[10]....
        /*00f0*/ 	.word	0xffffffff


	//   ....[11]....
        /*00f4*/ 	.word	0xffffffff


	//   ....[12]....
        /*00f8*/ 	.word	0xffffffff


	//   ....[13]....
        /*00fc*/ 	.word	0xffffffff


	//   ....[14]....
        /*0100*/ 	.word	0xffffffff


	//   ....[15]....
        /*0104*/ 	.word	0x05000018


	//   ....[16]....
        /*0108*/ 	.word	0x05000018


	//   ....[17]....
        /*010c*/ 	.word	0x05000018


	//   ....[18]....
        /*0110*/ 	.word	0x05000018


	//   ....[19]....
        /*0114*/ 	.word	0x05000018


	//   ....[20]....
        /*0118*/ 	.word	0x05000018


	//   ....[21]....
        /*011c*/ 	.word	0x05000018


	//   ....[22]....
        /*0120*/ 	.word	0x05000018


	//   ....[23]....
        /*0124*/ 	.word	0x05000018


	//   ....[24]....
        /*0128*/ 	.word	0x05000018


	//----- nvinfo : EIATTR_COOP_GROUP_INSTR_OFFSETS
	.align		4
.L_5875:
        /*012c*/ 	.byte	0x04, 0x28
        /*012e*/ 	.short	(.L_5877 - .L_5876)


	//   ....[0]....
.L_5876:
        /*0130*/ 	.word	0x00000650


	//   ....[1]....
        /*0134*/ 	.word	0x00000690


	//   ....[2]....
        /*0138*/ 	.word	0x000006c0


	//   ....[3]....
        /*013c*/ 	.word	0x000006e0


	//   ....[4]....
        /*0140*/ 	.word	0x00000700


	//   ....[5]....
        /*0144*/ 	.word	0x000009f0


	//   ....[6]....
        /*0148*/ 	.word	0x00000e20


	//   ....[7]....
        /*014c*/ 	.word	0x00000fb0


	//   ....[8]....
        /*0150*/ 	.word	0x000010d0


	//   ....[9]....
        /*0154*/ 	.word	0x00001140


	//   ....[10]....
        /*0158*/ 	.word	0x000013f0


	//   ....[11]....
        /*015c*/ 	.word	0x00001410


	//   ....[12]....
        /*0160*/ 	.word	0x00001440


	//   ....[13]....
        /*0164*/ 	.word	0x00001480


	//   ....[14]....
        /*0168*/ 	.word	0x00001640


	//   ....[15]....
        /*016c*/ 	.word	0x00001910


	//   ....[16]....
        /*0170*/ 	.word	0x00001940


	//   ....[17]....
        /*0174*/ 	.word	0x00001ad0


	//   ....[18]....
        /*0178*/ 	.word	0x00001c90


	//   ....[19]....
        /*017c*/ 	.word	0x00001e10


	//   ....[20]....
        /*0180*/ 	.word	0x00001fd0


	//   ....[21]....
        /*0184*/ 	.word	0x00002150


	//   ....[22]....
        /*0188*/ 	.word	0x000022e0


	//   ....[23]....
        /*018c*/ 	.word	0x00002330


	//   ....[24]....
        /*0190*/ 	.word	0x000023d0


	//----- nvinfo : EIATTR_VRC_CTA_INIT_COUNT
	.align		4
.L_5877:
        /*0194*/ 	.byte	0x02, 0x4a
	.zero		1
	.zero		1


	//----- nvinfo : EIATTR_EXIT_INSTR_OFFSETS
	.align		4
        /*0198*/ 	.byte	0x04, 0x1c
        /*019a*/ 	.short	(.L_5879 - .L_5878)


	//   ....[0]....
.L_5878:
        /*019c*/ 	.word	0x00000250


	//   ....[1]....
        /*01a0*/ 	.word	0x000016b0


	//----- nvinfo : EIATTR_CRS_STACK_SIZE
	.align		4
.L_5879:
        /*01a4*/ 	.byte	0x04, 0x1e
        /*01a6*/ 	.short	(.L_5881 - .L_5880)
.L_5880:
        /*01a8*/ 	.word	0x00000000


	//----- nvinfo : EIATTR_CBANK_PARAM_SIZE
	.align		4
.L_5881:
        /*01ac*/ 	.byte	0x03, 0x19
        /*01ae*/ 	.short	0x0040


	//----- nvinfo : EIATTR_PARAM_CBANK
	.align		4
        /*01b0*/ 	.byte	0x04, 0x0a
        /*01b2*/ 	.short	(.L_5883 - .L_5882)
	.align		4
.L_5882:
        /*01b4*/ 	.word	index@(.nv.constant0._ZN12tensorrt_llm7kernels21fusedQKNormRopeKernelIN3c104HalfEfLi256ELb0EEEvPviiifPKvS6_S6_PKlii)
        /*01b8*/ 	.short	0x0380
        /*01ba*/ 	.short	0x0040


	//----- nvinfo : EIATTR_SW_WAR
	.align		4
.L_5883:
        /*01bc*/ 	.byte	0x04, 0x36
        /*01be*/ 	.short	(.L_5885 - .L_5884)
.L_5884:
        /*01c0*/ 	.word	0x00000008
.L_5885:


//--------------------- .nv.info._ZN12tensorrt_llm7kernels21fusedQKNormRopeKernelIN3c104HalfEfLi256ELb1EEEvPviiifPKvS6_S6_PKlii --------------------------
	.section	.nv.info._ZN12tensorrt_llm7kernels21fusedQKNormRopeKernelIN3c104HalfEfLi256ELb1EEEvPviiifPKvS6_S6_PKlii,"",@"SHT_CUDA_INFO"
	.sectionflags	@""
	.align	4


	//----- nvinfo : EIATTR_CUDA_API_VERSION
	.align		4
        /*0000*/ 	.byte	0x04, 0x37
        /*0002*/ 	.short	(.L_5887 - .L_5886)
.L_5886:
        /*0004*/ 	.word	0x00000082


	//----- nvinfo : EIATTR_KPARAM_INFO
	.align		4
.L_5887:
        /*0008*/ 	.byte	0x04, 0x17
        /*000a*/ 	.short	(.L_5889 - .L_5888)
.L_5888:
        /*000c*/ 	.word	0x00000000
        /*0010*/ 	.short	0x000a
        /*0012*/ 	.short	0x003c
        /*0014*/ 	.byte	0x00, 0xf0, 0x11, 0x00


	//----- nvinfo : EIATTR_KPARAM_INFO
	.align		4
.L_5889:
        /*0018*/ 	.byte	0x04, 0x17
        /*001a*/ 	.short	(.L_5891 - .L_5890)
.L_5890:
        /*001c*/ 	.word	0x00000000
        /*0020*/ 	.short	0x0009
        /*0022*/ 	.short	0x0038
        /*0024*/ 	.byte	0x00, 0xf0, 0x11, 0x00


	//----- nvinfo : EIATTR_KPARAM_INFO
	.align		4
.L_5891:
        /*0028*/ 	.byte	0x04, 0x17
        /*002a*/ 	.short	(.L_5893 - .L_5892)
.L_5892:
        /*002c*/ 	.word	0x00000000
        /*0030*/ 	.short	0x0008
        /*0032*/ 	.short	0x0030
        /*0034*/ 	.byte	0x00, 0xf5, 0x21, 0x00


	//----- nvinfo : EIATTR_KPARAM_INFO
	.align		4
.L_5893:
        /*0038*/ 	.byte	0x04, 0x17
        /*003a*/ 	.short	(.L_5895 - .L_5894)
.L_5894:
        /*003c*/ 	.word	0x00000000
        /*0040*/ 	.short	0x0007
        /*0042*/ 	.short	0x0028
        /*0044*/ 	.byte	0x00, 0xf5, 0x21, 0x00


	//----- nvinfo : EIATTR_KPARAM_INFO
	.align		4
.L_5895:
        /*0048*/ 	.byte	0x04, 0x17
        /*004a*/ 	.short	(.L_5897 - .L_5896)
.L_5896:
        /*004c*/ 	.word	0x00000000
        /*0050*/ 	.short	0x0006
        /*0052*/ 	.short	0x0020
        /*0054*/ 	.byte	0x00, 0xf5, 0x21, 0x00


	//----- nvinfo : EIATTR_KPARAM_INFO
	.align		4
.L_5897:
        /*0058*/ 	.byte	0x04, 0x17
        /*005a*/ 	.short	(.L_5899 - .L_5898)
.L_5898:
        /*005c*/ 	.word	0x00000000
        /*0060*/ 	.short	0x0005
        /*0062*/ 	.short	0x0018
        /*0064*/ 	.byte	0x00, 0xf5, 0x21, 0x00


	//----- nvinfo : EIATTR_KPARAM_INFO
	.align		4
.L_5899:
        /*0068*/ 	.byte	0x04, 0x17
        /*006a*/ 	.short	(.L_5901 - .L_5900)
.L_5900:
        /*006c*/ 	.word	0x00000000
        /*0070*/ 	.short	0x0004
        /*0072*/ 	.short	0x0014
        /*0074*/ 	.byte	0x00, 0xf0, 0x11, 0x00


	//----- nvinfo : EIATTR_KPARAM_INFO
	.align		4
.L_5901:
        /*0078*/ 	.byte	0x04, 0x17
        /*007a*/ 	.short	(.L_5903 - .L_5902)
.L_5902:
        /*007c*/ 	.word	0x00000000
        /*0080*/ 	.short	0x0003
        /*0082*/ 	.short	0x0010
        /*0084*/ 	.byte	0x00, 0xf0, 0x11, 0x00


	//----- nvinfo : EIATTR_KPARAM_INFO
	.align		4
.L_5903:
        /*0088*/ 	.byte	0x04, 0x17
        /*008a*/ 	.short	(.L_5905 - .L_5904)
.L_5904:
        /*008c*/ 	.word	0x00000000
        /*0090*/ 	.short	0x0002
        /*0092*/ 	.short	0x000c
        /*0094*/ 	.byte	0x00, 0xf0, 0x11, 0x00


	//----- nvinfo : EIATTR_KPARAM_INFO
	.align		4
.L_5905:
        /*0098*/ 	.byte	0x04, 0x17
        /*009a*/ 	.short	(.L_5907 - .L_5906)
.L_5906:
        /*009c*/ 	.word	0x00000000
        /*00a0*/ 	.short	0x0001
        /*00a2*/ 	.short	0x0008
        /*00a4*/ 	.byte	0x00, 0xf0, 0x11, 0x00


	//----- nvinfo : EIATTR_KPARAM_INFO
	.align		4
.L_5907:
        /*00a8*/ 	.byte	0x04, 0x17
        /*00aa*/ 	.short	(.L_5909 - .L_5908)
.L_5908:
        /*00ac*/ 	.word	0x00000000
        /*00b0*/ 	.short	0x0000
        /*00b2*/ 	.short	0x0000
        /*00b4*/ 	.byte	0x00, 0xf5, 0x21, 0x00


	//----- nvinfo : EIATTR_SPARSE_MMA_MASK
	.align		4
.L_5909:
        /*00b8*/ 	.byte	0x03, 0x50
        /*00ba*/ 	.short	0x0000


	//----- nvinfo : EIATTR_MAXREG_COUNT
	.align		4
        /*00bc*/ 	.byte	0x03, 0x1b
        /*00be*/ 	.short	0x00ff


	//----- nvinfo : EIATTR_MERCURY_ISA_VERSION
	.align		4
        /*00c0*/ 	.byte	0x03, 0x5f
        /*00c2*/ 	.short	0x0101


	//----- nvinfo : EIATTR_COOP_GROUP_MASK_REGIDS
	.align		4
        /*00c4*/ 	.byte	0x04, 0x29
        /*00c6*/ 	.short	(.L_5911 - .L_5910)


	//   ....[0]....
.L_5910:
        /*00c8*/ 	.word	0xffffffff


	//   ....[1]....
        /*00cc*/ 	.word	0xffffffff


	//   ....[2]....
        /*00d0*/ 	.word	0xffffffff


	//   ....[3]....
        /*00d4*/ 	.word	0xffffffff


	//   ....[4]....
        /*00d8*/ 	.word	0xffffffff


	//----- nvinfo : EIATTR_COOP_GROUP_INSTR_OFFSETS
	.align		4
.L_5911:
        /*00dc*/ 	.byte	0x04, 0x28
        /*00de*/ 	.short	(.L_5913 - .L_5912)


	//   ....[0]....
.L_5912:
        /*00e0*/ 	.word	0x00000610


	//   ....[1]....
        /*00e4*/ 	.word	0x00000650


	//   ....[2]....
        /*00e8*/ 	.word	0x00000690


	//   ....[3]....
        /*00ec*/ 	.word	0x000006d0


	//   ....[4]....
        /*00f0*/ 	.word	0x000006f0


	//----- nvinfo : EIATTR_VRC_CTA_INIT_COUNT
	.align		4
.L_5913:
        /*00f4*/ 	.byte	0x02, 0x4a
	.zero		1
	.zero		1


	//----- nvinfo : EIATTR_EXIT_INSTR_OFFSETS
	.align		4
        /*00f8*/ 	.byte	0x04, 0x1c
        /*00fa*/ 	.short	(.L_5915 - .L_5914)


	//   ....[0]....
.L_5914:
        /*00fc*/ 	.word	0x00000250


	//   ....[1]....
        /*0100*/ 	.word	0x00000bd0


	//----- nvinfo : EIATTR_CRS_STACK_SIZE
	.align		4
.L_5915:
        /*0104*/ 	.byte	0x04, 0x1e
        /*0106*/ 	.short	(.L_5917 - .L_5916)
.L_5916:
        /*0108*/ 	.word	0x00000000


	//----- nvinfo : EIATTR_CBANK_PARAM_SIZE
	.align		4
.L_5917:
        /*010c*/ 	.byte	0x03, 0x19
        /*010e*/ 	.short	0x0040


	//----- nvinfo : EIATTR_PARAM_CBANK
	.align		4
        /*0110*/ 	.byte	0x04, 0x0a
        /*0112*/ 	.short	(.L_5919 - .L_5918)
	.align		4
.L_5918:
        /*0114*/ 	.word	index@(.nv.constant0._ZN12tensorrt_llm7kernels21fusedQKNormRopeKernelIN3c104HalfEfLi256ELb1EEEvPviiifPKvS6_S6_PKlii)
        /*0118*/ 	.short	0x0380
        /*011a*/ 	.short	0x0040


	//----- nvinfo : EIATTR_SW_WAR
	.align		4
.L_5919:
        /*011c*/ 	.byte	0x04, 0x36
        /*011e*/ 	.short	(.L_5921 - .L_5920)
.L_5920:
        /*0120*/ 	.word	0x00000008
.L_5921:


//--------------------- .nv.info._ZN12tensorrt_llm7kernels21fusedQKNormRopeKernelIN3c104HalfEfLi128ELb0EEEvPviiifPKvS6_S6_PKlii --------------------------
	.section	.nv.info._ZN12tensorrt_llm7kernels21fusedQKNormRopeKernelIN3c104HalfEfLi128ELb0EEEvPviiifPKvS6_S6_PKlii,"",@"SHT_CUDA_INFO"
	.sectionflags	@""
	.align	4


	//----- nvinfo : EIATTR_CUDA_API_VERSION
	.align		4
        /*0000*/ 	.byte	0x04, 0x37
        /*0002*/ 	.short	(.L_5923 - .L_5922)
.L_5922:
        /*0004*/ 	.word	0x00000082


	//----- nvinfo : EIATTR_KPARAM_INFO
	.align		4
.L_5923:
        /*0008*/ 	.byte	0x04, 0x17
        /*000a*/ 	.short	(.L_5925 - .L_5924)
.L_5924:
        /*000c*/ 	.word	0x00000000
        /*0010*/ 	.short	0x000a
        /*0012*/ 	.short	0x003c
        /*0014*/ 	.byte	0x00, 0xf0, 0x11, 0x00


	//----- nvinfo : EIATTR_KPARAM_INFO
	.align		4
.L_5925:
        /*0018*/ 	.byte	0x04, 0x17
        /*001a*/ 	.short	(.L_5927 - .L_5926)
.L_5926:
        /*001c*/ 	.word	0x00000000
        /*0020*/ 	.short	0x0009
        /*0022*/ 	.short	0x0038
        /*0024*/ 	.byte	0x00, 0xf0, 0x11, 0x00


	//----- nvinfo : EIATTR_KPARAM_INFO
	.align		4
.L_5927:
        /*0028*/ 	.byte	0x04, 0x17
        /*002a*/ 	.short	(.L_5929 - .L_5928)
.L_5928:
        /*002c*/ 	.word	0x00000000
        /*0030*/ 	.short	0x0008
        /*0032*/ 	.short	0x0030
        /*0034*/ 	.byte	0x00, 0xf5, 0x21, 0x00


	//----- nvinfo : EIATTR_KPARAM_INFO
	.align		4
.L_5929:
        /*0038*/ 	.byte	0x04, 0x17
        /*003a*/ 	.short	(.L_5931 - .L_5930)
.L_5930:
        /*003c*/ 	.word	0x00000000
        /*0040*/ 	.short	0x0007
        /*0042*/ 	.short	0x0028
        /*0044*/ 	.byte	0x00, 0xf5, 0x21, 0x00


	//----- nvinfo : EIATTR_KPARAM_INFO
	.align		4
.L_5931:
        /*0048*/ 	.byte	0x04, 0x17
        /*004a*/ 	.short	(.L_5933 - .L_5932)
.L_5932:
        /*004c*/ 	.word	0x00000000
        /*0050*/ 	.short	0x0006
        /*0052*/ 	.short	0x0020
        /*0054*/ 	.byte	0x00, 0xf5, 0x21, 0x00


	//----- nvinfo : EIATTR_KPARAM_INFO
	.align		4
.L_5933:
        /*0058*/ 	.byte	0x04, 0x17
        /*005a*/ 	.short	(.L_5935 - .L_5934)
.L_5934:
        /*005c*/ 	.word	0x00000000
        /*0060*/ 	.short	0x0005
        /*0062*/ 	.short	0x0018
        /*0064*/ 	.byte	0x00, 0xf5, 0x21, 0x00


	//----- nvinfo : EIATTR_KPARAM_INFO
	.align		4
.L_5935:
        /*0068*/ 	.byte	0x04, 0x17
        /*006a*/ 	.short	(.L_5937 - .L_5936)
.L_5936:
        /*006c*/ 	.word	0x00000000
        /*0070*/ 	.short	0x0004
        /*0072*/ 	.short	0x0014
        /*0074*/ 	.byte	0x00, 0xf0, 0x11, 0x00


	//----- nvinfo : EIATTR_KPARAM_INFO
	.align		4
.L_5937:
        /*0078*/ 	.byte	0x04, 0x17
        /*007a*/ 	.short	(.L_5939 - .L_5938)
.L_5938:
        /*007c*/ 	.word	0x00000000
        /*0080*/ 	.short	0x0003
        /*0082*/ 	.short	0x0010
        /*0084*/ 	.byte	0x00, 0xf0, 0x11, 0x00


	//----- nvinfo : EIATTR_KPARAM_INFO
	.align		4
.L_5939:
        /*0088*/ 	.byte	0x04, 0x17
        /*008a*/ 	.short	(.L_5941 - .L_5940)
.L_5940:
        /*008c*/ 	.word	0x00000000
        /*0090*/ 	.short	0x0002
        /*0092*/ 	.short	0x000c
        /*0094*/ 	.byte	0x00, 0xf0, 0x11, 0x00


	//----- nvinfo : EIATTR_KPARAM_INFO
	.align		4
.L_5941:
        /*0098*/ 	.byte	0x04, 0x17
        /*009a*/ 	.short	(.L_5943 - .L_5942)
.L_5942:
        /*009c*/ 	.word	0x00000000
        /*00a0*/ 	.short	0x0001
        /*00a2*/ 	.short	0x0008
        /*00a4*/ 	.byte	0x00, 0xf0, 0x11, 0x00


	//----- nvinfo : EIATTR_KPARAM_INFO
	.align		4
.L_5943:
        /*00a8*/ 	.byte	0x04, 0x17
        /*00aa*/ 	.short	(.L_5945 - .L_5944)
.L_5944:
        /*00ac*/ 	.word	0x00000000
        /*00b0*/ 	.short	0x0000
        /*00b2*/ 	.short	0x0000
        /*00b4*/ 	.byte	0x00, 0xf5, 0x21, 0x00


	//----- nvinfo : EIATTR_SPARSE_MMA_MASK
	.align		4
.L_5945:
        /*00b8*/ 	.byte	0x03, 0x50
        /*00ba*/ 	.short	0x0000


	//----- nvinfo : EIATTR_MAXREG_COUNT
	.align		4
        /*00bc*/ 	.byte	0x03, 0x1b
        /*00be*/ 	.short	0x00ff


	//----- nvinfo : EIATTR_MERCURY_ISA_VERSION
	.align		4
        /*00c0*/ 	.byte	0x03, 0x5f
        /*00c2*/ 	.short	0x0101


	//----- nvinfo : EIATTR_COOP_GROUP_MASK_REGIDS
	.align		4
        /*00c4*/ 	.byte	0x04, 0x29
        /*00c6*/ 	.short	(.L_5947 - .L_5946)


	//   ....[0]....
.L_5946:
        /*00c8*/ 	.word	0xffffffff


	//   ....[1]....
        /*00cc*/ 	.word	0xffffffff


	//   ....[2]....
        /*00d0*/ 	.word	0xffffffff


	//   ....[3]....
        /*00d4*/ 	.word	0xffffffff


	//   ....[4]....
        /*00d8*/ 	.word	0xffffffff


	//   ....[5]....
        /*00dc*/ 	.word	0xffffffff


	//   ....[6]....
        /*00e0*/ 	.word	0xffffffff


	//   ....[7]....
        /*00e4*/ 	.word	0xffffffff


	//   ....[8]....
        /*00e8*/ 	.word	0xffffffff


	//   ....[9]....
        /*00ec*/ 	.word	0xffffffff


	//   ....[10]....
        /*00f0*/ 	.word	0xffffffff


	//   ....[11]....
        /*00f4*/ 	.word	0x05000014


	//   ....[12]....
        /*00f8*/ 	.word	0x05000014


	//   ....[13]....
        /*00fc*/ 	.word	0x05000014


	//   ....[14]....
        /*0100*/ 	.word	0x05000014


	//   ....[15]....
        /*0104*/ 	.word	0x05000014


	//   ....[16]....
        /*0108*/ 	.word	0x05000014


	//----- nvinfo : EIATTR_COOP_GROUP_INSTR_OFFSETS
	.align		4
.L_5947:
        /*010c*/ 	.byte	0x04, 0x28
        /*010e*/ 	.short	(.L_5949 - .L_5948)


	//   ....[0]....
.L_5948:
        /*0110*/ 	.word	0x00000530


	//   ....[1]....
        /*0114*/ 	.word	0x00000550


	//   ....[2]....
        /*0118*/ 	.word	0x00000570


	//   ....[3]....
        /*011c*/ 	.word	0x00000590


	//   ....[4]....
        /*0120*/ 	.word	0x000005b0


	//   ....[5]....
        /*0124*/ 	.word	0x000007f0


	//   ....[6]....
        /*0128*/ 	.word	0x00000c20


	//   ....[7]....
        /*012c*/ 	.word	0x00000c30


	//   ....[8]....
        /*0130*/ 	.word	0x00000c40


	//   ....[9]....
        /*0134*/ 	.word	0x00000c60


	//   ....[10]....
        /*0138*/ 	.word	0x00000e60


	//   ....[11]....
        /*013c*/ 	.word	0x00001100


	//   ....[12]....
        /*0140*/ 	.word	0x000011b0


	//   ....[13]....
        /*0144*/ 	.word	0x00001390


	//   ....[14]....
        /*0148*/ 	.word	0x00001430


	//   ....[15]....
        /*014c*/ 	.word	0x00001490


	//   ....[16]....
        /*0150*/ 	.word	0x00001550


	//----- nvinfo : EIATTR_VRC_CTA_INIT_COUNT
	.align		4
.L_5949:
        /*0154*/ 	.byte	0x02, 0x4a
	.zero		1
	.zero		1


	//----- nvinfo : EIATTR_EXIT_INSTR_OFFSETS
	.align		4
        /*0158*/ 	.byte	0x04, 0x1c
        /*015a*/ 	.short	(.L_5951 - .L_5950)


	//   ....[0]....
.L_5950:
        /*015c*/ 	.word	0x00000250


	//   ....[1]....
        /*0160*/ 	.word	0x00000eb0


	//----- nvinfo : EIATTR_CRS_STACK_SIZE
	.align		4
.L_5951:
        /*0164*/ 	.byte	0x04, 0x1e
        /*0166*/ 	.short	(.L_5953 - .L_5952)
.L_5952:
        /*0168*/ 	.word	0x00000000


	//----- nvinfo : EIATTR_CBANK_PARAM_SIZE
	.align		4
.L_5953:
        /*016c*/ 	.byte	0x03, 0x19
        /*016e*/ 	.short	0x0040


	//----- nvinfo : EIATTR_PARAM_CBANK
	.align		4
        /*0170*/ 	.byte	0x04, 0x0a
        /*0172*/ 	.short	(.L_5955 - .L_5954)
	.align		4
.L_5954:
        /*0174*/ 	.word	index@(.nv.constant0._ZN12tensorrt_llm7kernels21fusedQKNormRopeKernelIN3c104HalfEfLi128ELb0EEEvPviiifPKvS6_S6_PKlii)
        /*0178*/ 	.short	0x0380
        /*017a*/ 	.short	0x0040


	//----- nvinfo : EIATTR_SW_WAR
	.align		4
.L_5955:
        /*017c*/ 	.byte	0x04, 0x36
        /*017e*/ 	.short	(.L_5957 - .L_5956)
.L_5956:
        /*0180*/ 	.word	0x00000008
.L_5957:


//--------------------- .nv.info._ZN12tensorrt_llm7kernels21fusedQKNormRopeKernelIN3c104HalfEfLi128ELb1EEEvPviiifPKvS6_S6_PKlii --------------------------
	.section	.nv.info._ZN12tensorrt_llm7kernels21fusedQKNormRopeKernelIN3c104HalfEfLi128ELb1EEEvPviiifPKvS6_S6_PKlii,"",@"SHT_CUDA_INFO"
	.sectionflags	@""
	.align	4


	//----- nvinfo : EIATTR_CUDA_API_VERSION
	.align		4
        /*0000*/ 	.byte	0x04, 0x37
        /*0002*/ 	.short	(.L_5959 - .L_5958)
.L_5958:
        /*0004*/ 	.word	0x00000082


	//----- nvinfo : EIATTR_KPARAM_INFO
	.align		4
.L_5959:
        /*0008*/ 	.byte	0x04, 0x17
        /*000a*/ 	.short	(.L_5961 - .L_5960)
.L_5960:
        /*000c*/ 	.word	0x00000000
        /*0010*/ 	.short	0x000a
        /*0012*/ 	.short	0x003c
        /*0014*/ 	.byte	0x00, 0xf0, 0x11, 0x00


	//----- nvinfo : EIATTR_KPARAM_INFO
	.align		4
.L_5961:
        /*0018*/ 	.byte	0x04, 0x17
        /*001a*/ 	.short	(.L_5963 - .L_5962)
.L_5962:
        /*001c*/ 	.word	0x00000000
        /*0020*/ 	.short	0x0009
        /*0022*/ 	.short	0x0038
        /*0024*/ 	.byte	0x00, 0xf0, 0x11, 0x00


	//----- nvinfo : EIATTR_KPARAM_INFO
	.align		4
.L_5963:
        /*0028*/ 	.byte	0x04, 0x17
        /*002a*/ 	.short	(.L_5965 - .L_5964)
.L_5964:
        /*002c*/ 	.word	0x00000000
        /*0030*/ 	.short	0x0008
        /*0032*/ 	.short	0x0030
        /*0034*/ 	.byte	0x00, 0xf5, 0x21, 0x00


	//----- nvinfo : EIATTR_KPARAM_INFO
	.align		4
.L_5965:
        /*0038*/ 	.byte	0x04, 0x17
        /*003a*/ 	.short	(.L_5967 - .L_5966)
.L_5966:
        /*003c*/ 	.word	0x00000000
        /*0040*/ 	.short	0x0007
        /*0042*/ 	.short	0x0028
        /*0044*/ 	.byte	0x00, 0xf5, 0x21, 0x00


	//----- nvinfo : EIATTR_KPARAM_INFO
	.align		4
.L_5967:
        /*0048*/ 	.byte	0x04, 0x17
        /*004a*/ 	.short	(.L_5969 - .L_5968)
.L_5968:
        /*004c*/ 	.word	0x00000000
        /*0050*/ 	.short	0x0006
        /*0052*/ 	.short	0x0020
        /*0054*/ 	.byte	0x00, 0xf5, 0x21, 0x00


	//----- nvinfo : EIATTR_KPARAM_INFO
	.align		4
.L_5969:
        /*0058*/ 	.byte	0x04, 0x17
        /*005a*/ 	.short	(.L_5971 - .L_5970)
.L_5970:
        /*005c*/ 	.word	0x00000000
        /*0060*/ 	.short	0x0005
        /*0062*/ 	.short	0x0018
        /*0064*/ 	.byte	0x00, 0xf5, 0x21, 0x00


	//----- nvinfo : EIATTR_KPARAM_INFO
	.align		4
.L_5971:
        /*0068*/ 	.byte	0x04, 0x17
        /*006a*/ 	.short	(.L_5973 - .L_5972)
.L_5972:
        /*006c*/ 	.word	0x00000000
        /*0070*/ 	.short	0x0004
        /*0072*/ 	.short	0x0014
        /*0074*/ 	.byte	0x00, 0xf0, 0x11, 0x00


	//----- nvinfo : EIATTR_KPARAM_INFO
	.align		4
.L_5973:
        /*0078*/ 	.byte	0x04, 0x17
        /*007a*/ 	.short	(.L_5975 - .L_5974)
.L_5974:
        /*007c*/ 	.word	0x00000000
        /*0080*/ 	.short	0x0003
        /*0082*/ 	.short	0x0010
        /*0084*/ 	.byte	0x00, 0xf0, 0x11, 0x00


	//----- nvinfo : EIATTR_KPARAM_INFO
	.align		4
.L_5975:
        /*0088*/ 	.byte	0x04, 0x17
        /*008a*/ 	.short	(.L_5977 - .L_5976)
.L_5976:
        /*008c*/ 	.word	0x00000000
        /*0090*/ 	.short	0x0002
        /*0092*/ 	.short	0x000c
        /*0094*/ 	.byte	0x00, 0xf0, 0x11, 0x00


	//----- nvinfo : EIATTR_KPARAM_INFO
	.align		4
.L_5977:
        /*0098*/ 	.byte	0x04, 0x17
        /*009a*/ 	.short	(.L_5979 - .L_5978)
.L_5978:
        /*009c*/ 	.word	0x00000000
        /*00a0*/ 	.short	0x0001
        /*00a2*/ 	.short	0x0008
        /*00a4*/ 	.byte	0x00, 0xf0, 0x11, 0x00


	//----- nvinfo : EIATTR_KPARAM_INFO
	.align		4
.L_5979:
        /*00a8*/ 	.byte	0x04, 0x17
        /*00aa*/ 	.short	(.L_5981 - .L_5980)
.L_5980:
        /*00ac*/ 	.word	0x00000000
        /*00b0*/ 	.short	0x0000
        /*00b2*/ 	.short	0x0000
        /*00b4*/ 	.byte	0x00, 0xf5, 0x21, 0x00


	//----- nvinfo : EIATTR_SPARSE_MMA_MASK
	.align		4
.L_5981:
        /*00b8*/ 	.byte	0x03, 0x50
        /*00ba*/ 	.short	0x0000


	//----- nvinfo : EIATTR_MAXREG_COUNT
	.align		4
        /*00bc*/ 	.byte	0x03, 0x1b
        /*00be*/ 	.short	0x00ff


	//----- nvinfo : EIATTR_MERCURY_ISA_VERSION
	.align		4
        /*00c0*/ 	.byte	0x03, 0x5f
        /*00c2*/ 	.short	0x0101


	//----- nvinfo : EIATTR_COOP_GROUP_MASK_REGIDS
	.align		4
        /*00c4*/ 	.byte	0x04, 0x29
        /*00c6*/ 	.short	(.L_5983 - .L_5982)


	//   ....[0]....
.L_5982:
        /*00c8*/ 	.word	0xffffffff


	//   ....[1]....
        /*00cc*/ 	.word	0xffffffff


	//   ....[2]....
        /*00d0*/ 	.word	0xffffffff


	//   ....[3]....
        /*00d4*/ 	.word	0xffffffff


	//   ....[4]....
        /*00d8*/ 	.word	0xffffffff


	//----- nvinfo : EIATTR_COOP_GROUP_INSTR_OFFSETS
	.align		4
.L_5983:
        /*00dc*/ 	.byte	0x04, 0x28
        /*00de*/ 	.short	(.L_5985 - .L_5984)


	//   ....[0]....
.L_5984:
        /*00e0*/ 	.word	0x000004d0


	//   ....[1]....
        /*00e4*/ 	.word	0x000004f0


	//   ....[2]....
        /*00e8*/ 	.word	0x00000510


	//   ....[3]....
        /*00ec*/ 	.word	0x00000540


	//   ....[4]....
        /*00f0*/ 	.word	0x00000560


	//----- nvinfo : EIATTR_VRC_CTA_INIT_COUNT
	.align		4
.L_5985:
        /*00f4*/ 	.byte	0x02, 0x4a
	.zero		1
	.zero		1


	//----- nvinfo : EIATTR_EXIT_INSTR_OFFSETS
	.align		4
        /*00f8*/ 	.byte	0x04, 0x1c
        /*00fa*/ 	.short	(.L_5987 - .L_5986)


	//   ....[0]....
.L_5986:
        /*00fc*/ 	.word	0x00000250


	//   ....[1]....
        /*0100*/ 	.word	0x000008f0


	//----- nvinfo : EIATTR_CRS_STACK_SIZE
	.align		4
.L_5987:
        /*0104*/ 	.byte	0x04, 0x1e
        /*0106*/ 	.short	(.L_5989 - .L_5988)
.L_5988:
        /*0108*/ 	.word	0x00000000


	//----- nvinfo : EIATTR_CBANK_PARAM_SIZE
	.align		4
.L_5989:
        /*010c*/ 	.byte	0x03, 0x19
        /*010e*/ 	.short	0x0040


	//----- nvinfo : EIATTR_PARAM_CBANK
	.align		4
        /*0110*/ 	.byte	0x04, 0x0a
        /*0112*/ 	.short	(.L_5991 - .L_5990)
	.align		4
.L_5990:
        /*0114*/ 	.word	index@(.nv.constant0._ZN12tensorrt_llm7kernels21fusedQKNormRopeKernelIN3c104HalfEfLi128ELb1EEEvPviiifPKvS6_S6_PKlii)
        /*0118*/ 	.short	0x0380
        /*011a*/ 	.short	0x0040


	//----- nvinfo : EIATTR_SW_WAR
	.align		4
.L_5991:
        /*011c*/ 	.byte	0x04, 0x36
        /*011e*/ 	.short	(.L_5993 - .L_5992)
.L_5992:
        /*0120*/ 	.word	0x00000008
.L_5993:


//--------------------- .nv.info._ZN12tensorrt_llm7kernels21fusedQKNormRopeKernelIN3c104HalfEfLi64ELb0EEEvPviiifPKvS6_S6_PKlii --------------------------
	.section	.nv.info._ZN12tensorrt_llm7kernels21fusedQKNormRopeKernelIN3c104HalfEfLi64ELb0EEEvPviiifPKvS6_S6_PKlii,"",@"SHT_CUDA_INFO"
	.sectionflags	@""
	.align	4


	//----- nvinfo : EIATTR_CUDA_API_VERSION
	.align		4
        /*0000*/ 	.byte	0x04, 0x37
        /*0002*/ 	.short	(.L_5995 - .L_5994)
.L_5994:
        /*0004*/ 	.word	0x00000082


	//----- nvinfo : EIATTR_KPARAM_INFO
	.align		4
.L_5995:
        /*0008*/ 	.byte	0x04, 0x17
        /*000a*/ 	.short	(.L_5997 - .L_5996)
.L_5996:
        /*000c*/ 	.word	0x00000000
        /*0010*/ 	.short	0x000a
        /*0012*/ 	.short	0x003c
        /*0014*/ 	.byte	0x00, 0xf0, 0x11, 0x00


	//----- nvinfo : EIATTR_KPARAM_INFO
	.align		4
.L_5997:
        /*0018*/ 	.byte	0x04, 0x17
        /*001a*/ 	.short	(.L_5999 - .L_5998)
.L_5998:
        /*001c*/ 	.word	0x00000000
        /*0020*/ 	.short	0x0009
        /*0022*/ 	.short	0x0038
        /*0024*/ 	.byte	0x00, 0xf0, 0x11, 0x00


	//----- nvinfo : EIATTR_KPARAM_INFO
	.align		4
.L_5999:
        /*0028*/ 	.byte	0x04, 0x17
        /*002a*/ 	.short	(.L_6001 - .L_6000)
.L_6000:
        /*002c*/ 	.word	0x00000000
        /*0030*/ 	.short	0x0008
        /*0032*/ 	.short	0x0030
        /*0034*/ 	.byte	0x00, 0xf5, 0x21, 0x00


	//----- nvinfo : EIATTR_KPARAM_INFO
	.align		4
.L_6001:
        /*0038*/ 	.byte	0x04, 0x17
        /*003a*/ 	.short	(.L_6003 - .L_6002)
.L_6002:
        /*003c*/ 	.word	0x00000000
        /*0040*/ 	.short	0x0007
        /*0042*/ 	.short	0x0028
        /*0044*/ 	.byte	0x00, 0xf5, 0x21, 0x00


	//----- nvinfo : EIATTR_KPARAM_INFO
	.align		4
.L_6003:
        /*0048*/ 	.byte	0x04, 0x17
        /*004a*/ 	.short	(.L_6005 - .L_6004)
.L_6004:
        /*004c*/ 	.word	0x00000000
        /*0050*/ 	.short	0x0006
        /*0052*/ 	.short	0x0020
        /*0054*/ 	.byte	0x00, 0xf5, 0x21, 0x00


	//----- nvinfo : EIATTR_KPARAM_INFO
	.align		4
.L_6005:
        /*0058*/ 	.byte	0x04, 0x17
        /*005a*/ 	.short	(.L_6007 - .L_6006)
.L_6006:
        /*005c*/ 	.word	0x00000000
        /*0060*/ 	.short	0x0005
        /*0062*/ 	.short	0x0018
        /*0064*/ 	.byte	0x00, 0xf5, 0x21, 0x00


	//----- nvinfo : EIATTR_KPARAM_INFO
	.align		4
.L_6007:
        /*0068*/ 	.byte	0x04, 0x17
        /*006a*/ 	.short	(.L_6009 - .L_6008)
.L_6008:
        /*006c*/ 	.word	0x00000000
        /*0070*/ 	.short	0x0004
        /*0072*/ 	.short	0x0014
        /*0074*/ 	.byte	0x00, 0xf0, 0x11, 0x00


	//----- nvinfo : EIATTR_KPARAM_INFO
	.align		4
.L_6009:
        /*0078*/ 	.byte	0x04, 0x17
        /*007a*/ 	.short	(.L_6011 - .L_6010)
.L_6010:
        /*007c*/ 	.word	0x00000000
        /*0080*/ 	.short	0x0003
        /*0082*/ 	.short	0x0010
        /*0084*/ 	.byte	0x00, 0xf0, 0x11, 0x00


	//----- nvinfo : EIATTR_KPARAM_INFO
	.align		4
.L_6011:
        /*0088*/ 	.byte	0x04, 0x17
        /*008a*/ 	.short	(.L_6013 - .L_6012)
.L_6012:
        /*008c*/ 	.word	0x00000000
        /*0090*/ 	.short	0x0002
        /*0092*/ 	.short	0x000c
        /*0094*/ 	.byte	0x00, 0xf0, 0x11, 0x00


	//----- nvinfo : EIATTR_KPARAM_INFO
	.align		4
.L_6013:
        /*0098*/ 	.byte	0x04, 0x17
        /*009a*/ 	.short	(.L_6015 - .L_6014)
.L_6014:
        /*009c*/ 	.word	0x00000000
        /*00a0*/ 	.short	0x0001
        /*00a2*/ 	.short	0x0008
        /*00a4*/ 	.byte	0x00, 0xf0, 0x11, 0x00


	//----- nvinfo : EIATTR_KPARAM_INFO
	.align		4
.L_6015:
        /*00a8*/ 	.byte	0x04, 0x17
        /*00aa*/ 	.short	(.L_6017 - .L_6016)
.L_6016:
        /*00ac*/ 	.word	0x00000000
        /*00b0*/ 	.short	0x0000
        /*00b2*/ 	.short	0x0000
        /*00b4*/ 	.byte	0x00, 0xf5, 0x21, 0x00


	//----- nvinfo : EIATTR_SPARSE_MMA_MASK
	.align		4
.L_6017:
        /*00b8*/ 	.byte	0x03, 0x50
        /*00ba*/ 	.short	0x0000


	//----- nvinfo : EIATTR_MAXREG_COUNT
	.align		4
        /*00bc*/ 	.byte	0x03, 0x1b
        /*00be*/ 	.short	0x00ff


	//----- nvinfo : EIATTR_MERCURY_ISA_VERSION
	.align		4
        /*00c0*/ 	.byte	0x03, 0x5f
        /*00c2*/ 	.short	0x0101


	//----- nvinfo : EIATTR_COOP_GROUP_MASK_REGIDS
	.align		4
        /*00c4*/ 	.byte	0x04, 0x29
        /*00c6*/ 	.short	(.L_6019 - .L_6018)


	//   ....[0]....
.L_6018:
        /*00c8*/ 	.word	0xffffffff


	//   ....[1]....
        /*00cc*/ 	.word	0xffffffff


	//   ....[2]....
        /*00d0*/ 	.word	0xffffffff


	//   ....[3]....
        /*00d4*/ 	.word	0xffffffff


	//   ....[4]....
        /*00d8*/ 	.word	0xffffffff


	//   ....[5]....
        /*00dc*/ 	.word	0xffffffff


	//   ....[6]....
        /*00e0*/ 	.word	0xffffffff


	//   ....[7]....
        /*00e4*/ 	.word	0xffffffff


	//   ....[8]....
        /*00e8*/ 	.word	0xffffffff


	//   ....[9]....
        /*00ec*/ 	.word	0x05000013


	//   ....[10]....
        /*00f0*/ 	.word	0x05000013


	//   ....[11]....
        /*00f4*/ 	.word	0x05000013


	//   ....[12]....
        /*00f8*/ 	.word	0x05000013


	//----- nvinfo : EIATTR_COOP_GROUP_INSTR_OFFSETS
	.align		4
.L_6019:
        /*00fc*/ 	.byte	0x04, 0x28
        /*00fe*/ 	.short	(.L_6021 - .L_6020)


	//   ....[0]....
.L_6020:
        /*0100*/ 	.word	0x000004a0


	//   ....[1]....
        /*0104*/ 	.word	0x000004c0


	//   ....[2]....
        /*0108*/ 	.word	0x000004e0


	//   ....[3]....
        /*010c*/ 	.word	0x00000500


	//   ....[4]....
        /*0110*/ 	.word	0x00000530


	//   ....[5]....
        /*0114*/ 	.word	0x000006f0


	//   ....[6]....
        /*0118*/ 	.word	0x000008f0


	//   ....[7]....
        /*011c*/ 	.word	0x00000910


	//   ....[8]....
        /*0120*/ 	.word	0x00000ac0


	//   ....[9]....
        /*0124*/ 	.word	0x00000d70


	//   ....[10]....
        /*0128*/ 	.word	0x00000da0


	//   ....[11]....
        /*012c*/ 	.word	0x00000e00


	//   ....[12]....
        /*0130*/ 	.word	0x00000ea0


	//----- nvinfo : EIATTR_VRC_CTA_INIT_COUNT
	.align		4
.L_6021:
        /*0134*/ 	.byte	0x02, 0x4a
	.zero		1
	.zero		1


	//----- nvinfo : EIATTR_EXIT_INSTR_OFFSETS
	.align		4
        /*0138*/ 	.byte	0x04, 0x1c
        /*013a*/ 	.short	(.L_6023 - .L_6022)


	//   ....[0]....
.L_6022:
        /*013c*/ 	.word	0x00000260


	//   ....[1]....
        /*0140*/ 	.word	0x00000b00


	//----- nvinfo : EIATTR_CRS_STACK_SIZE
	.align		4
.L_6023:
        /*0144*/ 	.byte	0x04, 0x1e
        /*0146*/ 	.short	(.L_6025 - .L_6024)
.L_6024:
        /*0148*/ 	.word	0x00000000


	//----- nvinfo : EIATTR_CBANK_PARAM_SIZE
	.align		4
.L_6025:
        /*014c*/ 	.byte	0x03, 0x19
        /*014e*/ 	.short	0x0040


	//----- nvinfo : EIATTR_PARAM_CBANK
	.align		4
        /*0150*/ 	.byte	0x04, 0x0a
        /*0152*/ 	.short	(.L_6027 - .L_6026)
	.align		4
.L_6026:
        /*0154*/ 	.word	index@(.nv.constant0._ZN12tensorrt_llm7kernels21fusedQKNormRopeKernelIN3c104HalfEfLi64ELb0EEEvPviiifPKvS6_S6_PKlii)
        /*0158*/ 	.short	0x0380
        /*015a*/ 	.short	0x0040


	//----- nvinfo : EIATTR_SW_WAR
	.align		4
.L_6027:
        /*015c*/ 	.byte	0x04, 0x36
        /*015e*/ 	.short	(.L_6029 - .L_6028)
.L_6028:
        /*0160*/ 	.word	0x00000008
.L_6029:


//--------------------- .nv.info._ZN12tensorrt_llm7kernels21fusedQKNormRopeKernelIN3c104HalfEfLi64ELb1EEEvPviiifPKvS6_S6_PKlii --------------------------
	.section	.nv.info._ZN12tensorrt_llm7kernels21fusedQKNormRopeKernelIN3c104HalfEfLi64ELb1EEEvPviiifPKvS6_S6_PKlii,"",@"SHT_CUDA_INFO"
	.sectionflags	@""
	.align	4


	//----- nvinfo : EIATTR_CUDA_API_VERSION
	.align		4
        /*0000*/ 	.byte	0x04, 0x37
        /*0002*/ 	.short	(.L_6031 - .L_6030)
.L_6030:
        /*0004*/ 	.word	0x00000082


	//----- nvinfo : EIATTR_KPARAM_INFO
	.align		4
.L_6031:
        /*0008*/ 	.byte	0x04, 0x17
        /*000a*/ 	.short	(.L_6033 - .L_6032)
.L_6032:
        /*000c*/ 	.word	0x00000000
        /*0010*/ 	.short	0x000a
        /*0012*/ 	.short	0x003c
        /*0014*/ 	.byte	0x00, 0xf0, 0x11, 0x00


	//----- nvinfo : EIATTR_KPARAM_INFO
	.align		4
.L_6033:
        /*0018*/ 	.byte	0x04, 0x17
        /*001a*/ 	.short	(.L_6035 - .L_6034)
.L_6034:
        /*001c*/ 	.word	0x00000000
        /*0020*/ 	.short	0x0009
        /*0022*/ 	.short	0x0038
        /*0024*/ 	.byte	0x00, 0xf0, 0x11, 0x00


	//----- nvinfo : EIATTR_KPARAM_INFO
	.align		4
.L_6035:
        /*0028*/ 	.byte	0x04, 0x17
        /*002a*/ 	.short	(.L_6037 - .L_6036)
.L_6036:
        /*002c*/ 	.word	0x00000000
        /*0030*/ 	.short	0x0008
        /*0032*/ 	.short	0x0030
        /*0034*/ 	.byte	0x00, 0xf5, 0x21, 0x00


	//----- nvinfo : EIATTR_KPARAM_INFO
	.align		4
.L_6037:
        /*0038*/ 	.byte	0x04, 0x17
        /*003a*/ 	.short	(.L_6039 - .L_6038)
.L_6038:
        /*003c*/ 	.word	0x00000000
        /*0040*/ 	.short	0x0007
        /*0042*/ 	.short	0x0028
        /*0044*/ 	.byte	0x00, 0xf5, 0x21, 0x00


	//----- nvinfo : EIATTR_KPARAM_INFO
	.align		4
.L_6039:
        /*0048*/ 	.byte	0x04, 0x17
        /*004a*/ 	.short	(.L_6041 - .L_6040)
.L_6040:
        /*004c*/ 	.word	0x00000000
        /*0050*/ 	.short	0x0006
        /*0052*/ 	.short	0x0020
        /*0054*/ 	.byte	0x00, 0xf5, 0x21, 0x00


	//----- nvinfo : EIATTR_KPARAM_INFO
	.align		4
.L_6041:
        /*0058*/ 	.byte	0x04, 0x17
        /*005a*/ 	.short	(.L_6043 - .L_6042)
.L_6042:
        /*005c*/ 	.word	0x00000000
        /*0060*/ 	.short	0x0005
        /*0062*/ 	.short	0x0018
        /*0064*/ 	.byte	0x00, 0xf5, 0x21, 0x00


	//----- nvinfo : EIATTR_KPARAM_INFO
	.align		4
.L_6043:
        /*0068*/ 	.byte	0x04, 0x17
        /*006a*/ 	.short	(.L_6045 - .L_6044)
.L_6044:
        /*006c*/ 	.word	0x00000000
        /*0070*/ 	.short	0x0004
        /*0072*/ 	.short	0x0014
        /*0074*/ 	.byte	0x00, 0xf0, 0x11, 0x00


	//----- nvinfo : EIATTR_KPARAM_INFO
	.align		4
.L_6045:
        /*0078*/ 	.byte	0x04, 0x17
        /*007a*/ 	.short	(.L_6047 - .L_6046)
.L_6046:
        /*007c*/ 	.word	0x00000000
        /*0080*/ 	.short	0x0003
        /*0082*/ 	.short	0x0010
        /*0084*/ 	.byte	0x00, 0xf0, 0x11, 0x00


	//----- nvinfo : EIATTR_KPARAM_INFO
	.align		4
.L_6047:
        /*0088*/ 	.byte	0x04, 0x17
        /*008a*/ 	.short	(.L_6049 - .L_6048)
.L_6048:
        /*008c*/ 	.word	0x00000000
        /*0090*/ 	.short	0x0002
        /*0092*/ 	.short	0x000c
        /*0094*/ 	.byte	0x00, 0xf0, 0x11, 0x00


	//----- nvinfo : EIATTR_KPARAM_INFO
	.align		4
.L_6049:
        /*0098*/ 	.byte	0x04, 0x17
        /*009a*/ 	.short	(.L_6051 - .L_6050)
.L_6050:
        /*009c*/ 	.word	0x00000000
        /*00a0*/ 	.short	0x0001
        /*00a2*/ 	.short	0x0008
        /*00a4*/ 	.byte	0x00, 0xf0, 0x11, 0x00


	//----- nvinfo : EIATTR_KPARAM_INFO
	.align		4
.L_6051:
        /*00a8*/ 	.byte	0x04, 0x17
        /*00aa*/ 	.short	(.L_6053 - .L_6052)
.L_6052:
        /*00ac*/ 	.word	0x00000000
        /*00b0*/ 	.short	0x0000
        /*00b2*/ 	.short	0x0000
        /*00b4*/ 	.byte	0x00, 0xf5, 0x21, 0x00


	//----- nvinfo : EIATTR_SPARSE_MMA_MASK
	.align		4
.L_6053:
        /*00b8*/ 	.byte	0x03, 0x50
        /*00ba*/ 	.short	0x0000


	//----- nvinfo : EIATTR_MAXREG_COUNT
	.align		4
        /*00bc*/ 	.byte	0x03, 0x1b
        /*00be*/ 	.short	0x00ff


	//----- nvinfo : EIATTR_MERCURY_ISA_VERSION
	.align		4
        /*00c0*/ 	.byte	0x03, 0x5f
        /*00c2*/ 	.short	0x0101


	//----- nvinfo : EIATTR_COOP_GROUP_MASK_REGIDS
	.align		4
        /*00c4*/ 	.byte	0x04, 0x29
        /*00c6*/ 	.short	(.L_6055 - .L_6054)


	//   ....[0]....
.L_6054:
        /*00c8*/ 	.word	0xffffffff


	//   ....[1]....
        /*00cc*/ 	.word	0xffffffff


	//   ....[2]....
        /*00d0*/ 	.word	0xffffffff


	//   ....[3]....
        /*00d4*/ 	.word	0xffffffff


	//   ....[4]....
        /*00d8*/ 	.word	0xffffffff


	//----- nvinfo : EIATTR_COOP_GROUP_INSTR_OFFSETS
	.align		4
.L_6055:
        /*00dc*/ 	.byte	0x04, 0x28
        /*00de*/ 	.short	(.L_6057 - .L_6056)


	//   ....[0]....
.L_6056:
        /*00e0*/ 	.word	0x00000590


	//   ....[1]....
        /*00e4*/ 	.word	0x000005b0


	//   ....[2]....
        /*00e8*/ 	.word	0x000005d0


	//   ....[3]....
        /*00ec*/ 	.word	0x000005f0


	//   ....[4]....
        /*00f0*/ 	.word	0x00000610


	//----- nvinfo : EIATTR_VRC_CTA_INIT_COUNT
	.align		4
.L_6057:
        /*00f4*/ 	.byte	0x02, 0x4a
	.zero		1
	.zero		1


	//----- nvinfo : EIATTR_EXIT_INSTR_OFFSETS
	.align		4
        /*00f8*/ 	.byte	0x04, 0x1c
        /*00fa*/ 	.short	(.L_6059 - .L_6058)


	//   ....[0]....
.L_6058:
        /*00fc*/ 	.word	0x00000260


	//   ....[1]....
        /*0100*/ 	.word	0x00000740


	//----- nvinfo : EIATTR_CBANK_PARAM_SIZE
	.align		4
.L_6059:
        /*0104*/ 	.byte	0x03, 0x19
        /*0106*/ 	.short	0x0040


	//----- nvinfo : EIATTR_PARAM_CBANK
	.align		4
        /*0108*/ 	.byte	0x04, 0x0a
        /*010a*/ 	.short	(.L_6061 - .L_6060)
	.align		4
.L_6060:
        /*010c*/ 	.word	index@(.nv.constant0._ZN12tensorrt_llm7kernels21fusedQKNormRopeKernelIN3c104HalfEfLi64ELb1EEEvPviiifPKvS6_S6_PKlii)
        /*0110*/ 	.short	0x0380
        /*0112*/ 	.short	0x0040


	//----- nvinfo : EIATTR_SW_WAR
	.align		4
.L_6061:
        /*0114*/ 	.byte	0x04, 0x36
        /*0116*/ 	.short	(.L_6063 - .L_6062)
.L_6062:
        /*0118*/ 	.word	0x00000008
.L_6063:


//--------------------- .nv.callgraph             --------------------------
	.section	.nv.callgraph,"",@"SHT_CUDA_CALLGRAPH"
	.align	4
	.sectionentsize	8
	.align		4
        /*0000*/ 	.word	0x00000000
	.align		4
        /*0004*/ 	.word	0xffffffff
	.align		4
        /*0008*/ 	.word	0x00000000
	.align		4
        /*000c*/ 	.word	0xfffffffe
	.align		4
        /*0010*/ 	.word	0x00000000
	.align		4
        /*0014*/ 	.word	0xfffffffd
	.align		4
        /*0018*/ 	.word	0x00000000
	.align		4
        /*001c*/ 	.word	0xfffffffc


//--------------------- .nv.constant4             --------------------------
	.section	.nv.constant4,"a",@progbits
	.align	8
	.align		8
.nv.constant4:
        /*0000*/ 	.dword	_ZN58_INTERNAL_9decf33a_27_fused_qknorm_rope_kernel_cu_b60982e94cuda3std3__45__cpo5beginE
	.align		8
        /*0008*/ 	.dword	_ZN58_INTERNAL_9decf33a_27_fused_qknorm_rope_kernel_cu_b60982e94cuda3std3__45__cpo3endE
	.align		8
        /*0010*/ 	.dword	_ZN58_INTERNAL_9decf33a_27_fused_qknorm_rope_kernel_cu_b60982e94cuda3std3__45__cpo6cbeginE
	.align		8
        /*0018*/ 	.dword	_ZN58_INTERNAL_9decf33a_27_fused_qknorm_rope_kernel_cu_b60982e94cuda3std3__45__cpo4cendE
	.align		8
        /*0020*/ 	.dword	_ZN58_INTERNAL_9decf33a_27_fused_qknorm_rope_kernel_cu_b60982e94cuda3std3__45__cpo6rbeginE
	.align		8
        /*0028*/ 	.dword	_ZN58_INTERNAL_9decf33a_27_fused_qknorm_rope_kernel_cu_b60982e94cuda3std3__45__cpo4rendE
	.align		8
        /*0030*/ 	.dword	_ZN58_INTERNAL_9decf33a_27_fused_qknorm_rope_kernel_cu_b60982e94cuda3std3__45__cpo7crbeginE
	.align		8
        /*0038*/ 	.dword	_ZN58_INTERNAL_9decf33a_27_fused_qknorm_rope_kernel_cu_b60982e94cuda3std3__45__cpo5crendE
	.align		8
        /*0040*/ 	.dword	_ZN58_INTERNAL_9decf33a_27_fused_qknorm_rope_kernel_cu_b60982e94cuda3std3__460_GLOBAL__N__9decf33a_27_fused_qknorm_rope_kernel_cu_b60982e96ignoreE
	.align		8
        /*0048*/ 	.dword	_ZN58_INTERNAL_9decf33a_27_fused_qknorm_rope_kernel_cu_b60982e94cuda3std3__419piecewise_constructE
	.align		8
        /*0050*/ 	.dword	_ZN58_INTERNAL_9decf33a_27_fused_qknorm_rope_kernel_cu_b60982e94cuda3std3__48in_placeE
	.align		8
        /*0058*/ 	.dword	_ZN58_INTERNAL_9decf33a_27_fused_qknorm_rope_kernel_cu_b60982e94cuda3std3__420unreachable_sentinelE
	.align		8
        /*0060*/ 	.dword	_ZN58_INTERNAL_9decf33a_27_fused_qknorm_rope_kernel_cu_b60982e94cuda3std6ranges3__45__cpo4swapE
	.align		8
        /*0068*/ 	.dword	_ZN58_INTERNAL_9decf33a_27_fused_qknorm_rope_kernel_cu_b60982e94cuda3std6ranges3__45__cpo9iter_moveE
	.align		8
        /*0070*/ 	.dword	_ZN58_INTERNAL_9decf33a_27_fused_qknorm_rope_kernel_cu_b60982e94cuda3std6ranges3__45__cpo5beginE
	.align		8
        /*0078*/ 	.dword	_ZN58_INTERNAL_9decf33a_27_fused_qknorm_rope_kernel_cu_b60982e94cuda3std6ranges3__45__cpo3endE
	.align		8
        /*0080*/ 	.dword	_ZN58_INTERNAL_9decf33a_27_fused_qknorm_rope_kernel_cu_b60982e94cuda3std6ranges3__45__cpo6cbeginE
	.align		8
        /*0088*/ 	.dword	_ZN58_INTERNAL_9decf33a_27_fused_qknorm_rope_kernel_cu_b60982e94cuda3std6ranges3__45__cpo4cendE
	.align		8
        /*0090*/ 	.dword	_ZN58_INTERNAL_9decf33a_27_fused_qknorm_rope_kernel_cu_b60982e94cuda3std6ranges3__45__cpo7advanceE
	.align		8
        /*0098*/ 	.dword	_ZN58_INTERNAL_9decf33a_27_fused_qknorm_rope_kernel_cu_b60982e94cuda3std6ranges3__45__cpo9iter_swapE
	.align		8
        /*00a0*/ 	.dword	_ZN58_INTERNAL_9decf33a_27_fused_qknorm_rope_kernel_cu_b60982e94cuda3std6ranges3__45__cpo4nextE
	.align		8
        /*00a8*/ 	.dword	_ZN58_INTERNAL_9decf33a_27_fused_qknorm_rope_kernel_cu_b60982e94cuda3std6ranges3__45__cpo4prevE
	.align		8
        /*00b0*/ 	.dword	_ZN58_INTERNAL_9decf33a_27_fused_qknorm_rope_kernel_cu_b60982e94cuda3std6ranges3__45__cpo4dataE
	.align		8
        /*00b8*/ 	.dword	_ZN58_INTERNAL_9decf33a_27_fused_qknorm_rope_kernel_cu_b60982e94cuda3std6ranges3__45__cpo5cdataE
	.align		8
        /*00c0*/ 	.dword	_ZN58_INTERNAL_9decf33a_27_fused_qknorm_rope_kernel_cu_b60982e94cuda3std6ranges3__45__cpo4sizeE
	.align		8
        /*00c8*/ 	.dword	_ZN58_INTERNAL_9decf33a_27_fused_qknorm_rope_kernel_cu_b60982e94cuda3std6ranges3__45__cpo5ssizeE
	.align		8
        /*00d0*/ 	.dword	_ZN58_INTERNAL_9decf33a_27_fused_qknorm_rope_kernel_cu_b60982e94cuda3std6ranges3__45__cpo8distanceE
	.align		8
        /*00d8*/ 	.dword	_ZN58_INTERNAL_9decf33a_27_fused_qknorm_rope_kernel_cu_b60982e96thrust24THRUST_300001_SM_1000_NS6system6detail10sequential3seqE


//--------------------- .text._ZN12tensorrt_llm7kernels32fusedQKNormRopeKernelNTokenHeadsIN3c108BFloat16ES3_Li256ELb0ELi8EEEvPviiifPKvS6_S6_PKlii --------------------------
	.section	.text._ZN12tensorrt_llm7kernels32fusedQKNormRopeKernelNTokenHeadsIN3c108BFloat16ES3_Li256ELb0ELi8EEEvPviiifPKvS6_S6_PKlii,"ax",@progbits
	.align	128
        .global         _ZN12tensorrt_llm7kernels32fusedQKNormRopeKernelNTokenHeadsIN3c108BFloat16ES3_Li256ELb0ELi8EEEvPviiifPKvS6_S6_PKlii
        .type           _ZN12tensorrt_llm7kernels32fusedQKNormRopeKernelNTokenHeadsIN3c108BFloat16ES3_Li256ELb0ELi8EEEvPviiifPKvS6_S6_PKlii,@function
        .size           _ZN12tensorrt_llm7kernels32fusedQKNormRopeKernelNTokenHeadsIN3c108BFloat16ES3_Li256ELb0ELi8EEEvPviiifPKvS6_S6_PKlii,(.L_x_4050 - _ZN12tensorrt_llm7kernels32fusedQKNormRopeKernelNTokenHeadsIN3c108BFloat16ES3_Li256ELb0ELi8EEEvPviiifPKvS6_S6_PKlii)
        .other          _ZN12tensorrt_llm7kernels32fusedQKNormRopeKernelNTokenHeadsIN3c108BFloat16ES3_Li256ELb0ELi8EEEvPviiifPKvS6_S6_PKlii,@"STO_CUDA_ENTRY STV_DEFAULT"
_ZN12tensorrt_llm7kernels32fusedQKNormRopeKernelNTokenHeadsIN3c108BFloat16ES3_Li256ELb0ELi8EEEvPviiifPKvS6_S6_PKlii:
.text._ZN12tensorrt_llm7kernels32fusedQKNormRopeKernelNTokenHeadsIN3c108BFloat16ES3_Li256ELb0ELi8EEEvPviiifPKvS6_S6_PKlii:
[----:B------:R-:W-:Y:S08]  /*0000*/  LDC R1, c[0x0][0x37c] ;  /* 0x0000df00ff017b82 */ /* 0x000ff00000000800 */
[----:B------:R-:W1:Y:S01]  /*0010*/  LDC.64 R26, c[0x0][0x388] ;  /* 0x0000e200ff1a7b82 */ /* 0x000e620000000a00 */
[----:B------:R-:W2:Y:S01]  /*0020*/  S2R R8, SR_CTAID.X ;  /* 0x0000000000087919 */ /* 0x000ea20000002500 */
[----:B------:R-:W3:Y:S01]  /*0030*/  LDCU UR4, c[0x0][0x360] ;  /* 0x00006c00ff0477ac */ /* 0x000ee20008000800 */
[----:B------:R-:W4:Y:S01]  /*0040*/  LDCU UR5, c[0x0][0x3b8] ;  /* 0x00007700ff0577ac */ /* 0x000f220008000800 */
[----:B---3--:R-:W-:Y:S01]  /*0050*/  USHF.R.U32.HI UR4, URZ, 0x5, UR4 ;  /* 0x00000005ff047899 */ /* 0x008fe20008011604 */
[----:B-1----:R-:W-:-:S04]  /*0060*/  IMAD.IADD R27, R27, 0x1, R26 ;  /* 0x000000011b1b7824 */ /* 0x002fc800078e021a */
[----:B------:R-:W-:-:S05]  /*0070*/  VIADD R0, R27, 0x7 ;  /* 0x000000071b007836 */ /* 0x000fca0000000000 */
[----:B------:R-:W-:-:S04]  /*0080*/  SHF.R.S32.HI R3, RZ, 0x1f, R0 ;  /* 0x0000001fff037819 */ /* 0x000fc80000011400 */
[----:B------:R-:W-:Y:S02]  /*0090*/  LEA.HI R3, R3, R0, RZ, 0x3 ;  /* 0x0000000003037211 */ /* 0x000fe400078f18ff */
[----:B------:R-:W1:Y:S02]  /*00a0*/  S2R R0, SR_TID.X ;  /* 0x0000000000007919 */ /* 0x000e640000002100 */
[----:B------:R-:W-:-:S04]  /*00b0*/  SHF.R.S32.HI R4, RZ, 0x3, R3 ;  /* 0x00000003ff047819 */ /* 0x000fc80000011403 */
[----:B------:R-:W-:-:S04]  /*00c0*/  IABS R7, R4 ;  /* 0x0000000400077213 */ /* 0x000fc80000000000 */
[----:B------:R-:W3:Y:S08]  /*00d0*/  I2F.RP R6, R7 ;  /* 0x0000000700067306 */ /* 0x000ef00000209400 */
[----:B---3--:R-:W3:Y:S01]  /*00e0*/  MUFU.RCP R6, R6 ;  /* 0x0000000600067308 */ /* 0x008ee20000001000 */
[----:B-1----:R-:W-:-:S05]  /*00f0*/  SHF.R.U32.HI R33, RZ, 0x5, R0 ;  /* 0x00000005ff217819 */ /* 0x002fca0000011600 */
[----:B--2---:R-:W-:Y:S01]  /*0100*/  IMAD R5, R8, UR4, R33 ;  /* 0x0000000408057c24 */ /* 0x004fe2000f8e0221 */
[----:B---3--:R-:W-:-:S04]  /*0110*/  IADD3 R2, PT, PT, R6, 0xffffffe, RZ ;  /* 0x0ffffffe06027810 */ /* 0x008fc80007ffe0ff */
[----:B------:R-:W-:Y:S01]  /*0120*/  IABS R11, R5 ;  /* 0x00000005000b7213 */ /* 0x000fe20000000000 */
[----:B------:R1:W2:Y:S01]  /*0130*/  F2I.FTZ.U32.TRUNC.NTZ R3, R2 ;  /* 0x0000000200037305 */ /* 0x0002a2000021f000 */
[----:B------:R-:W-:Y:S01]  /*0140*/  IABS R6, R4 ;  /* 0x0000000400067213 */ /* 0x000fe20000000000 */
[----:B-1----:R-:W-:Y:S02]  /*0150*/  HFMA2 R2, -RZ, RZ, 0, 0 ;  /* 0x00000000ff027431 */ /* 0x002fe400000001ff */
[----:B--2---:R-:W-:-:S04]  /*0160*/  IMAD.MOV R9, RZ, RZ, -R3 ;  /* 0x000000ffff097224 */ /* 0x004fc800078e0a03 */
[----:B------:R-:W-:-:S04]  /*0170*/  IMAD.MOV.U32 R8, RZ, RZ, R9 ;  /* 0x000000ffff087224 */ /* 0x000fc800078e0009 */
[----:B------:R-:W-:-:S04]  /*0180*/  IMAD R9, R8, R7, RZ ;  /* 0x0000000708097224 */ /* 0x000fc800078e02ff */
[----:B------:R-:W-:-:S04]  /*0190*/  IMAD.HI.U32 R2, R3, R9, R2 ;  /* 0x0000000903027227 */ /* 0x000fc800078e0002 */
[----:B------:R-:W-:Y:S02]  /*01a0*/  IMAD.MOV R3, RZ, RZ, -R6 ;  /* 0x000000ffff037224 */ /* 0x000fe400078e0a06 */
[----:B------:R-:W-:-:S04]  /*01b0*/  IMAD.HI.U32 R28, R2, R11, RZ ;  /* 0x0000000b021c7227 */ /* 0x000fc800078e00ff */
[----:B------:R-:W-:-:S05]  /*01c0*/  IMAD R2, R28, R3, R11 ;  /* 0x000000031c027224 */ /* 0x000fca00078e020b */
[----:B------:R-:W-:-:S13]  /*01d0*/  ISETP.GT.U32.AND P1, PT, R7, R2, PT ;  /* 0x000000020700720c */ /* 0x000fda0003f24070 */
[----:B------:R-:W-:Y:S01]  /*01e0*/  @!P1 IMAD.IADD R2, R2, 0x1, -R7 ;  /* 0x0000000102029824 */ /* 0x000fe200078e0a07 */
[----:B------:R-:W-:Y:S02]  /*01f0*/  @!P1 IADD3 R28, PT, PT, R28, 0x1, RZ ;  /* 0x000000011c1c9810 */ /* 0x000fe40007ffe0ff */
[----:B------:R-:W-:Y:S02]  /*0200*/  ISETP.NE.AND P1, PT, R4, RZ, PT ;  /* 0x000000ff0400720c */ /* 0x000fe40003f25270 */
[----:B------:R-:W-:Y:S02]  /*0210*/  ISETP.GE.U32.AND P0, PT, R2, R7, PT ;  /* 0x000000070200720c */ /* 0x000fe40003f06070 */
[----:B------:R-:W-:-:S04]  /*0220*/  LOP3.LUT R2, R5, R4, RZ, 0x3c, !PT ;  /* 0x0000000405027212 */ /* 0x000fc800078e3cff */
[----:B------:R-:W-:-:S07]  /*0230*/  ISETP.GE.AND P2, PT, R2, RZ, PT ;  /* 0x000000ff0200720c */ /* 0x000fce0003f46270 */
[----:B------:R-:W-:-:S06]  /*0240*/  @P0 VIADD R28, R28, 0x1 ;  /* 0x000000011c1c0836 */ /* 0x000fcc0000000000 */
[----:B------:R-:W-:Y:S01]  /*0250*/  @!P2 IMAD.MOV R28, RZ, RZ, -R28 ;  /* 0x000000ffff1ca224 */ /* 0x000fe200078e0a1c */
[----:B------:R-:W-:-:S04]  /*0260*/  @!P1 LOP3.LUT R28, RZ, R4, RZ, 0x33, !PT ;  /* 0x00000004ff1c9212 */ /* 0x000fc800078e33ff */
[C---:B----4-:R-:W-:Y:S02]  /*0270*/  ISETP.GE.AND P0, PT, R28.reuse, UR5, PT ;  /* 0x000000051c007c0c */ /* 0x050fe4000bf06270 */
[----:B------:R-:W-:-:S05]  /*0280*/  IADD3 R2, PT, PT, -R28, RZ, RZ ;  /* 0x000000ff1c027210 */ /* 0x000fca0007ffe1ff */
[----:B------:R-:W-:-:S04]  /*0290*/  IMAD R4, R4, R2, R5 ;  /* 0x0000000204047224 */ /* 0x000fc800078e0205 */
[----:B------:R-:W-:Y:S02]  /*02a0*/  IMAD.SHL.U32 R31, R4, 0x8, RZ ;  /* 0x00000008041f7824 */ /* 0x000fe400078e00ff */
[----:B------:R-:W-:Y:S05]  /*02b0*/  @P0 EXIT ;  /* 0x000000000000094d */ /* 0x000fea0003800000 */
[----:B------:R-:W-:Y:S01]  /*02c0*/  VIADD R2, R31, 0x8 ;  /* 0x000000081f027836 */ /* 0x000fe20000000000 */
[C---:B------:R-:W-:Y:S01]  /*02d0*/  IADD3 R32, PT, PT, R27.reuse, -R31, RZ ;  /* 0x8000001f1b207210 */ /* 0x040fe20007ffe0ff */
[----:B------:R-:W1:Y:S01]  /*02e0*/  LDCU UR8, c[0x0][0x3bc] ;  /* 0x00007780ff0877ac */ /* 0x000e620008000800 */
[----:B------:R-:W-:Y:S01]  /*02f0*/  BSSY.RECONVERGENT B0, `(.L_x_0) ;  /* 0x0000068000007945 */ /* 0x000fe20003800200 */
[----:B------:R-:W-:Y:S02]  /*0300*/  LOP3.LUT R30, R0, 0x1f, RZ, 0xc0, !PT ;  /* 0x0000001f001e7812 */ /* 0x000fe400078ec0ff */
[----:B------:R-:W-:Y:S01]  /*0310*/  ISETP.GT.AND P0, PT, R2, R27, PT ;  /* 0x0000001b0200720c */ /* 0x000fe20003f04270 */
[----:B------:R-:W2:Y:S03]  /*0320*/  LDCU UR5, c[0x0][0x390] ;  /* 0x00007200ff0577ac */ /* 0x000ea60008000800 */
[----:B------:R-:W-:Y:S01]  /*0330*/  SEL R32, R32, 0x8, P0 ;  /* 0x0000000820207807 */ /* 0x000fe20000000000 */
[----:B------:R-:W3:Y:S03]  /*0340*/  LDCU.64 UR12, c[0x0][0x358] ;  /* 0x00006b00ff0c77ac */ /* 0x000ee60008000a00 */
[----:B------:R-:W-:Y:S01]  /*0350*/  ISETP.GE.AND P0, PT, R32, 0x1, PT ;  /* 0x000000012000780c */ /* 0x000fe20003f06270 */
[----:B-1----:R-:W-:Y:S01]  /*0360*/  UIMAD UR4, UR4, UR8, URZ ;  /* 0x00000008040472a4 */ /* 0x002fe2000f8e02ff */
[----:B--2---:R-:W-:-:S11]  /*0370*/  VIADD R3, R27, UR5 ;  /* 0x000000051b037c36 */ /* 0x004fd60008000000 */
[----:B------:R-:W-:Y:S05]  /*0380*/  @!P0 BRA `(.L_x_1) ;  /* 0x0000000400788947 */ /* 0x000fea0003800000 */
[----:B------:R-:W-:Y:S01]  /*0390*/  VIMNMX R2, PT, PT, R27, R2, PT ;  /* 0x000000021b027248 */ /* 0x000fe20003fe0100 */
[----:B------:R-:W-:Y:S01]  /*03a0*/  BSSY.RECONVERGENT B1, `(.L_x_2) ;  /* 0x0000040000017945 */ /* 0x000fe20003800200 */
[----:B------:R-:W-:Y:S01]  /*03b0*/  LOP3.LUT R7, R32, 0x3, RZ, 0xc0, !PT ;  /* 0x0000000320077812 */ /* 0x000fe200078ec0ff */
[----:B------:R-:W-:Y:S01]  /*03c0*/  IMAD.MOV.U32 R8, RZ, RZ, RZ ;  /* 0x000000ffff087224 */ /* 0x000fe200078e00ff */
[----:B------:R-:W-:Y:S01]  /*03d0*/  SHF.L.U32 R6, R30, 0x3, RZ ;  /* 0x000000031e067819 */ /* 0x000fe200000006ff */
[----:B------:R-:W-:Y:S01]  /*03e0*/  IMAD.IADD R2, R31, 0x1, -R2 ;  /* 0x000000011f027824 */ /* 0x000fe200078e0a02 */
[----:B------:R-:W-:-:S04]  /*03f0*/  ISETP.NE.AND P4, PT, R7, RZ, PT ;  /* 0x000000ff0700720c */ /* 0x000fc80003f85270 */
[----:B------:R-:W-:Y:S01]  /*0400*/  ISETP.GT.U32.AND P0, PT, R2, -0x4, PT ;  /* 0xfffffffc0200780c */ /* 0x000fe20003f04070 */
[----:B------:R-:W-:-:S12]  /*0410*/  IMAD R2, R28, R3, RZ ;  /* 0x000000031c027224 */ /* 0x000fd800078e02ff */
[----:B------:R-:W-:Y:S05]  /*0420*/  @P0 BRA `(.L_x_3) ;  /* 0x0000000000dc0947 */ /* 0x000fea0003800000 */
[----:B------:R-:W1:Y:S01]  /*0430*/  S2UR UR6, SR_CgaCtaId ;  /* 0x00000000000679c3 */ /* 0x000e620000008800 */
[----:B------:R-:W-:Y:S01]  /*0440*/  UMOV UR5, 0x400 ;  /* 0x0000040000057882 */ /* 0x000fe20000000000 */
[----:B------:R-:W-:Y:S01]  /*0450*/  LOP3.LUT R8, R32, 0x7ffffffc, RZ, 0xc0, !PT ;  /* 0x7ffffffc20087812 */ /* 0x000fe200078ec0ff */
[C---:B------:R-:W-:Y:S01]  /*0460*/  IMAD.IADD R20, R31.reuse, 0x1, -R26 ;  /* 0x000000011f147824 */ /* 0x040fe200078e0a1a */
[----:B------:R-:W-:-:S03]  /*0470*/  IADD3 R19, PT, PT, R31, 0x3, RZ ;  /* 0x000000031f137810 */ /* 0x000fc60007ffe0ff */
[----:B------:R-:W-:Y:S01]  /*0480*/  IMAD.MOV R18, RZ, RZ, -R8 ;  /* 0x000000ffff127224 */ /* 0x000fe200078e0a08 */
[----:B------:R-:W2:Y:S01]  /*0490*/  LDC.64 R4, c[0x0][0x380] ;  /* 0x0000e000ff047b82 */ /* 0x000ea20000000a00 */
[----:B-1----:R-:W-:-:S04]  /*04a0*/  ULEA UR5, UR6, UR5, 0x18 ;  /* 0x0000000506057291 */ /* 0x002fc8000f8ec0ff */
[----:B------:R-:W-:-:S06]  /*04b0*/  ULEA UR5, UR4, UR5, 0x1 ;  /* 0x0000000504057291 */ /* 0x000fcc000f8e08ff */
[----:B------:R-:W-:-:S05]  /*04c0*/  LEA R9, R33, UR5, 0xc ;  /* 0x0000000521097c11 */ /* 0x000fca000f8e60ff */
[----:B------:R-:W-:-:S05]  /*04d0*/  IMAD R9, R30, 0x10, R9 ;  /* 0x000000101e097824 */ /* 0x000fca00078e0209 */
[----:B------:R-:W-:-:S07]  /*04e0*/  IADD3 R9, PT, PT, R9, 0x400, RZ ;  /* 0x0000040009097810 */ /* 0x000fce0007ffe0ff */
.L_x_4:
[C---:B------:R-:W-:Y:S01]  /*04f0*/  VIADD R13, R19.reuse, 0xfffffffd ;  /* 0xfffffffd130d7836 */ /* 0x040fe20000000000 */
[C---:B------:R-:W-:Y:S01]  /*0500*/  IADD3 R10, PT, PT, R20.reuse, 0x1, RZ ;  /* 0x00000001140a7810 */ /* 0x040fe20007ffe0ff */
[C---:B------:R-:W-:Y:S01]  /*0510*/  VIADD R11, R19.reuse, 0xfffffffe ;  /* 0xfffffffe130b7836 */ /* 0x040fe20000000000 */
[CC--:B------:R-:W-:Y:S01]  /*0520*/  ISETP.GE.AND P3, PT, R19.reuse, R26.reuse, PT ;  /* 0x0000001a1300720c */ /* 0x0c0fe20003f66270 */
[----:B------:R-:W-:Y:S01]  /*0530*/  VIADD R15, R19, 0xffffffff ;  /* 0xffffffff130f7836 */ /* 0x000fe20000000000 */
[-C--:B------:R-:W-:Y:S01]  /*0540*/  ISETP.GE.AND P0, PT, R13, R26.reuse, PT ;  /* 0x0000001a0d00720c */ /* 0x080fe20003f06270 */
[----:B------:R-:W-:Y:S01]  /*0550*/  VIADD R14, R20, 0x2 ;  /* 0x00000002140e7836 */ /* 0x000fe20000000000 */
[-C--:B------:R-:W-:Y:S01]  /*0560*/  ISETP.GE.AND P1, PT, R11, R26.reuse, PT ;  /* 0x0000001a0b00720c */ /* 0x080fe20003f26270 */
[----:B------:R-:W-:Y:S01]  /*0570*/  VIADD R18, R18, 0x4 ;  /* 0x0000000412127836 */ /* 0x000fe20000000000 */
[----:B------:R-:W-:Y:S02]  /*0580*/  ISETP.GE.AND P2, PT, R15, R26, PT ;  /* 0x0000001a0f00720c */ /* 0x000fe40003f46270 */
[----:B------:R-:W-:-:S02]  /*0590*/  IADD3 R21, PT, PT, R20, 0x3, RZ ;  /* 0x0000000314157810 */ /* 0x000fc40007ffe0ff */
[-C--:B------:R-:W-:Y:S02]  /*05a0*/  VIMNMX R12, PT, PT, R11, R26.reuse, PT ;  /* 0x0000001a0b0c7248 */ /* 0x080fe40003fe0100 */
[-C--:B------:R-:W-:Y:S02]  /*05b0*/  VIMNMX R16, PT, PT, R15, R26.reuse, PT ;  /* 0x0000001a0f107248 */ /* 0x080fe40003fe0100 */
[----:B------:R-:W-:Y:S02]  /*05c0*/  VIMNMX R13, PT, PT, R13, R26, PT ;  /* 0x0000001a0d0d7248 */ /* 0x000fe40003fe0100 */
[C---:B------:R-:W-:Y:S01]  /*05d0*/  SEL R11, R20.reuse, RZ, P0 ;  /* 0x000000ff140b7207 */ /* 0x040fe20000000000 */
[----:B------:R-:W-:Y:S01]  /*05e0*/  VIADD R20, R20, 0x4 ;  /* 0x0000000414147836 */ /* 0x000fe20000000000 */
[----:B------:R-:W-:Y:S02]  /*05f0*/  SEL R15, R10, RZ, P1 ;  /* 0x000000ff0a0f7207 */ /* 0x000fe40000800000 */
[----:B------:R-:W-:-:S02]  /*0600*/  SEL R17, R14, RZ, P2 ;  /* 0x000000ff0e117207 */ /* 0x000fc40001000000 */
[----:B------:R-:W-:Y:S02]  /*0610*/  VIMNMX R22, PT, PT, R19, R26, PT ;  /* 0x0000001a13167248 */ /* 0x000fe40003fe0100 */
[----:B------:R-:W-:Y:S02]  /*0620*/  SEL R21, R21, RZ, P3 ;  /* 0x000000ff15157207 */ /* 0x000fe40001800000 */
[-C--:B------:R-:W-:Y:S02]  /*0630*/  IADD3 R11, PT, PT, R13, R2.reuse, R11 ;  /* 0x000000020d0b7210 */ /* 0x080fe40007ffe00b */
[-C--:B------:R-:W-:Y:S02]  /*0640*/  IADD3 R15, PT, PT, R12, R2.reuse, R15 ;  /* 0x000000020c0f7210 */ /* 0x080fe40007ffe00f */
[-C--:B------:R-:W-:Y:S01]  /*0650*/  IADD3 R17, PT, PT, R16, R2.reuse, R17 ;  /* 0x0000000210117210 */ /* 0x080fe20007ffe011 */
[--C-:B------:R-:W-:Y:S01]  /*0660*/  IMAD R11, R11, 0x100, R6.reuse ;  /* 0x000001000b0b7824 */ /* 0x100fe200078e0206 */
[----:B------:R-:W-:Y:S01]  /*0670*/  IADD3 R21, PT, PT, R22, R2, R21 ;  /* 0x0000000216157210 */ /* 0x000fe20007ffe015 */
[----:B------:R-:W-:Y:S01]  /*0680*/  IMAD R13, R15, 0x100, R6 ;  /* 0x000001000f0d7824 */ /* 0x000fe200078e0206 */
[----:B------:R-:W-:Y:S01]  /*0690*/  ISETP.NE.AND P0, PT, R18, RZ, PT ;  /* 0x000000ff1200720c */ /* 0x000fe20003f05270 */
[----:B--2---:R-:W-:Y:S01]  /*06a0*/  IMAD.WIDE R10, R11, 0x2, R4 ;  /* 0x000000020b0a7825 */ /* 0x004fe200078e0204 */
[----:B------:R-:W-:-:S02]  /*06b0*/  LEA R15, R17, R6, 0x8 ;  /* 0x00000006110f7211 */ /* 0x000fc400078e40ff */
[----:B------:R-:W-:Y:S01]  /*06c0*/  IADD3 R19, PT, PT, R19, 0x4, RZ ;  /* 0x0000000413137810 */ /* 0x000fe20007ffe0ff */
[----:B------:R-:W-:Y:S01]  /*06d0*/  IMAD R17, R21, 0x100, R6 ;  /* 0x0000010015117824 */ /* 0x000fe200078e0206 */
[----:B------:R-:W-:Y:S01]  /*06e0*/  @!PT LDS RZ, [RZ] ;  /* 0x00000000fffff984 */ /* 0x000fe20000000800 */
[----:B------:R-:W-:Y:S01]  /*06f0*/  @!PT LDS RZ, [RZ] ;  /* 0x00000000fffff984 */ /* 0x000fe20000000800 */
[----:B------:R-:W-:Y:S01]  /*0700*/  @!PT LDS RZ, [RZ] ;  /* 0x00000000fffff984 */ /* 0x000fe20000000800 */
[----:B---3--:R-:W-:Y:S01]  /*0710*/  LDGSTS.E.128 [R9+-0x400], desc[UR12][R10.64] ;  /* 0xffc000000a097fae */ /* 0x008fe2000b9a180c */
[----:B------:R-:W-:-:S04]  /*0720*/  IMAD.WIDE R12, R13, 0x2, R4 ;  /* 0x000000020d0c7825 */ /* 0x000fc800078e0204 */
[--C-:B------:R-:W-:Y:S01]  /*0730*/  IMAD.WIDE R14, R15, 0x2, R4.reuse ;  /* 0x000000020f0e7825 */ /* 0x100fe200078e0204 */
[----:B------:R-:W-:Y:S03]  /*0740*/  LDGSTS.E.128 [R9+-0x200], desc[UR12][R12.64] ;  /* 0xffe000000c097fae */ /* 0x000fe6000b9a180c */
[----:B------:R-:W-:Y:S01]  /*0750*/  IMAD.WIDE R16, R17, 0x2, R4 ;  /* 0x0000000211107825 */ /* 0x000fe200078e0204 */
[----:B------:R-:W-:Y:S04]  /*0760*/  LDGSTS.E.128 [R9], desc[UR12][R14.64] ;  /* 0x000000000e097fae */ /* 0x000fe8000b9a180c */
[----:B------:R1:W-:Y:S02]  /*0770*/  LDGSTS.E.128 [R9+0x200], desc[UR12][R16.64] ;  /* 0x0020000010097fae */ /* 0x0003e4000b9a180c */
[----:B-1----:R-:W-:Y:S01]  /*0780*/  VIADD R9, R9, 0x800 ;  /* 0x0000080009097836 */ /* 0x002fe20000000000 */
[----:B------:R-:W-:Y:S06]  /*0790*/  @P0 BRA `(.L_x_4) ;  /* 0xfffffffc00540947 */ /* 0x000fec000383ffff */
.L_x_3:
[----:B---3--:R-:W-:Y:S05]  /*07a0*/  BSYNC.RECONVERGENT B1 ;  /* 0x0000000000017941 */ /* 0x008fea0003800200 */
.L_x_2:
[----:B------:R-:W-:Y:S05]  /*07b0*/  @!P4 BRA `(.L_x_1) ;  /* 0x00000000006cc947 */ /* 0x000fea0003800000 */
[----:B------:R-:W1:Y:S01]  /*07c0*/  S2UR UR6, SR_CgaCtaId ;  /* 0x00000000000679c3 */ /* 0x000e620000008800 */
[----:B------:R-:W-:Y:S01]  /*07d0*/  UMOV UR5, 0x400 ;  /* 0x0000040000057882 */ /* 0x000fe20000000000 */
[----:B------:R-:W-:Y:S01]  /*07e0*/  IADD3 R9, PT, PT, R31, R8, RZ ;  /* 0x000000081f097210 */ /* 0x000fe20007ffe0ff */
[----:B------:R-:W-:-:S05]  /*07f0*/  IMAD.MOV R12, RZ, RZ, -R7 ;  /* 0x000000ffff0c7224 */ /* 0x000fca00078e0a07 */
[----:B------:R-:W2:Y:S01]  /*0800*/  LDC.64 R10, c[0x0][0x380] ;  /* 0x0000e000ff0a7b82 */ /* 0x000ea20000000a00 */
[----:B-1----:R-:W-:-:S04]  /*0810*/  ULEA UR5, UR6, UR5, 0x18 ;  /* 0x0000000506057291 */ /* 0x002fc8000f8ec0ff */
[----:B------:R-:W-:-:S06]  /*0820*/  ULEA UR5, UR4, UR5, 0x1 ;  /* 0x0000000504057291 */ /* 0x000fcc000f8e08ff */
[----:B------:R-:W-:-:S05]  /*0830*/  LEA R5, R33, UR5, 0xc ;  /* 0x0000000521057c11 */ /* 0x000fca000f8e60ff */
[----:B------:R-:W-:Y:S01]  /*0840*/  IMAD R5, R8, 0x200, R5 ;  /* 0x0000020008057824 */ /* 0x000fe200078e0205 */
[----:B------:R-:W-:-:S03]  /*0850*/  IADD3 R8, PT, PT, R9, -R26, RZ ;  /* 0x8000001a09087210 */ /* 0x000fc60007ffe0ff */
[----:B------:R-:W-:-:S07]  /*0860*/  IMAD R7, R30, 0x10, R5 ;  /* 0x000000101e077824 */ /* 0x000fce00078e0205 */
.L_x_5:
[CC--:B------:R-:W-:Y:S02]  /*0870*/  ISETP.GE.AND P0, PT, R9.reuse, R26.reuse, PT ;  /* 0x0000001a0900720c */ /* 0x0c0fe40003f06270 */
[C---:B------:R-:W-:Y:S01]  /*0880*/  VIMNMX R4, PT, PT, R9.reuse, R26, PT ;  /* 0x0000001a09047248 */ /* 0x040fe20003fe0100 */
[----:B------:R-:W-:Y:S01]  /*0890*/  VIADD R9, R9, 0x1 ;  /* 0x0000000109097836 */ /* 0x000fe20000000000 */
[C---:B------:R-:W-:Y:S01]  /*08a0*/  SEL R5, R8.reuse, RZ, P0 ;  /* 0x000000ff08057207 */ /* 0x040fe20000000000 */
[----:B------:R-:W-:Y:S01]  /*08b0*/  VIADD R8, R8, 0x1 ;  /* 0x0000000108087836 */ /* 0x000fe20000000000 */
[----:B------:R-:W-:Y:S02]  /*08c0*/  IADD3 R12, PT, PT, R12, 0x1, RZ ;  /* 0x000000010c0c7810 */ /* 0x000fe40007ffe0ff */
[----:B------:R-:W-:Y:S02]  /*08d0*/  IADD3 R5, PT, PT, R4, R2, R5 ;  /* 0x0000000204057210 */ /* 0x000fe40007ffe005 */
[----:B------:R-:W-:-:S03]  /*08e0*/  ISETP.NE.AND P0, PT, R12, RZ, PT ;  /* 0x000000ff0c00720c */ /* 0x000fc60003f05270 */
[----:B------:R-:W-:-:S04]  /*08f0*/  IMAD R5, R5, 0x100, R6 ;  /* 0x0000010005057824 */ /* 0x000fc800078e0206 */
[----:B--2---:R-:W-:-:S05]  /*0900*/  IMAD.WIDE R4, R5, 0x2, R10 ;  /* 0x0000000205047825 */ /* 0x004fca00078e020a */
[----:B------:R-:W-:Y:S01]  /*0910*/  @!PT LDS RZ, [RZ] ;  /* 0x00000000fffff984 */ /* 0x000fe20000000800 */
[----:B------:R-:W-:Y:S01]  /*0920*/  @!PT LDS RZ, [RZ] ;  /* 0x00000000fffff984 */ /* 0x000fe20000000800 */
[----:B------:R-:W-:Y:S01]  /*0930*/  @!PT LDS RZ, [RZ] ;  /* 0x00000000fffff984 */ /* 0x000fe20000000800 */
[----:B------:R1:W-:Y:S02]  /*0940*/  LDGSTS.E.128 [R7], desc[UR12][R4.64] ;  /* 0x0000000004077fae */ /* 0x0003e4000b9a180c */
[----:B-1----:R-:W-:Y:S01]  /*0950*/  IADD3 R7, PT, PT, R7, 0x200, RZ ;  /* 0x0000020007077810 */ /* 0x002fe20007ffe0ff */
[----:B------:R-:W-:Y:S06]  /*0960*/  @P0 BRA `(.L_x_5) ;  /* 0xfffffffc00c00947 */ /* 0x000fec000383ffff */
.L_x_1:
[----:B---3--:R-:W-:Y:S05]  /*0970*/  BSYNC.RECONVERGENT B0 ;  /* 0x0000000000007941 */ /* 0x008fea0003800200 */
.L_x_0:
[----:B------:R-:W1:Y:S01]  /*0980*/  LDC.64 R4, c[0x0][0x3b0] ;  /* 0x0000ec00ff047b82 */ /* 0x000e620000000a00 */
[----:B------:R-:W-:Y:S01]  /*0990*/  ULEA UR5, UR8, 0xf, 0x1 ;  /* 0x0000000f08057891 */ /* 0x000fe2000f8e08ff */
[----:B------:R-:W0:Y:S01]  /*09a0*/  LDGDEPBAR ;  /* 0x00000000000079af */ /* 0x000e220000000000 */
[----:B------:R-:W2:Y:S01]  /*09b0*/  LDCU.64 UR10, c[0x0][0x3a8] ;  /* 0x00007500ff0a77ac */ /* 0x000ea20008000a00 */
[----:B-1----:R-:W-:-:S06]  /*09c0*/  IMAD.WIDE R4, R28, 0x8, R4 ;  /* 0x000000081c047825 */ /* 0x002fcc00078e0204 */
[----:B------:R-:W3:Y:S01]  /*09d0*/  LDG.E.64 R4, desc[UR12][R4.64] ;  /* 0x0000000c04047981 */ /* 0x000ee2000c1e1b00 */
[----:B------:R-:W-:Y:S01]  /*09e0*/  USHF.R.S32.HI UR6, URZ, 0x1f, UR5 ;  /* 0x0000001fff067899 */ /* 0x000fe20008011405 */
[----:B------:R-:W-:Y:S03]  /*09f0*/  BSSY.RECONVERGENT B0, `(.L_x_6) ;  /* 0x000004c000007945 */ /* 0x000fe60003800200 */
[----:B------:R-:W-:Y:S02]  /*0a00*/  ULEA.HI UR6, UR6, UR5, URZ, 0x4 ;  /* 0x0000000506067291 */ /* 0x000fe4000f8f20ff */
[----:B------:R-:W-:Y:S02]  /*0a10*/  USHF.R.S32.HI UR5, URZ, 0x1f, UR8 ;  /* 0x0000001fff057899 */ /* 0x000fe40008011408 */
[----:B------:R-:W-:-:S06]  /*0a20*/  USHF.R.S32.HI UR6, URZ, 0x4, UR6 ;  /* 0x00000004ff067899 */ /* 0x000fcc0008011406 */
[----:B------:R-:W-:Y:S01]  /*0a30*/  ISETP.GE.AND P0, PT, R30, UR6, PT ;  /* 0x000000061e007c0c */ /* 0x000fe2000bf06270 */
[----:B---3--:R-:W-:Y:S02]  /*0a40*/  IMAD R9, R5, UR8, RZ ;  /* 0x0000000805097c24 */ /* 0x008fe4000f8e02ff */
[----:B------:R-:W-:-:S04]  /*0a50*/  IMAD.WIDE.U32 R6, R4, UR8, RZ ;  /* 0x0000000804067c25 */ /* 0x000fc8000f8e00ff */
[----:B------:R-:W-:Y:S01]  /*0a60*/  IMAD R9, R4, UR5, R9 ;  /* 0x0000000504097c24 */ /* 0x000fe2000f8e0209 */
[----:B--2---:R-:W-:-:S03]  /*0a70*/  LEA R15, P1, R6, UR10, 0x1 ;  /* 0x0000000a060f7c11 */ /* 0x004fc6000f8208ff */
[----:B------:R-:W-:-:S05]  /*0a80*/  IMAD.IADD R5, R7, 0x1, R9 ;  /* 0x0000000107057824 */ /* 0x000fca00078e0209 */
[----:B------:R-:W-:Y:S01]  /*0a90*/  LEA.HI.X R14, R6, UR11, R5, 0x1, P1 ;  /* 0x0000000b060e7c11 */ /* 0x000fe200088f0c05 */
[----:B------:R-:W-:Y:S06]  /*0aa0*/  @P0 BRA `(.L_x_7) ;  /* 0x0000000400000947 */ /* 0x000fec0003800000 */
[-C--:B------:R-:W-:Y:S01]  /*0ab0*/  LOP3.LUT R2, RZ, R30.reuse, RZ, 0x33, !PT ;  /* 0x0000001eff027212 */ /* 0x080fe200078e33ff */
[----:B------:R-:W-:Y:S01]  /*0ac0*/  BSSY.RECONVERGENT B1, `(.L_x_8) ;  /* 0x000001f000017945 */ /* 0x000fe20003800200 */
[----:B------:R-:W-:-:S03]  /*0ad0*/  MOV R12, R30 ;  /* 0x0000001e000c7202 */ /* 0x000fc60000000f00 */
[----:B------:R-:W-:-:S05]  /*0ae0*/  VIADD R2, R2, UR6 ;  /* 0x0000000602027c36 */ /* 0x000fca0008000000 */
[C---:B------:R-:W-:Y:S02]  /*0af0*/  LOP3.LUT R4, R2.reuse, 0x60, RZ, 0xc0, !PT ;  /* 0x0000006002047812 */ /* 0x040fe400078ec0ff */
[----:B------:R-:W-:Y:S02]  /*0b00*/  ISETP.GE.U32.AND P1, PT, R2, 0x60, PT ;  /* 0x000000600200780c */ /* 0x000fe40003f26070 */
[----:B------:R-:W-:-:S13]  /*0b10*/  ISETP.NE.AND P0, PT, R4, 0x60, PT ;  /* 0x000000600400780c */ /* 0x000fda0003f05270 */
[----:B------:R-:W-:Y:S05]  /*0b20*/  @!P0 BRA `(.L_x_9) ;  /* 0x0000000000608947 */ /* 0x000fea0003800000 */
[----:B------:R-:W1:Y:S01]  /*0b30*/  S2UR UR7, SR_CgaCtaId ;  /* 0x00000000000779c3 */ /* 0x000e620000008800 */
[----:B------:R-:W-:Y:S01]  /*0b40*/  LEA.HI R2, R2, 0x1, RZ, 0x1b ;  /* 0x0000000102027811 */ /* 0x000fe200078fd8ff */
[----:B------:R-:W-:Y:S01]  /*0b50*/  UMOV UR5, 0x400 ;  /* 0x0000040000057882 */ /* 0x000fe20000000000 */
[----:B------:R-:W-:Y:S02]  /*0b60*/  IMAD R4, R33, UR8, RZ ;  /* 0x0000000821047c24 */ /* 0x000fe4000f8e02ff */
[----:B------:R-:W-:Y:S02]  /*0b70*/  IMAD.SHL.U32 R7, R30, 0x10, RZ ;  /* 0x000000101e077824 */ /* 0x000fe400078e00ff */
[C---:B------:R-:W-:Y:S01]  /*0b80*/  IMAD.SHL.U32 R5, R2.reuse, 0x20, RZ ;  /* 0x0000002002057824 */ /* 0x040fe200078e00ff */
[----:B------:R-:W-:-:S04]  /*0b90*/  LOP3.LUT R2, R2, 0x3, RZ, 0xc0, !PT ;  /* 0x0000000302027812 */ /* 0x000fc800078ec0ff */
[----:B------:R-:W-:Y:S02]  /*0ba0*/  LOP3.LUT R5, R5, 0x60, RZ, 0xc0, !PT ;  /* 0x0000006005057812 */ /* 0x000fe400078ec0ff */
[----:B------:R-:W-:Y:S02]  /*0bb0*/  IADD3 R2, PT, PT, -R2, RZ, RZ ;  /* 0x000000ff02027210 */ /* 0x000fe40007ffe1ff */
[----:B------:R-:W-:Y:S01]  /*0bc0*/  LOP3.LUT R12, R5, 0x1f, R0, 0xf8, !PT ;  /* 0x0000001f050c7812 */ /* 0x000fe200078ef800 */
[----:B-1----:R-:W-:-:S06]  /*0bd0*/  ULEA UR5, UR7, UR5, 0x18 ;  /* 0x0000000507057291 */ /* 0x002fcc000f8ec0ff */
[----:B------:R-:W-:-:S05]  /*0be0*/  LEA R4, R4, UR5, 0x1 ;  /* 0x0000000504047c11 */ /* 0x000fca000f8e08ff */
[----:B------:R-:W-:-:S07]  /*0bf0*/  IMAD.IADD R9, R4, 0x1, R7 ;  /* 0x0000000104097824 */ /* 0x000fce00078e0207 */
.L_x_10:
[C---:B------:R-:W-:Y:S01]  /*0c00*/  IADD3 R4, P0, PT, R7.reuse, R15, RZ ;  /* 0x0000000f07047210 */ /* 0x040fe20007f1e0ff */
[----:B------:R-:W-:Y:S01]  /*0c10*/  VIADD R7, R7, 0x200 ;  /* 0x0000020007077836 */ /* 0x000fe20000000000 */
[----:B------:R-:W-:-:S03]  /*0c20*/  IADD3 R2, PT, PT, R2, 0x1, RZ ;  /* 0x0000000102027810 */ /* 0x000fc60007ffe0ff */
[----:B------:R-:W-:Y:S01]  /*0c30*/  IMAD.X R5, RZ, RZ, R14, P0 ;  /* 0x000000ffff057224 */ /* 0x000fe200000e060e */
[----:B------:R-:W-:-:S04]  /*0c40*/  ISETP.NE.AND P0, PT, R2, RZ, PT ;  /* 0x000000ff0200720c */ /* 0x000fc80003f05270 */
[----:B------:R-:W-:Y:S01]  /*0c50*/  @!PT LDS RZ, [RZ] ;  /* 0x00000000fffff984 */ /* 0x000fe20000000800 */
[----:B------:R-:W-:Y:S01]  /*0c60*/  @!PT LDS RZ, [RZ] ;  /* 0x00000000fffff984 */ /* 0x000fe20000000800 */
[----:B------:R-:W-:Y:S01]  /*0c70*/  @!PT LDS RZ, [RZ] ;  /* 0x00000000fffff984 */ /* 0x000fe20000000800 */
[----:B------:R1:W-:Y:S02]  /*0c80*/  LDGSTS.E.BYPASS.128 [R9], desc[UR12][R4.64] ;  /* 0x0000000004097fae */ /* 0x0003e4000b98180c */
[----:B-1----:R-:W-:-:S07]  /*0c90*/  VIADD R9, R9, 0x200 ;  /* 0x0000020009097836 */ /* 0x002fce0000000000 */
[----:B------:R-:W-:Y:S05]  /*0ca0*/  @P0 BRA `(.L_x_10) ;  /* 0xfffffffc00d40947 */ /* 0x000fea000383ffff */
.L_x_9:
[----:B------:R-:W-:Y:S05]  /*0cb0*/  BSYNC.RECONVERGENT B1 ;  /* 0x0000000000017941 */ /* 0x000fea0003800200 */
.L_x_8:
[----:B------:R-:W-:Y:S05]  /*0cc0*/  @!P1 BRA `(.L_x_7) ;  /* 0x0000000000789947 */ /* 0x000fea0003800000 */
[----:B------:R-:W1:Y:S01]  /*0cd0*/  S2UR UR7, SR_CgaCtaId ;  /* 0x00000000000779c3 */ /* 0x000e620000008800 */
[----:B------:R-:W-:Y:S01]  /*0ce0*/  UMOV UR5, 0x400 ;  /* 0x0000040000057882 */ /* 0x000fe20000000000 */
[----:B------:R-:W-:Y:S01]  /*0cf0*/  IMAD R0, R33, UR8, RZ ;  /* 0x0000000821007c24 */ /* 0x000fe2000f8e02ff */
[----:B-1----:R-:W-:-:S06]  /*0d00*/  ULEA UR5, UR7, UR5, 0x18 ;  /* 0x0000000507057291 */ /* 0x002fcc000f8ec0ff */
[----:B------:R-:W-:Y:S02]  /*0d10*/  LEA R13, R0, UR5, 0x1 ;  /* 0x00000005000d7c11 */ /* 0x000fe4000f8e08ff */
[C---:B------:R-:W-:Y:S02]  /*0d20*/  LEA R0, R12.reuse, 0x400, 0x4 ;  /* 0x000004000c007811 */ /* 0x040fe400078e20ff */
[----:B------:R-:W-:-:S07]  /*0d30*/  LEA R13, R12, R13, 0x4 ;  /* 0x0000000d0c0d7211 */ /* 0x000fce00078e20ff */
.L_x_11:
[C---:B------:R-:W-:Y:S01]  /*0d40*/  VIADD R4, R0.reuse, 0xfffffc00 ;  /* 0xfffffc0000047836 */ /* 0x040fe20000000000 */
[----:B------:R-:W-:Y:S01]  /*0d50*/  IADD3 R10, PT, PT, R0, 0x200, RZ ;  /* 0x00000200000a7810 */ /* 0x000fe20007ffe0ff */
[----:B------:R-:W-:Y:S01]  /*0d60*/  VIADD R12, R12, 0x80 ;  /* 0x000000800c0c7836 */ /* 0x000fe20000000000 */
[CC--:B------:R-:W-:Y:S01]  /*0d70*/  IADD3 R8, P2, PT, R0.reuse, R15.reuse, RZ ;  /* 0x0000000f00087210 */ /* 0x0c0fe20007f5e0ff */
[----:B------:R-:W-:Y:S01]  /*0d80*/  VIADD R6, R0, 0xfffffe00 ;  /* 0xfffffe0000067836 */ /* 0x000fe20000000000 */
[-C--:B------:R-:W-:Y:S02]  /*0d90*/  IADD3 R4, P0, PT, R4, R15.reuse, RZ ;  /* 0x0000000f04047210 */ /* 0x080fe40007f1e0ff */
[-C--:B------:R-:W-:Y:S01]  /*0da0*/  IADD3 R10, P3, PT, R10, R15.reuse, RZ ;  /* 0x0000000f0a0a7210 */ /* 0x080fe20007f7e0ff */
[--C-:B------:R-:W-:Y:S01]  /*0db0*/  IMAD.X R9, RZ, RZ, R14.reuse, P2 ;  /* 0x000000ffff097224 */ /* 0x100fe200010e060e */
[----:B------:R-:W-:Y:S01]  /*0dc0*/  IADD3 R6, P1, PT, R6, R15, RZ ;  /* 0x0000000f06067210 */ /* 0x000fe20007f3e0ff */
[--C-:B------:R-:W-:Y:S01]  /*0dd0*/  IMAD.X R5, RZ, RZ, R14.reuse, P0 ;  /* 0x000000ffff057224 */ /* 0x100fe200000e060e */
[----:B------:R-:W-:Y:S01]  /*0de0*/  ISETP.GE.AND P0, PT, R12, UR6, PT ;  /* 0x000000060c007c0c */ /* 0x000fe2000bf06270 */
[----:B------:R-:W-:Y:S01]  /*0df0*/  IMAD.X R11, RZ, RZ, R14, P3 ;  /* 0x000000ffff0b7224 */ /* 0x000fe200018e060e */
[----:B------:R-:W-:-:S02]  /*0e00*/  IADD3.X R7, PT, PT, RZ, R14, RZ, P1, !PT ;  /* 0x0000000eff077210 */ /* 0x000fc40000ffe4ff */
[----:B------:R-:W-:Y:S01]  /*0e10*/  @!PT LDS RZ, [RZ] ;  /* 0x00000000fffff984 */ /* 0x000fe20000000800 */
[----:B------:R-:W-:Y:S01]  /*0e20*/  @!PT LDS RZ, [RZ] ;  /* 0x00000000fffff984 */ /* 0x000fe20000000800 */
[----:B------:R-:W-:Y:S01]  /*0e30*/  @!PT LDS RZ, [RZ] ;  /* 0x00000000fffff984 */ /* 0x000fe20000000800 */
[----:B------:R-:W-:Y:S01]  /*0e40*/  LDGSTS.E.BYPASS.128 [R13], desc[UR12][R4.64] ;  /* 0x00000000040d7fae */ /* 0x000fe2000b98180c */
[----:B------:R-:W-:-:S03]  /*0e50*/  IADD3 R0, PT, PT, R0, 0x800, RZ ;  /* 0x0000080000007810 */ /* 0x000fc60007ffe0ff */
[----:B------:R-:W-:Y:S04]  /*0e60*/  LDGSTS.E.BYPASS.128 [R13+0x200], desc[UR12][R6.64] ;  /* 0x00200000060d7fae */ /* 0x000fe8000b98180c */
[----:B------:R-:W-:Y:S04]  /*0e70*/  LDGSTS.E.BYPASS.128 [R13+0x400], desc[UR12][R8.64] ;  /* 0x00400000080d7fae */ /* 0x000fe8000b98180c */
[----:B------:R1:W-:Y:S02]  /*0e80*/  LDGSTS.E.BYPASS.128 [R13+0x600], desc[UR12][R10.64] ;  /* 0x006000000a0d7fae */ /* 0x0003e4000b98180c */
[----:B-1----:R-:W-:Y:S01]  /*0e90*/  VIADD R13, R13, 0x800 ;  /* 0x000008000d0d7836 */ /* 0x002fe20000000000 */
[----:B------:R-:W-:Y:S06]  /*0ea0*/  @!P0 BRA `(.L_x_11) ;  /* 0xfffffffc00a48947 */ /* 0x000fec000383ffff */
.L_x_7:
[----:B------:R-:W-:Y:S05]  /*0eb0*/  BSYNC.RECONVERGENT B0 ;  /* 0x0000000000007941 */ /* 0x000fea0003800200 */
.L_x_6:
[----:B------:R-:W0:Y:S01]  /*0ec0*/  LDGDEPBAR ;  /* 0x00000000000079af */ /* 0x000e220000000000 */
[----:B------:R-:W-:Y:S01]  /*0ed0*/  ISETP.GE.AND P0, PT, R32, 0x1, PT ;  /* 0x000000012000780c */ /* 0x000fe20003f06270 */
[----:B------:R-:W-:-:S12]  /*0ee0*/  DEPBAR.LE SB0, 0x1 ;  /* 0x000080400000791a */ /* 0x000fd80000000000 */
[----:B------:R-:W-:Y:S05]  /*0ef0*/  @!P0 EXIT ;  /* 0x000000000000894d */ /* 0x000fea0003800000 */
[----:B------:R-:W1:Y:S01]  /*0f00*/  LDC.64 R4, c[0x0][0x398] ;  /* 0x0000e600ff047b82 */ /* 0x000e620000000a00 */
[----:B------:R-:W-:-:S07]  /*0f10*/  IMAD.SHL.U32 R29, R30, 0x8, RZ ;  /* 0x000000081e1d7824 */ /* 0x000fce00078e00ff */
[----:B------:R-:W2:Y:S08]  /*0f20*/  LDC.64 R6, c[0x0][0x3a0] ;  /* 0x0000e800ff067b82 */ /* 0x000eb00000000a00 */
[----:B------:R-:W3:Y:S01]  /*0f30*/  S2UR UR10, SR_CgaCtaId ;  /* 0x00000000000a79c3 */ /* 0x000ee20000008800 */
[----:B------:R-:W-:Y:S01]  /*0f40*/  USHF.R.S32.HI UR5, URZ, 0x1f, UR8 ;  /* 0x0000001fff057899 */ /* 0x000fe20008011408 */
[----:B------:R-:W-:Y:S01]  /*0f50*/  UMOV UR9, 0x400 ;  /* 0x0000040000097882 */ /* 0x000fe20000000000 */
[----:B------:R-:W-:Y:S01]  /*0f60*/  ULEA.HI UR7, UR8, UR8, URZ, 0x1 ;  /* 0x0000000808077291 */ /* 0x000fe2000f8f08ff */
[----:B------:R-:W4:Y:S01]  /*0f70*/  LDCU UR11, c[0x0][0x388] ;  /* 0x00007100ff0b77ac */ /* 0x000f220008000800 */
[----:B-1----:R-:W-:-:S05]  /*0f80*/  IMAD.WIDE.U32 R4, R29, 0x2, R4 ;  /* 0x000000021d047825 */ /* 0x002fca00078e0004 */
[----:B------:R-:W5:Y:S01]  /*0f90*/  LDG.E.U16 R22, desc[UR12][R4.64] ;  /* 0x0000000c04167981 */ /* 0x000f62000c1e1500 */
[----:B--2---:R-:W-:-:S03]  /*0fa0*/  IMAD.WIDE.U32 R6, R29, 0x2, R6 ;  /* 0x000000021d067825 */ /* 0x004fc600078e0006 */
[----:B------:R-:W2:Y:S04]  /*0fb0*/  LDG.E.U16 R23, desc[UR12][R4.64+0x2] ;  /* 0x0000020c04177981 */ /* 0x000ea8000c1e1500 */
[----:B------:R-:W4:Y:S04]  /*0fc0*/  LDG.E.U16 R20, desc[UR12][R4.64+0x4] ;  /* 0x0000040c04147981 */ /* 0x000f28000c1e1500 */
        /* <DEDUP_REMOVED lines=12> */
[----:B------:R-:W4:Y:S01]  /*1090*/  LDG.E.U16 R8, desc[UR12][R6.64+0xe] ;  /* 0x00000e0c06087981 */ /* 0x000f22000c1e1500 */
[----:B------:R-:W-:Y:S01]  /*10a0*/  ULEA.HI UR6, UR5, UR8, URZ, 0x3 ;  /* 0x0000000805067291 */ /* 0x000fe2000f8f18ff */
[----:B------:R-:W-:-:S02]  /*10b0*/  SHF.L.U32 R27, R30, 0x4, RZ ;  /* 0x000000041e1b7819 */ /* 0x000fc400000006ff */
[----:B------:R-:W-:Y:S01]  /*10c0*/  LEA R24, R33, UR4, 0xb ;  /* 0x0000000421187c11 */ /* 0x000fe2000f8e58ff */
[----:B---3--:R-:W-:Y:S02]  /*10d0*/  ULEA UR9, UR10, UR9, 0x18 ;  /* 0x000000090a097291 */ /* 0x008fe4000f8ec0ff */
[----:B------:R-:W-:Y:S02]  /*10e0*/  USHF.R.S32.HI UR6, URZ, 0x3, UR6 ;  /* 0x00000003ff067899 */ /* 0x000fe40008011406 */
[----:B------:R-:W-:Y:S02]  /*10f0*/  IMAD.U32 R24, R24, 0x2, R27 ;  /* 0x0000000218187824 */ /* 0x000fe400078e001b */
[----:B------:R-:W-:Y:S01]  /*1100*/  HFMA2 R25, -RZ, RZ, 0, 0 ;  /* 0x00000000ff197431 */ /* 0x000fe200000001ff */
[----:B------:R-:W-:Y:S01]  /*1110*/  ULEA.HI UR5, UR5, UR8, URZ, 0x4 ;  /* 0x0000000805057291 */ /* 0x000fe2000f8f20ff */
[----:B------:R-:W-:Y:S01]  /*1120*/  IMAD R28, R28, R3, RZ ;  /* 0x000000031c1c7224 */ /* 0x000fe200078e02ff */
[----:B------:R-:W-:Y:S01]  /*1130*/  ISETP.GE.AND P0, PT, R30, UR6, PT ;  /* 0x000000061e007c0c */ /* 0x000fe2000bf06270 */
[----:B------:R-:W-:-:S02]  /*1140*/  IMAD.IADD R26, R31, 0x1, -R26 ;  /* 0x000000011f1a7824 */ /* 0x000fc400078e0a1a */
[----:B------:R-:W-:Y:S01]  /*1150*/  VIADD R24, R24, UR9 ;  /* 0x0000000918187c36 */ /* 0x000fe20008000000 */
[----:B------:R-:W-:Y:S02]  /*1160*/  USHF.R.S32.HI UR7, URZ, 0x1, UR7 ;  /* 0x00000001ff077899 */ /* 0x000fe40008011407 */
[----:B------:R-:W-:Y:S01]  /*1170*/  USHF.R.S32.HI UR5, URZ, 0x4, UR5 ;  /* 0x00000004ff057899 */ /* 0x000fe20008011405 */
[----:B-----5:R-:W-:Y:S01]  /*1180*/  IMAD.U32 R22, R22, 0x10000, RZ ;  /* 0x0001000016167824 */ /* 0x020fe200078e00ff */
[----:B--2---:R-:W-:Y:S01]  /*1190*/  SHF.L.U32 R23, R23, 0x10, RZ ;  /* 0x0000001017177819 */ /* 0x004fe200000006ff */
[----:B----4-:R-:W-:Y:S02]  /*11a0*/  IMAD.U32 R20, R20, 0x10000, RZ ;  /* 0x0001000014147824 */ /* 0x010fe400078e00ff */
[----:B------:R-:W-:Y:S01]  /*11b0*/  IMAD.U32 R21, R21, 0x10000, RZ ;  /* 0x0001000015157824 */ /* 0x000fe200078e00ff */
[----:B------:R-:W-:Y:S01]  /*11c0*/  SHF.L.U32 R18, R18, 0x10, RZ ;  /* 0x0000001012127819 */ /* 0x000fe200000006ff */
[----:B------:R-:W-:-:S02]  /*11d0*/  IMAD.U32 R19, R19, 0x10000, RZ ;  /* 0x0001000013137824 */ /* 0x000fc400078e00ff */
[----:B------:R-:W-:Y:S01]  /*11e0*/  IMAD.U32 R16, R16, 0x10000, RZ ;  /* 0x0001000010107824 */ /* 0x000fe200078e00ff */
[----:B------:R-:W-:Y:S01]  /*11f0*/  SHF.L.U32 R17, R17, 0x10, RZ ;  /* 0x0000001011117819 */ /* 0x000fe200000006ff */
[----:B------:R-:W-:Y:S02]  /*1200*/  IMAD.U32 R15, R15, 0x10000, RZ ;  /* 0x000100000f0f7824 */ /* 0x000fe400078e00ff */
[----:B------:R-:W-:Y:S01]  /*1210*/  IMAD.U32 R14, R14, 0x10000, RZ ;  /* 0x000100000e0e7824 */ /* 0x000fe200078e00ff */
[----:B------:R-:W-:Y:S01]  /*1220*/  SHF.L.U32 R13, R13, 0x10, RZ ;  /* 0x000000100d0d7819 */ /* 0x000fe200000006ff */
[----:B------:R-:W-:Y:S02]  /*1230*/  IMAD.U32 R12, R12, 0x10000, RZ ;  /* 0x000100000c0c7824 */ /* 0x000fe400078e00ff */
[----:B------:R-:W-:Y:S01]  /*1240*/  IMAD.U32 R11, R11, 0x10000, RZ ;  /* 0x000100000b0b7824 */ /* 0x000fe200078e00ff */
[----:B------:R-:W-:Y:S01]  /*1250*/  SHF.L.U32 R10, R10, 0x10, RZ ;  /* 0x000000100a0a7819 */ /* 0x000fe200000006ff */
[----:B------:R-:W-:-:S02]  /*1260*/  IMAD.U32 R9, R9, 0x10000, RZ ;  /* 0x0001000009097824 */ /* 0x000fc400078e00ff */
[----:B------:R-:W-:-:S07]  /*1270*/  IMAD.U32 R8, R8, 0x10000, RZ ;  /* 0x0001000008087824 */ /* 0x000fce00078e00ff */
.L_x_19:
[----:B-1----:R-:W1:Y:S01]  /*1280*/  LDS.128 R4, [R24] ;  /* 0x0000000018047984 */ /* 0x002e620000000c00 */
[----:B------:R-:W-:Y:S01]  /*1290*/  ISETP.GE.AND P1, PT, R31, UR11, PT ;  /* 0x0000000b1f007c0c */ /* 0x000fe2000bf26270 */
[----:B------:R-:W-:-:S03]  /*12a0*/  UMOV UR4, 0xffffffff ;  /* 0xffffffff00047882 */ /* 0x000fc60000000000 */
[----:B------:R-:W-:Y:S02]  /*12b0*/  SEL R35, R26, RZ, P1 ;  /* 0x000000ff1a237207 */ /* 0x000fe40000800000 */
[C---:B-1----:R-:W-:Y:S02]  /*12c0*/  PRMT R36, R4.reuse, 0x7632, R36 ;  /* 0x0000763204247816 */ /* 0x042fe40000000024 */
[----:B------:R-:W-:Y:S02]  /*12d0*/  SHF.L.U32 R0, R4, 0x10, RZ ;  /* 0x0000001004007819 */ /* 0x000fe400000006ff */
[----:B------:R-:W-:Y:S01]  /*12e0*/  PRMT R34, R5, 0x7632, R34 ;  /* 0x0000763205227816 */ /* 0x000fe20000000022 */
[----:B------:R-:W-:Y:S01]  /*12f0*/  IMAD.U32 R36, R36, 0x10000, RZ ;  /* 0x0001000024247824 */ /* 0x000fe200078e00ff */
[----:B------:R-:W-:Y:S01]  /*1300*/  PRMT R37, R7, 0x7632, R37 ;  /* 0x0000763207257816 */ /* 0x000fe20000000025 */
[----:B------:R-:W-:Y:S01]  /*1310*/  FFMA.FTZ R3, R0, R0, RZ ;  /* 0x0000000000037223 */ /* 0x000fe200000100ff */
[----:B------:R-:W-:Y:S01]  /*1320*/  IMAD.U32 R5, R5, 0x10000, RZ ;  /* 0x0001000005057824 */ /* 0x000fe200078e00ff */
[----:B------:R-:W-:-:S02]  /*1330*/  SHF.L.U32 R34, R34, 0x10, RZ ;  /* 0x0000001022227819 */ /* 0x000fc400000006ff */
[----:B------:R-:W-:Y:S01]  /*1340*/  FFMA.FTZ R2, R36, R36, R3 ;  /* 0x0000002424027223 */ /* 0x000fe20000010003 */
[----:B------:R-:W-:Y:S02]  /*1350*/  SHF.L.U32 R7, R7, 0x10, RZ ;  /* 0x0000001007077819 */ /* 0x000fe400000006ff */
[----:B------:R-:W-:Y:S01]  /*1360*/  VIMNMX R4, PT, PT, R31, UR11, PT ;  /* 0x0000000b1f047c48 */ /* 0x000fe2000bfe0100 */
[--C-:B------:R-:W-:Y:S01]  /*1370*/  FFMA.FTZ R3, R5, R5, R2.reuse ;  /* 0x0000000505037223 */ /* 0x100fe20000010002 */
[C---:B------:R-:W-:Y:S01]  /*1380*/  PRMT R2, R6.reuse, 0x7632, R2 ;  /* 0x0000763206027816 */ /* 0x040fe20000000002 */
[----:B------:R-:W-:Y:S01]  /*1390*/  IMAD.U32 R6, R6, 0x10000, RZ ;  /* 0x0001000006067824 */ /* 0x000fe200078e00ff */
[----:B------:R-:W-:Y:S01]  /*13a0*/  IADD3 R4, PT, PT, R4, R28, R35 ;  /* 0x0000001c04047210 */ /* 0x000fe20007ffe023 */
[----:B------:R-:W-:Y:S02]  /*13b0*/  FFMA.FTZ R3, R34, R34, R3 ;  /* 0x0000002222037223 */ /* 0x000fe40000010003 */
[----:B------:R-:W-:-:S02]  /*13c0*/  IMAD.U32 R2, R2, 0x10000, RZ ;  /* 0x0001000002027824 */ /* 0x000fc400078e00ff */
[----:B------:R-:W-:-:S04]  /*13d0*/  FFMA.FTZ R3, R6, R6, R3 ;  /* 0x0000000606037223 */ /* 0x000fc80000010003 */
[----:B------:R-:W-:Y:S01]  /*13e0*/  FFMA.FTZ R38, R2, R2, R3 ;  /* 0x0000000202267223 */ /* 0x000fe20000010003 */
[----:B------:R-:W-:-:S03]  /*13f0*/  IMAD.U32 R3, R37, 0x10000, RZ ;  /* 0x0001000025037824 */ /* 0x000fc600078e00ff */
[----:B------:R-:W-:-:S04]  /*1400*/  FFMA.FTZ R38, R7, R7, R38 ;  /* 0x0000000707267223 */ /* 0x000fc80000010026 */
[----:B------:R-:W-:Y:S01]  /*1410*/  FFMA.FTZ R44, R3, R3, R38 ;  /* 0x00000003032c7223 */ /* 0x000fe20000010026 */
[----:B------:R-:W-:Y:S06]  /*1420*/  BRA.DIV UR4, `(.L_x_12) ;  /* 0x0000001204a07947 */ /* 0x000fec000b800000 */
[----:B------:R-:W1:Y:S02]  /*1430*/  SHFL.BFLY PT, R45, R44, 0x10, 0x1f ;  /* 0x0e001f002c2d7f89 */ /* 0x000e6400000e0000 */
[----:B-1----:R-:W-:-:S05]  /*1440*/  FADD.FTZ R44, R44, R45 ;  /* 0x0000002d2c2c7221 */ /* 0x002fca0000010000 */
[----:B------:R-:W1:Y:S02]  /*1450*/  SHFL.BFLY PT, R45, R44, 0x8, 0x1f ;  /* 0x0d001f002c2d7f89 */ /* 0x000e6400000e0000 */
[----:B-1----:R-:W-:-:S05]  /*1460*/  FADD.FTZ R35, R44, R45 ;  /* 0x0000002d2c237221 */ /* 0x002fca0000010000 */
[----:B------:R-:W1:Y:S02]  /*1470*/  SHFL.BFLY PT, R45, R35, 0x4, 0x1f ;  /* 0x0c801f00232d7f89 */ /* 0x000e6400000e0000 */
[----:B-1----:R-:W-:-:S05]  /*1480*/  FADD.FTZ R37, R35, R45 ;  /* 0x0000002d23257221 */ /* 0x002fca0000010000 */
[----:B------:R-:W1:Y:S02]  /*1490*/  SHFL.BFLY PT, R45, R37, 0x2, 0x1f ;  /* 0x0c401f00252d7f89 */ /* 0x000e6400000e0000 */
[----:B-1----:R-:W-:-:S05]  /*14a0*/  FADD.FTZ R38, R37, R45 ;  /* 0x0000002d25267221 */ /* 0x002fca0000010000 */
[----:B------:R1:W2:Y:S02]  /*14b0*/  SHFL.BFLY PT, R45, R38, 0x1, 0x1f ;  /* 0x0c201f00262d7f89 */ /* 0x0002a400000e0000 */
.L_x_26:
[----:B------:R-:W3:Y:S01]  /*14c0*/  LDC R40, c[0x0][0x394] ;  /* 0x0000e500ff287b82 */ /* 0x000ee20000000800 */
[----:B--2---:R-:W-:Y:S01]  /*14d0*/  FADD.FTZ R45, R38, R45 ;  /* 0x0000002d262d7221 */ /* 0x004fe20000010000 */
[----:B------:R-:W-:Y:S01]  /*14e0*/  ISETP.NE.AND P2, PT, R25, RZ, PT ;  /* 0x000000ff1900720c */ /* 0x000fe20003f45270 */
[----:B------:R-:W-:Y:S01]  /*14f0*/  BSSY.RECONVERGENT B0, `(.L_x_13) ;  /* 0x000001b000007945 */ /* 0x000fe20003800200 */
[----:B------:R-:W-:Y:S02]  /*1500*/  FSEL R46, R18, R11, !P1 ;  /* 0x0000000b122e7208 */ /* 0x000fe40004800000 */
[----:B-1----:R-:W-:Y:S02]  /*1510*/  FSEL R38, R22, R15, !P1 ;  /* 0x0000000f16267208 */ /* 0x002fe40004800000 */
[----:B------:R-:W-:Y:S02]  /*1520*/  FSEL R42, R20, R13, !P1 ;  /* 0x0000000d142a7208 */ /* 0x000fe40004800000 */
[----:B------:R-:W-:-:S02]  /*1530*/  FSEL R44, R21, R12, !P1 ;  /* 0x0000000c152c7208 */ /* 0x000fc40004800000 */
[----:B------:R-:W-:Y:S02]  /*1540*/  FSEL R48, R19, R10, !P1 ;  /* 0x0000000a13307208 */ /* 0x000fe40004800000 */
[----:B------:R-:W-:Y:S02]  /*1550*/  FSEL R50, R16, R9, !P1 ;  /* 0x0000000910327208 */ /* 0x000fe40004800000 */
[----:B------:R-:W-:Y:S01]  /*1560*/  FSEL R52, R17, R8, !P1 ;  /* 0x0000000811347208 */ /* 0x000fe20004800000 */
[----:B---3--:R-:W-:Y:S01]  /*1570*/  FFMA.FTZ R45, R45, 0.00390625, R40 ;  /* 0x3b8000002d2d7823 */ /* 0x008fe20000010028 */
[----:B------:R-:W-:-:S05]  /*1580*/  FSEL R40, R23, R14, !P1 ;  /* 0x0000000e17287208 */ /* 0x000fca0004800000 */
[----:B------:R-:W1:Y:S02]  /*1590*/  MUFU.RSQ R45, R45 ;  /* 0x0000002d002d7308 */ /* 0x000e640000001400 */
[C---:B-1----:R-:W-:Y:S01]  /*15a0*/  FMUL.FTZ R35, R45.reuse, R40 ;  /* 0x000000282d237220 */ /* 0x042fe20000410000 */
[C---:B------:R-:W-:Y:S01]  /*15b0*/  FMUL.FTZ R41, R45.reuse, R46 ;  /* 0x0000002e2d297220 */ /* 0x040fe20000410000 */
[C---:B------:R-:W-:Y:S01]  /*15c0*/  FMUL.FTZ R39, R45.reuse, R38 ;  /* 0x000000262d277220 */ /* 0x040fe20000410000 */
[C---:B------:R-:W-:Y:S01]  /*15d0*/  FMUL.FTZ R42, R45.reuse, R42 ;  /* 0x0000002a2d2a7220 */ /* 0x040fe20000410000 */
[C---:B------:R-:W-:Y:S01]  /*15e0*/  FMUL.FTZ R37, R45.reuse, R44 ;  /* 0x0000002c2d257220 */ /* 0x040fe20000410000 */
[C---:B------:R-:W-:Y:S01]  /*15f0*/  FMUL.FTZ R43, R45.reuse, R48 ;  /* 0x000000302d2b7220 */ /* 0x040fe20000410000 */
[----:B------:R-:W-:Y:S01]  /*1600*/  FMUL.FTZ R36, R36, R35 ;  /* 0x0000002324247220 */ /* 0x000fe20000410000 */
[----:B------:R-:W-:Y:S01]  /*1610*/  FMUL.FTZ R35, R6, R41 ;  /* 0x0000002906237220 */ /* 0x000fe20000410000 */
[C---:B------:R-:W-:Y:S01]  /*1620*/  FMUL.FTZ R50, R45.reuse, R50 ;  /* 0x000000322d327220 */ /* 0x040fe20000410000 */
[----:B------:R-:W-:Y:S01]  /*1630*/  FMUL.FTZ R52, R45, R52 ;  /* 0x000000342d347220 */ /* 0x000fe20000410000 */
[----:B------:R-:W-:Y:S01]  /*1640*/  FMUL.FTZ R39, R0, R39 ;  /* 0x0000002700277220 */ /* 0x000fe20000410000 */
[----:B------:R-:W-:Y:S01]  /*1650*/  FMUL.FTZ R5, R5, R42 ;  /* 0x0000002a05057220 */ /* 0x000fe20000410000 */
[----:B------:R-:W-:Y:S01]  /*1660*/  FMUL.FTZ R34, R34, R37 ;  /* 0x0000002522227220 */ /* 0x000fe20000410000 */
[----:B------:R-:W-:Y:S01]  /*1670*/  FMUL.FTZ R6, R2, R43 ;  /* 0x0000002b02067220 */ /* 0x000fe20000410000 */
[----:B------:R-:W-:Y:S06]  /*1680*/  @P2 BRA `(.L_x_14) ;  /* 0x0000000000042947 */ /* 0x000fec0003800000 */
[----:B------:R-:W-:-:S04]  /*1690*/  DEPBAR.LE SB0, 0x0 ;  /* 0x000080000000791a */ /* 0x000fc80000000000 */
.L_x_14:
[----:B------:R-:W-:Y:S05]  /*16a0*/  BSYNC.RECONVERGENT B0 ;  /* 0x0000000000007941 */ /* 0x000fea0003800200 */
.L_x_13:
[----:B------:R-:W-:Y:S01]  /*16b0*/  BSSY B0, `(.L_x_15) ;  /* 0x00000f0000007945 */ /* 0x000fe20003800000 */
[----:B------:R-:W-:Y:S01]  /*16c0*/  FMUL.FTZ R0, R7, R50 ;  /* 0x0000003207007220 */ /* 0x000fe20000410000 */
[----:B------:R-:W-:Y:S02]  /*16d0*/  FMUL.FTZ R7, R3, R52 ;  /* 0x0000003403077220 */ /* 0x000fe40000410000 */
[----:B------:R-:W-:Y:S05]  /*16e0*/  @P0 BRA `(.L_x_16) ;  /* 0x0000000c00b00947 */ /* 0x000fea0003800000 */
[----:B------:R-:W-:Y:S01]  /*16f0*/  UMOV UR4, 0xffffffff ;  /* 0xffffffff00047882 */ /* 0x000fe20000000000 */
[----:B------:R-:W-:Y:S02]  /*1700*/  ISETP.GE.AND P1, PT, R30, UR5, PT ;  /* 0x000000051e007c0c */ /* 0x000fe4000bf26270 */
[----:B------:R-:W-:Y:S11]  /*1710*/  BRA.DIV UR4, `(.L_x_17) ;  /* 0x00000012046c7947 */ /* 0x000ff6000b800000 */
[----:B------:R-:W1:Y:S01]  /*1720*/  LDC R38, c[0x0][0x3bc] ;  /* 0x0000ef00ff267b82 */ /* 0x000e620000000800 */
[----:B------:R-:W-:Y:S01]  /*1730*/  IABS R42, R27 ;  /* 0x0000001b002a7213 */ /* 0x000fe20000000000 */
[C---:B------:R-:W-:Y:S01]  /*1740*/  VIADD R45, R27.reuse, 0x4 ;  /* 0x000000041b2d7836 */ /* 0x040fe20000000000 */
[----:B------:R-:W-:Y:S01]  /*1750*/  ISETP.GE.AND P3, PT, R27, RZ, PT ;  /* 0x000000ff1b00720c */ /* 0x000fe20003f66270 */
[----:B------:R-:W-:Y:S01]  /*1760*/  IMAD.U32 R48, RZ, RZ, UR5 ;  /* 0x00000005ff307e24 */ /* 0x000fe2000f8e00ff */
[----:B------:R-:W-:Y:S01]  /*1770*/  MOV R51, UR5 ;  /* 0x0000000500337c02 */ /* 0x000fe20008000f00 */
[----:B------:R-:W-:Y:S01]  /*1780*/  IMAD.U32 R53, RZ, RZ, UR5 ;  /* 0x00000005ff357e24 */ /* 0x000fe2000f8e00ff */
[----:B------:R-:W-:Y:S02]  /*1790*/  IABS R46, R45 ;  /* 0x0000002d002e7213 */ /* 0x000fe40000000000 */
[----:B-1----:R-:W-:-:S04]  /*17a0*/  IABS R37, R38 ;  /* 0x0000002600257213 */ /* 0x002fc80000000000 */
[----:B------:R-:W1:Y:S08]  /*17b0*/  I2F.RP R41, R37 ;  /* 0x0000002500297306 */ /* 0x000e700000209400 */
[----:B-1----:R-:W1:Y:S02]  /*17c0*/  MUFU.RCP R41, R41 ;  /* 0x0000002900297308 */ /* 0x002e640000001000 */
[----:B-1----:R-:W-:-:S06]  /*17d0*/  VIADD R2, R41, 0xffffffe ;  /* 0x0ffffffe29027836 */ /* 0x002fcc0000000000 */
[----:B------:R1:W2:Y:S02]  /*17e0*/  F2I.FTZ.U32.TRUNC.NTZ R3, R2 ;  /* 0x0000000200037305 */ /* 0x0002a4000021f000 */
[----:B-1----:R-:W-:Y:S01]  /*17f0*/  IMAD.MOV.U32 R2, RZ, RZ, RZ ;  /* 0x000000ffff027224 */ /* 0x002fe200078e00ff */
[----:B--2---:R-:W-:-:S05]  /*1800*/  IADD3 R40, PT, PT, RZ, -R3, RZ ;  /* 0x80000003ff287210 */ /* 0x004fca0007ffe0ff */
[----:B------:R-:W-:-:S04]  /*1810*/  IMAD R43, R40, R37, RZ ;  /* 0x00000025282b7224 */ /* 0x000fc800078e02ff */
[----:B------:R-:W-:Y:S01]  /*1820*/  IMAD.HI.U32 R40, R3, R43, R2 ;  /* 0x0000002b03287227 */ /* 0x000fe200078e0002 */
[----:B------:R-:W-:-:S04]  /*1830*/  IADD3 R43, PT, PT, R27, 0x2, RZ ;  /* 0x000000021b2b7810 */ /* 0x000fc80007ffe0ff */
[----:B------:R-:W-:Y:S01]  /*1840*/  IABS R44, R43 ;  /* 0x0000002b002c7213 */ /* 0x000fe20000000000 */
[----:B------:R-:W-:-:S04]  /*1850*/  IMAD.HI.U32 R3, R40, R42, RZ ;  /* 0x0000002a28037227 */ /* 0x000fc800078e00ff */
[----:B------:R-:W-:Y:S02]  /*1860*/  IMAD.MOV R3, RZ, RZ, -R3 ;  /* 0x000000ffff037224 */ /* 0x000fe400078e0a03 */
[----:B------:R-:W-:-:S04]  /*1870*/  IMAD.HI.U32 R2, R40, R44, RZ ;  /* 0x0000002c28027227 */ /* 0x000fc800078e00ff */
[C---:B------:R-:W-:Y:S01]  /*1880*/  IMAD R42, R37.reuse, R3, R42 ;  /* 0x00000003252a7224 */ /* 0x040fe200078e022a */
[----:B------:R-:W-:Y:S01]  /*1890*/  IADD3 R2, PT, PT, -R2, RZ, RZ ;  /* 0x000000ff02027210 */ /* 0x000fe20007ffe1ff */
[----:B------:R-:W1:Y:S03]  /*18a0*/  S2R R3, SR_CgaCtaId ;  /* 0x0000000000037919 */ /* 0x000e660000008800 */
[C---:B------:R-:W-:Y:S01]  /*18b0*/  ISETP.GT.U32.AND P2, PT, R37.reuse, R42, PT ;  /* 0x0000002a2500720c */ /* 0x040fe20003f44070 */
[----:B------:R-:W-:Y:S02]  /*18c0*/  IMAD R44, R37, R2, R44 ;  /* 0x00000002252c7224 */ /* 0x000fe400078e022c */
[----:B------:R-:W-:-:S03]  /*18d0*/  IMAD.HI.U32 R2, R40, R46, RZ ;  /* 0x0000002e28027227 */ /* 0x000fc600078e00ff */
[----:B------:R-:W-:Y:S02]  /*18e0*/  ISETP.GT.U32.AND P4, PT, R37, R44, PT ;  /* 0x0000002c2500720c */ /* 0x000fe40003f84070 */
[----:B------:R-:W-:-:S05]  /*18f0*/  IADD3 R2, PT, PT, -R2, RZ, RZ ;  /* 0x000000ff02027210 */ /* 0x000fca0007ffe1ff */
[----:B------:R-:W-:-:S05]  /*1900*/  @!P2 IMAD.IADD R42, R42, 0x1, -R37 ;  /* 0x000000012a2aa824 */ /* 0x000fca00078e0a25 */
[----:B------:R-:W-:Y:S02]  /*1910*/  ISETP.GT.U32.AND P2, PT, R37, R42, PT ;  /* 0x0000002a2500720c */ /* 0x000fe40003f44070 */
[----:B------:R-:W-:-:S04]  /*1920*/  @!P4 IADD3 R44, PT, PT, R44, -R37, RZ ;  /* 0x800000252c2cc210 */ /* 0x000fc80007ffe0ff */
[----:B------:R-:W-:-:S07]  /*1930*/  ISETP.GT.U32.AND P4, PT, R37, R44, PT ;  /* 0x0000002c2500720c */ /* 0x000fce0003f84070 */
[----:B------:R-:W-:Y:S01]  /*1940*/  @!P2 IMAD.IADD R42, R42, 0x1, -R37 ;  /* 0x000000012a2aa824 */ /* 0x000fe200078e0a25 */
[----:B------:R-:W-:-:S03]  /*1950*/  ISETP.NE.AND P2, PT, R38, RZ, PT ;  /* 0x000000ff2600720c */ /* 0x000fc60003f45270 */
[----:B------:R-:W-:Y:S02]  /*1960*/  IMAD.MOV.U32 R41, RZ, RZ, R42 ;  /* 0x000000ffff297224 */ /* 0x000fe400078e002a */
[C---:B------:R-:W-:Y:S01]  /*1970*/  IMAD R42, R37.reuse, R2, R46 ;  /* 0x00000002252a7224 */ /* 0x040fe200078e022e */
[----:B------:R-:W-:Y:S01]  /*1980*/  LOP3.LUT R2, RZ, R38, RZ, 0x33, !PT ;  /* 0x00000026ff027212 */ /* 0x000fe200078e33ff */
[----:B------:R-:W-:Y:S01]  /*1990*/  @!P3 IMAD.MOV R47, RZ, RZ, -R41 ;  /* 0x000000ffff2fb224 */ /* 0x000fe200078e0a29 */
[----:B------:R-:W-:Y:S02]  /*19a0*/  MOV R46, 0x400 ;  /* 0x00000400002e7802 */ /* 0x000fe40000000f00 */
[----:B------:R-:W-:Y:S01]  /*19b0*/  ISETP.GT.U32.AND P5, PT, R37, R42, PT ;  /* 0x0000002a2500720c */ /* 0x000fe20003fa4070 */
[----:B------:R-:W-:Y:S01]  /*19c0*/  @!P3 IMAD.MOV.U32 R41, RZ, RZ, R47 ;  /* 0x000000ffff29b224 */ /* 0x000fe200078e002f */
[----:B-1----:R-:W-:Y:S02]  /*19d0*/  LEA R3, R3, R46, 0x18 ;  /* 0x0000002e03037211 */ /* 0x002fe400078ec0ff */
[----:B------:R-:W-:Y:S01]  /*19e0*/  ISETP.GE.AND P3, PT, R43, RZ, PT ;  /* 0x000000ff2b00720c */ /* 0x000fe20003f66270 */
[----:B------:R-:W-:Y:S01]  /*19f0*/  IMAD.U32 R43, RZ, RZ, UR7 ;  /* 0x00000007ff2b7e24 */ /* 0x000fe2000f8e00ff */
[----:B------:R-:W-:-:S02]  /*1a00*/  SEL R41, R2, R41, !P2 ;  /* 0x0000002902297207 */ /* 0x000fc40005000000 */
[----:B------:R-:W-:Y:S02]  /*1a10*/  @!P4 IADD3 R44, PT, PT, R44, -R37, RZ ;  /* 0x800000252c2cc210 */ /* 0x000fe40007ffe0ff */
[----:B------:R-:W-:-:S03]  /*1a20*/  SHF.R.U32.HI R41, RZ, 0x1, R41 ;  /* 0x00000001ff297819 */ /* 0x000fc60000011629 */
[----:B------:R-:W-:Y:S01]  /*1a30*/  @!P5 IMAD.IADD R42, R42, 0x1, -R37 ;  /* 0x000000012a2ad824 */ /* 0x000fe200078e0a25 */
[----:B------:R-:W-:Y:S01]  /*1a40*/  ISETP.GE.AND P5, PT, R45, RZ, PT ;  /* 0x000000ff2d00720c */ /* 0x000fe20003fa6270 */
[----:B------:R-:W-:Y:S01]  /*1a50*/  IMAD R46, R33, R38, R41 ;  /* 0x00000026212e7224 */ /* 0x000fe200078e0229 */
[----:B------:R-:W1:Y:S01]  /*1a60*/  SHFL.BFLY PT, R45, R39, R48, 0x1f ;  /* 0x0c001f30272d7589 */ /* 0x000e6200000e0000 */
[----:B------:R-:W-:Y:S01]  /*1a70*/  IMAD.MOV.U32 R41, RZ, RZ, R44 ;  /* 0x000000ffff297224 */ /* 0x000fe200078e002c */
[----:B------:R-:W-:Y:S01]  /*1a80*/  ISETP.GT.U32.AND P4, PT, R37, R42, PT ;  /* 0x0000002a2500720c */ /* 0x000fe20003f84070 */
[----:B------:R-:W-:Y:S02]  /*1a90*/  IMAD R46, R46, 0x2, R3 ;  /* 0x000000022e2e7824 */ /* 0x000fe400078e0203 */
[----:B------:R-:W-:-:S03]  /*1aa0*/  @!P3 IMAD.MOV R44, RZ, RZ, -R41 ;  /* 0x000000ffff2cb224 */ /* 0x000fc600078e0a29 */
[----:B------:R-:W-:Y:S01]  /*1ab0*/  LEA R43, R43, R46, 0x1 ;  /* 0x0000002e2b2b7211 */ /* 0x000fe200078e08ff */
[----:B------:R-:W-:-:S05]  /*1ac0*/  NOP ;  /* 0x0000000000007918 */ /* 0x000fca0000000000 */
[----:B------:R-:W2:Y:S01]  /*1ad0*/  LDS.U16 R43, [R43] ;  /* 0x000000002b2b7984 */ /* 0x000ea20000000400 */
[----:B------:R-:W-:Y:S01]  /*1ae0*/  @!P4 IADD3 R42, PT, PT, R42, -R37, RZ ;  /* 0x800000252a2ac210 */ /* 0x000fe20007ffe0ff */
[----:B------:R-:W-:Y:S02]  /*1af0*/  @!P3 IMAD.MOV.U32 R41, RZ, RZ, R44 ;  /* 0x000000ffff29b224 */ /* 0x000fe400078e002c */
[----:B------:R3:W4:Y:S01]  /*1b00*/  LDS.U16 R44, [R46] ;  /* 0x000000002e2c7984 */ /* 0x0007220000000400 */
[----:B------:R-:W-:Y:S02]  /*1b10*/  MOV R47, R42 ;  /* 0x0000002a002f7202 */ /* 0x000fe40000000f00 */
[----:B------:R-:W-:Y:S01]  /*1b20*/  SEL R41, R2, R41, !P2 ;  /* 0x0000002902297207 */ /* 0x000fe20005000000 */
[----:B-1----:R-:W-:Y:S02]  /*1b30*/  @!P1 FADD.FTZ R45, -R45, -RZ ;  /* 0x800000ff2d2d9221 */ /* 0x002fe40000010100 */
[----:B------:R-:W-:Y:S01]  /*1b40*/  @!P5 IMAD.MOV R42, RZ, RZ, -R47 ;  /* 0x000000ffff2ad224 */ /* 0x000fe200078e0a2f */
[----:B------:R-:W-:-:S04]  /*1b50*/  SHF.R.U32.HI R41, RZ, 0x1, R41 ;  /* 0x00000001ff297819 */ /* 0x000fc80000011629 */
[----:B------:R-:W-:Y:S01]  /*1b60*/  @!P5 MOV R47, R42 ;  /* 0x0000002a002fd202 */ /* 0x000fe20000000f00 */
[----:B------:R-:W-:Y:S02]  /*1b70*/  IMAD R42, R33, R38, R41 ;  /* 0x00000026212a7224 */ /* 0x000fe400078e0229 */
[----:B------:R-:W-:Y:S01]  /*1b80*/  IMAD.U32 R41, RZ, RZ, UR7 ;  /* 0x00000007ff297e24 */ /* 0x000fe2000f8e00ff */
[----:B------:R-:W-:Y:S02]  /*1b90*/  SEL R47, R2, R47, !P2 ;  /* 0x0000002f022f7207 */ /* 0x000fe40005000000 */
[----:B------:R-:W-:Y:S02]  /*1ba0*/  LEA R42, R42, R3, 0x1 ;  /* 0x000000032a2a7211 */ /* 0x000fe400078e08ff */
[----:B------:R-:W-:-:S03]  /*1bb0*/  SHF.R.U32.HI R47, RZ, 0x1, R47 ;  /* 0x00000001ff2f7819 */ /* 0x000fc6000001162f */
[----:B------:R-:W-:Y:S02]  /*1bc0*/  IMAD R41, R41, 0x2, R42 ;  /* 0x0000000229297824 */ /* 0x000fe400078e022a */
[----:B---3--:R-:W-:Y:S01]  /*1bd0*/  IMAD R46, R33, R38, R47 ;  /* 0x00000026212e7224 */ /* 0x008fe200078e022f */
[----:B------:R-:W-:Y:S01]  /*1be0*/  LDS.U16 R42, [R42] ;  /* 0x000000002a2a7984 */ /* 0x000fe20000000400 */
[----:B------:R-:W-:-:S03]  /*1bf0*/  IMAD.U32 R47, RZ, RZ, UR7 ;  /* 0x00000007ff2f7e24 */ /* 0x000fc6000f8e00ff */
[----:B------:R-:W-:Y:S01]  /*1c00*/  LEA R46, R46, R3, 0x1 ;  /* 0x000000032e2e7211 */ /* 0x000fe200078e08ff */
[----:B------:R-:W1:Y:S01]  /*1c10*/  LDS.U16 R41, [R41] ;  /* 0x0000000029297984 */ /* 0x000e620000000400 */
[----:B--2---:R-:W-:-:S03]  /*1c20*/  SHF.L.U32 R48, R43, 0x10, RZ ;  /* 0x000000102b307819 */ /* 0x004fc600000006ff */
[----:B------:R-:W-:Y:S02]  /*1c30*/  IMAD R43, R47, 0x2, R46 ;  /* 0x000000022f2b7824 */ /* 0x000fe400078e022e */
[----:B----4-:R-:W-:Y:S02]  /*1c40*/  IMAD.U32 R50, R44, 0x10000, RZ ;  /* 0x000100002c327824 */ /* 0x010fe400078e00ff */
[----:B------:R-:W-:Y:S01]  /*1c50*/  FMUL.FTZ R52, R45, R48 ;  /* 0x000000302d347220 */ /* 0x000fe20000410000 */
[----:B------:R-:W-:Y:S01]  /*1c60*/  IADD3 R45, PT, PT, R27, 0x6, RZ ;  /* 0x000000061b2d7810 */ /* 0x000fe20007ffe0ff */
[----:B------:R-:W-:Y:S02]  /*1c70*/  LDS.U16 R43, [R43] ;  /* 0x000000002b2b7984 */ /* 0x000fe40000000400 */
[----:B------:R-:W-:Y:S01]  /*1c80*/  FFMA.FTZ R39, R39, R50, R52 ;  /* 0x0000003227277223 */ /* 0x000fe20000010034 */
[----:B------:R-:W-:Y:S01]  /*1c90*/  IABS R50, R45 ;  /* 0x0000002d00327213 */ /* 0x000fe20000000000 */
[----:B------:R2:W-:Y:S01]  /*1ca0*/  LDS.U16 R44, [R46] ;  /* 0x000000002e2c7984 */ /* 0x0005e20000000400 */
[----:B------:R-:W-:Y:S01]  /*1cb0*/  IMAD.U32 R52, RZ, RZ, UR5 ;  /* 0x00000005ff347e24 */ /* 0x000fe2000f8e00ff */
[----:B------:R-:W-:-:S02]  /*1cc0*/  ISETP.GE.AND P4, PT, R45, RZ, PT ;  /* 0x000000ff2d00720c */ /* 0x000fc40003f86270 */
[----:B------:R-:W3:Y:S01]  /*1cd0*/  SHFL.BFLY PT, R48, R36, R51, 0x1f ;  /* 0x0c001f3324307589 */ /* 0x000ee200000e0000 */
[----:B------:R-:W-:Y:S01]  /*1ce0*/  IMAD.HI.U32 R49, R40, R50, RZ ;  /* 0x0000003228317227 */ /* 0x000fe200078e00ff */
[----:B------:R-:W-:Y:S02]  /*1cf0*/  IADD3 R45, PT, PT, R27, 0xc, RZ ;  /* 0x0000000c1b2d7810 */ /* 0x000fe40007ffe0ff */
[----:B------:R-:W4:Y:S02]  /*1d00*/  SHFL.BFLY PT, R47, R5, R52, 0x1f ;  /* 0x0c001f34052f7589 */ /* 0x000f2400000e0000 */
[----:B------:R-:W-:-:S05]  /*1d10*/  IADD3 R49, PT, PT, -R49, RZ, RZ ;  /* 0x000000ff31317210 */ /* 0x000fca0007ffe1ff */
[C---:B--2---:R-:W-:Y:S02]  /*1d20*/  IMAD R46, R37.reuse, R49, R50 ;  /* 0x00000031252e7224 */ /* 0x044fe400078e0232 */
[----:B------:R-:W2:Y:S03]  /*1d30*/  SHFL.BFLY PT, R50, R35, R52, 0x1f ;  /* 0x0c001f3423327589 */ /* 0x000ea600000e0000 */
[----:B------:R-:W-:Y:S01]  /*1d40*/  ISETP.GT.U32.AND P3, PT, R37, R46, PT ;  /* 0x0000002e2500720c */ /* 0x000fe20003f64070 */
[----:B-1----:R-:W-:Y:S02]  /*1d50*/  IMAD.U32 R41, R41, 0x10000, RZ ;  /* 0x0001000029297824 */ /* 0x002fe400078e00ff */
[----:B---3--:R-:W-:-:S04]  /*1d60*/  @!P1 FADD.FTZ R48, -R48, -RZ ;  /* 0x800000ff30309221 */ /* 0x008fc80000010100 */
[----:B------:R-:W-:Y:S01]  /*1d70*/  FMUL.FTZ R49, R48, R41 ;  /* 0x0000002930317220 */ /* 0x000fe20000410000 */
[----:B------:R-:W-:Y:S01]  /*1d80*/  SHF.L.U32 R41, R42, 0x10, RZ ;  /* 0x000000102a297819 */ /* 0x000fe200000006ff */
[----:B----4-:R-:W-:-:S04]  /*1d90*/  @!P1 FADD.FTZ R47, -R47, -RZ ;  /* 0x800000ff2f2f9221 */ /* 0x010fc80000010100 */
[----:B------:R-:W-:Y:S02]  /*1da0*/  @!P3 IMAD.IADD R46, R46, 0x1, -R37 ;  /* 0x000000012e2eb824 */ /* 0x000fe400078e0a25 */
[----:B------:R-:W-:Y:S01]  /*1db0*/  IMAD.U32 R42, R43, 0x10000, RZ ;  /* 0x000100002b2a7824 */ /* 0x000fe200078e00ff */
[----:B------:R-:W-:Y:S01]  /*1dc0*/  IADD3 R43, PT, PT, R27, 0x8, RZ ;  /* 0x000000081b2b7810 */ /* 0x000fe20007ffe0ff */
[----:B------:R-:W-:Y:S01]  /*1dd0*/  FFMA.FTZ R36, R36, R41, R49 ;  /* 0x0000002924247223 */ /* 0x000fe20000010031 */
[----:B------:R-:W-:Y:S02]  /*1de0*/  IMAD.U32 R44, R44, 0x10000, RZ ;  /* 0x000100002c2c7824 */ /* 0x000fe400078e00ff */
[----:B------:R-:W-:Y:S01]  /*1df0*/  FMUL.FTZ R42, R47, R42 ;  /* 0x0000002a2f2a7220 */ /* 0x000fe20000410000 */
[----:B------:R-:W-:Y:S01]  /*1e00*/  IABS R48, R43 ;  /* 0x0000002b00307213 */ /* 0x000fe20000000000 */
[----:B--2---:R-:W-:Y:S01]  /*1e10*/  @!P1 FADD.FTZ R50, -R50, -RZ ;  /* 0x800000ff32329221 */ /* 0x004fe20000010100 */
[----:B------:R-:W-:Y:S01]  /*1e20*/  IADD3 R47, PT, PT, R27, 0xa, RZ ;  /* 0x0000000a1b2f7810 */ /* 0x000fe20007ffe0ff */
[----:B------:R-:W-:Y:S01]  /*1e30*/  FFMA.FTZ R5, R5, R44, R42 ;  /* 0x0000002c05057223 */ /* 0x000fe2000001002a */
[----:B------:R-:W-:Y:S01]  /*1e40*/  ISETP.GT.U32.AND P3, PT, R37, R46, PT ;  /* 0x0000002e2500720c */ /* 0x000fe20003f64070 */
[----:B------:R-:W-:Y:S01]  /*1e50*/  IMAD.HI.U32 R41, R40, R48, RZ ;  /* 0x0000003028297227 */ /* 0x000fe200078e00ff */
[----:B------:R-:W-:-:S04]  /*1e60*/  IABS R44, R47 ;  /* 0x0000002f002c7213 */ /* 0x000fc80000000000 */
[----:B------:R-:W-:Y:S01]  /*1e70*/  IADD3 R42, PT, PT, -R41, RZ, RZ ;  /* 0x000000ff292a7210 */ /* 0x000fe20007ffe1ff */
[----:B------:R-:W-:-:S04]  /*1e80*/  IMAD.HI.U32 R41, R40, R44, RZ ;  /* 0x0000002c28297227 */ /* 0x000fc800078e00ff */
[----:B------:R-:W-:Y:S02]  /*1e90*/  IMAD.MOV R41, RZ, RZ, -R41 ;  /* 0x000000ffff297224 */ /* 0x000fe400078e0a29 */
[----:B------:R-:W-:Y:S02]  /*1ea0*/  @!P3 IMAD.IADD R46, R46, 0x1, -R37 ;  /* 0x000000012e2eb824 */ /* 0x000fe400078e0a25 */
[C---:B------:R-:W-:Y:S02]  /*1eb0*/  IMAD R48, R37.reuse, R42, R48 ;  /* 0x0000002a25307224 */ /* 0x040fe400078e0230 */
[C---:B------:R-:W-:Y:S01]  /*1ec0*/  IMAD R42, R37.reuse, R41, R44 ;  /* 0x00000029252a7224 */ /* 0x040fe200078e022c */
[----:B------:R-:W-:Y:S02]  /*1ed0*/  @!P4 IADD3 R41, PT, PT, -R46, RZ, RZ ;  /* 0x000000ff2e29c210 */ /* 0x000fe40007ffe1ff */
[----:B------:R-:W-:Y:S02]  /*1ee0*/  IABS R44, R45 ;  /* 0x0000002d002c7213 */ /* 0x000fe40000000000 */
[C---:B------:R-:W-:Y:S01]  /*1ef0*/  ISETP.GT.U32.AND P3, PT, R37.reuse, R48, PT ;  /* 0x000000302500720c */ /* 0x040fe20003f64070 */
[----:B------:R-:W-:Y:S01]  /*1f00*/  @!P4 IMAD.MOV.U32 R46, RZ, RZ, R41 ;  /* 0x000000ffff2ec224 */ /* 0x000fe200078e0029 */
[----:B------:R-:W-:Y:S01]  /*1f10*/  ISETP.GT.U32.AND P4, PT, R37, R42, PT ;  /* 0x0000002a2500720c */ /* 0x000fe20003f84070 */
[----:B------:R-:W-:-:S03]  /*1f20*/  IMAD.HI.U32 R41, R40, R44, RZ ;  /* 0x0000002c28297227 */ /* 0x000fc600078e00ff */
[----:B------:R-:W-:Y:S02]  /*1f30*/  SEL R46, R2, R46, !P2 ;  /* 0x0000002e022e7207 */ /* 0x000fe40005000000 */
[----:B------:R-:W-:Y:S02]  /*1f40*/  IADD3 R41, PT, PT, -R41, RZ, RZ ;  /* 0x000000ff29297210 */ /* 0x000fe40007ffe1ff */
[----:B------:R-:W-:-:S03]  /*1f50*/  SHF.R.U32.HI R46, RZ, 0x1, R46 ;  /* 0x00000001ff2e7819 */ /* 0x000fc6000001162e */
[----:B------:R-:W-:Y:S01]  /*1f60*/  IMAD R44, R37, R41, R44 ;  /* 0x00000029252c7224 */ /* 0x000fe200078e022c */
[----:B------:R-:W-:Y:S01]  /*1f70*/  MOV R41, UR7 ;  /* 0x0000000700297c02 */ /* 0x000fe20008000f00 */
[----:B------:R-:W-:Y:S02]  /*1f80*/  IMAD R46, R33, R38, R46 ;  /* 0x00000026212e7224 */ /* 0x000fe400078e022e */
[----:B------:R-:W-:Y:S01]  /*1f90*/  @!P3 IMAD.IADD R48, R48, 0x1, -R37 ;  /* 0x000000013030b824 */ /* 0x000fe200078e0a25 */
[C---:B------:R-:W-:Y:S01]  /*1fa0*/  ISETP.GT.U32.AND P5, PT, R37.reuse, R44, PT ;  /* 0x0000002c2500720c */ /* 0x040fe20003fa4070 */
[----:B------:R-:W-:Y:S02]  /*1fb0*/  IMAD R46, R46, 0x2, R3 ;  /* 0x000000022e2e7824 */ /* 0x000fe400078e0203 */
[----:B------:R-:W-:Y:S01]  /*1fc0*/  @!P4 IMAD.IADD R42, R42, 0x1, -R37 ;  /* 0x000000012a2ac824 */ /* 0x000fe200078e0a25 */
[----:B------:R-:W-:Y:S02]  /*1fd0*/  ISETP.GT.U32.AND P6, PT, R37, R48, PT ;  /* 0x000000302500720c */ /* 0x000fe40003fc4070 */
[----:B------:R-:W-:-:S02]  /*1fe0*/  LEA R41, R41, R46, 0x1 ;  /* 0x0000002e29297211 */ /* 0x000fc400078e08ff */
[----:B------:R-:W-:Y:S02]  /*1ff0*/  ISETP.GE.AND P4, PT, R43, RZ, PT ;  /* 0x000000ff2b00720c */ /* 0x000fe40003f86270 */
[----:B------:R-:W1:Y:S03]  /*2000*/  LDS.U16 R43, [R46] ;  /* 0x000000002e2b7984 */ /* 0x000e660000000400 */
[----:B------:R-:W-:Y:S01]  /*2010*/  @!P5 IADD3 R44, PT, PT, R44, -R37, RZ ;  /* 0x800000252c2cd210 */ /* 0x000fe20007ffe0ff */
[----:B------:R-:W-:Y:S01]  /*2020*/  LDS.U16 R41, [R41] ;  /* 0x0000000029297984 */ /* 0x000fe20000000400 */
[C---:B------:R-:W-:Y:S02]  /*2030*/  ISETP.GT.U32.AND P5, PT, R37.reuse, R42, PT ;  /* 0x0000002a2500720c */ /* 0x040fe40003fa4070 */
[----:B------:R-:W-:Y:S01]  /*2040*/  ISETP.GT.U32.AND P3, PT, R37, R44, PT ;  /* 0x0000002c2500720c */ /* 0x000fe20003f64070 */
[----:B------:R-:W-:Y:S01]  /*2050*/  @!P6 IMAD.IADD R48, R48, 0x1, -R37 ;  /* 0x000000013030e824 */ /* 0x000fe200078e0a25 */
[----:B------:R-:W-:-:S04]  /*2060*/  ISETP.GE.AND P6, PT, R47, RZ, PT ;  /* 0x000000ff2f00720c */ /* 0x000fc80003fc6270 */
[----:B------:R-:W-:-:S04]  /*2070*/  @!P4 IADD3 R47, PT, PT, -R48, RZ, RZ ;  /* 0x000000ff302fc210 */ /* 0x000fc80007ffe1ff */
[----:B------:R-:W-:Y:S02]  /*2080*/  @!P4 MOV R48, R47 ;  /* 0x0000002f0030c202 */ /* 0x000fe40000000f00 */
[----:B------:R-:W-:Y:S01]  /*2090*/  @!P5 IADD3 R42, PT, PT, R42, -R37, RZ ;  /* 0x800000252a2ad210 */ /* 0x000fe20007ffe0ff */
[----:B------:R-:W-:Y:S01]  /*20a0*/  @!P3 IMAD.IADD R44, R44, 0x1, -R37 ;  /* 0x000000012c2cb824 */ /* 0x000fe200078e0a25 */
[----:B------:R-:W-:Y:S02]  /*20b0*/  ISETP.GE.AND P5, PT, R45, RZ, PT ;  /* 0x000000ff2d00720c */ /* 0x000fe40003fa6270 */
[----:B------:R-:W2:Y:S01]  /*20c0*/  SHFL.BFLY PT, R45, R34, R51, 0x1f ;  /* 0x0c001f33222d7589 */ /* 0x000ea200000e0000 */
[----:B------:R-:W-:Y:S01]  /*20d0*/  @!P6 IMAD.MOV R49, RZ, RZ, -R42 ;  /* 0x000000ffff31e224 */ /* 0x000fe200078e0a2a */
[----:B------:R-:W-:-:S03]  /*20e0*/  SEL R48, R2, R48, !P2 ;  /* 0x0000003002307207 */ /* 0x000fc60005000000 */
[----:B------:R-:W-:Y:S01]  /*20f0*/  @!P6 IMAD.MOV.U32 R42, RZ, RZ, R49 ;  /* 0x000000ffff2ae224 */ /* 0x000fe200078e0031 */
[----:B------:R-:W-:-:S04]  /*2100*/  SHF.R.U32.HI R48, RZ, 0x1, R48 ;  /* 0x00000001ff307819 */ /* 0x000fc80000011630 */
[----:B------:R-:W-:Y:S01]  /*2110*/  SEL R42, R2, R42, !P2 ;  /* 0x0000002a022a7207 */ /* 0x000fe20005000000 */
[----:B------:R-:W-:Y:S01]  /*2120*/  IMAD R48, R33, R38, R48 ;  /* 0x0000002621307224 */ /* 0x000fe200078e0230 */
[----:B------:R-:W-:-:S04]  /*2130*/  @!P5 IADD3 R47, PT, PT, -R44, RZ, RZ ;  /* 0x000000ff2c2fd210 */ /* 0x000fc80007ffe1ff */
[----:B------:R-:W-:Y:S01]  /*2140*/  LEA R49, R48, R3, 0x1 ;  /* 0x0000000330317211 */ /* 0x000fe200078e08ff */
[----:B------:R-:W-:Y:S01]  /*2150*/  @!P5 IMAD.MOV.U32 R44, RZ, RZ, R47 ;  /* 0x000000ffff2cd224 */ /* 0x000fe200078e002f */
[----:B------:R-:W-:Y:S01]  /*2160*/  MOV R47, UR7 ;  /* 0x00000007002f7c02 */ /* 0x000fe20008000f00 */
[----:B-1----:R-:W-:-:S03]  /*2170*/  IMAD.U32 R43, R43, 0x10000, RZ ;  /* 0x000100002b2b7824 */ /* 0x002fc600078e00ff */
[----:B------:R-:W-:Y:S02]  /*2180*/  SEL R46, R2, R44, !P2 ;  /* 0x0000002c022e7207 */ /* 0x000fe40005000000 */
[----:B------:R-:W-:Y:S01]  /*2190*/  SHF.R.U32.HI R44, RZ, 0x1, R42 ;  /* 0x00000001ff2c7819 */ /* 0x000fe2000001162a */
[----:B--2---:R-:W-:Y:S01]  /*21a0*/  @!P1 FADD.FTZ R45, -R45, -RZ ;  /* 0x800000ff2d2d9221 */ /* 0x004fe20000010100 */
[----:B------:R-:W-:Y:S02]  /*21b0*/  SHF.L.U32 R42, R41, 0x10, RZ ;  /* 0x00000010292a7819 */ /* 0x000fe400000006ff */
[----:B------:R-:W-:Y:S01]  /*21c0*/  SHF.R.U32.HI R46, RZ, 0x1, R46 ;  /* 0x00000001ff2e7819 */ /* 0x000fe2000001162e */
[----:B------:R-:W-:Y:S02]  /*21d0*/  IMAD R44, R33, R38, R44 ;  /* 0x00000026212c7224 */ /* 0x000fe400078e022c */
[----:B------:R-:W-:Y:S01]  /*21e0*/  FMUL.FTZ R45, R45, R42 ;  /* 0x0000002a2d2d7220 */ /* 0x000fe20000410000 */
[----:B------:R-:W-:-:S02]  /*21f0*/  IMAD.U32 R42, RZ, RZ, UR7 ;  /* 0x00000007ff2a7e24 */ /* 0x000fc4000f8e00ff */
[----:B------:R-:W-:Y:S01]  /*2200*/  IMAD R48, R44, 0x2, R3 ;  /* 0x000000022c307824 */ /* 0x000fe200078e0203 */
[----:B------:R-:W-:Y:S01]  /*2210*/  MOV R44, UR7 ;  /* 0x00000007002c7c02 */ /* 0x000fe20008000f00 */
[----:B------:R-:W-:Y:S02]  /*2220*/  IMAD R41, R42, 0x2, R49 ;  /* 0x000000022a297824 */ /* 0x000fe400078e0231 */
[----:B------:R-:W-:Y:S01]  /*2230*/  FFMA.FTZ R34, R34, R43, R45 ;  /* 0x0000002b22227223 */ /* 0x000fe2000001002d */
[----:B------:R-:W-:Y:S01]  /*2240*/  IMAD R46, R33, R38, R46 ;  /* 0x00000026212e7224 */ /* 0x000fe200078e022e */
[----:B------:R-:W-:Y:S01]  /*2250*/  LEA R42, R47, R48, 0x1 ;  /* 0x000000302f2a7211 */ /* 0x000fe200078e08ff */
[----:B------:R-:W1:Y:S02]  /*2260*/  SHFL.BFLY PT, R45, R6, R51, 0x1f ;  /* 0x0c001f33062d7589 */ /* 0x000e6400000e0000 */
[----:B------:R-:W-:Y:S02]  /*2270*/  IMAD R47, R46, 0x2, R3 ;  /* 0x000000022e2f7824 */ /* 0x000fe400078e0203 */
[----:B------:R-:W2:Y:S03]  /*2280*/  LDS.U16 R41, [R41] ;  /* 0x0000000029297984 */ /* 0x000ea60000000400 */
[----:B------:R-:W-:Y:S01]  /*2290*/  LEA R44, R44, R47, 0x1 ;  /* 0x0000002f2c2c7211 */ /* 0x000fe200078e08ff */
[----:B------:R-:W3:Y:S04]  /*22a0*/  LDS.U16 R42, [R42] ;  /* 0x000000002a2a7984 */ /* 0x000ee80000000400 */
[----:B------:R-:W-:Y:S04]  /*22b0*/  LDS.U16 R43, [R49] ;  /* 0x00000000312b7984 */ /* 0x000fe80000000400 */
[----:B------:R-:W-:Y:S04]  /*22c0*/  LDS.U16 R44, [R44] ;  /* 0x000000002c2c7984 */ /* 0x000fe80000000400 */
[----:B------:R-:W-:Y:S04]  /*22d0*/  LDS.U16 R47, [R47] ;  /* 0x000000002f2f7984 */ /* 0x000fe80000000400 */
[----:B------:R-:W-:Y:S01]  /*22e0*/  LDS.U16 R48, [R48] ;  /* 0x0000000030307984 */ /* 0x000fe20000000400 */
[----:B-1----:R-:W-:-:S03]  /*22f0*/  @!P1 FADD.FTZ R45, -R45, -RZ ;  /* 0x800000ff2d2d9221 */ /* 0x002fc60000010100 */
[----:B------:R-:W1:Y:S01]  /*2300*/  SHFL.BFLY PT, R46, R0, R53, 0x1f ;  /* 0x0c001f35002e7589 */ /* 0x000e6200000e0000 */
[----:B--2---:R-:W-:Y:S01]  /*2310*/  SHF.L.U32 R41, R41, 0x10, RZ ;  /* 0x0000001029297819 */ /* 0x004fe200000006ff */
[----:B---3--:R-:W-:-:S04]  /*2320*/  IMAD.U32 R42, R42, 0x10000, RZ ;  /* 0x000100002a2a7824 */ /* 0x008fc800078e00ff */
[----:B------:R-:W-:Y:S01]  /*2330*/  FMUL.FTZ R50, R50, R41 ;  /* 0x0000002932327220 */ /* 0x000fe20000410000 */
[----:B------:R-:W-:Y:S01]  /*2340*/  FMUL.FTZ R41, R45, R42 ;  /* 0x0000002a2d297220 */ /* 0x000fe20000410000 */
[----:B------:R-:W-:Y:S01]  /*2350*/  MOV R42, UR5 ;  /* 0x00000005002a7c02 */ /* 0x000fe20008000f00 */
[----:B-1----:R-:W-:Y:S01]  /*2360*/  @!P1 FADD.FTZ R46, -R46, -RZ ;  /* 0x800000ff2e2e9221 */ /* 0x002fe20000010100 */
[----:B------:R-:W-:Y:S01]  /*2370*/  SHF.L.U32 R43, R43, 0x10, RZ ;  /* 0x000000102b2b7819 */ /* 0x000fe200000006ff */
[----:B------:R-:W-:Y:S02]  /*2380*/  IMAD.U32 R49, R44, 0x10000, RZ ;  /* 0x000100002c317824 */ /* 0x000fe400078e00ff */
[----:B------:R1:W2:Y:S01]  /*2390*/  SHFL.BFLY PT, R45, R7, R42, 0x1f ;  /* 0x0c001f2a072d7589 */ /* 0x0002a200000e0000 */
[----:B------:R-:W-:Y:S01]  /*23a0*/  SHF.L.U32 R47, R47, 0x10, RZ ;  /* 0x000000102f2f7819 */ /* 0x000fe200000006ff */
[----:B------:R-:W-:Y:S01]  /*23b0*/  FMUL.FTZ R49, R46, R49 ;  /* 0x000000312e317220 */ /* 0x000fe20000410000 */
[----:B------:R-:W-:Y:S01]  /*23c0*/  FFMA.FTZ R35, R35, R43, R50 ;  /* 0x0000002b23237223 */ /* 0x000fe20000010032 */
[----:B------:R-:W-:-:S02]  /*23d0*/  IMAD.U32 R48, R48, 0x10000, RZ ;  /* 0x0001000030307824 */ /* 0x000fc400078e00ff */
[----:B------:R-:W-:Y:S02]  /*23e0*/  FFMA.FTZ R0, R0, R47, R49 ;  /* 0x0000002f00007223 */ /* 0x000fe40000010031 */
[----:B-1----:R-:W-:-:S07]  /*23f0*/  FFMA.FTZ R6, R6, R48, R41 ;  /* 0x0000003006067223 */ /* 0x002fce0000010029 */
.L_x_37:
[----:B------:R-:W-:Y:S02]  /*2400*/  VIADD R42, R27, 0xe ;  /* 0x0000000e1b2a7836 */ /* 0x000fe40000000000 */
[----:B--2---:R-:W-:Y:S01]  /*2410*/  @!P1 FADD.FTZ R45, -R45, -RZ ;  /* 0x800000ff2d2d9221 */ /* 0x004fe20000010100 */
[----:B------:R-:W-:Y:S02]  /*2420*/  UMOV UR4, 0xffffffff ;  /* 0xffffffff00047882 */ /* 0x000fe40000000000 */
[----:B------:R-:W-:Y:S02]  /*2430*/  IABS R41, R42 ;  /* 0x0000002a00297213 */ /* 0x000fe40000000000 */
[----:B------:R-:W-:-:S03]  /*2440*/  ISETP.GE.AND P4, PT, R42, RZ, PT ;  /* 0x000000ff2a00720c */ /* 0x000fc60003f86270 */
[----:B------:R-:W-:-:S05]  /*2450*/  IMAD.HI.U32 R40, R40, R41, RZ ;  /* 0x0000002928287227 */ /* 0x000fca00078e00ff */
[----:B------:R-:W-:-:S05]  /*2460*/  IADD3 R40, PT, PT, -R40, RZ, RZ ;  /* 0x000000ff28287210 */ /* 0x000fca0007ffe1ff */
[----:B------:R-:W-:-:S05]  /*2470*/  IMAD R40, R37, R40, R41 ;  /* 0x0000002825287224 */ /* 0x000fca00078e0229 */
[----:B------:R-:W-:-:S13]  /*2480*/  ISETP.GT.U32.AND P3, PT, R37, R40, PT ;  /* 0x000000282500720c */ /* 0x000fda0003f64070 */
[----:B------:R-:W-:-:S05]  /*2490*/  @!P3 IMAD.IADD R40, R40, 0x1, -R37 ;  /* 0x000000012828b824 */ /* 0x000fca00078e0a25 */
[----:B------:R-:W-:-:S13]  /*24a0*/  ISETP.GT.U32.AND P3, PT, R37, R40, PT ;  /* 0x000000282500720c */ /* 0x000fda0003f64070 */
[----:B------:R-:W-:Y:S02]  /*24b0*/  @!P3 IADD3 R40, PT, PT, R40, -R37, RZ ;  /* 0x800000252828b210 */ /* 0x000fe40007ffe0ff */
[----:B------:R-:W-:-:S03]  /*24c0*/  MOV R37, UR7 ;  /* 0x0000000700257c02 */ /* 0x000fc60008000f00 */
[----:B------:R-:W-:-:S05]  /*24d0*/  @!P4 IMAD.MOV R40, RZ, RZ, -R40 ;  /* 0x000000ffff28c224 */ /* 0x000fca00078e0a28 */
[----:B------:R-:W-:-:S04]  /*24e0*/  SEL R2, R2, R40, !P2 ;  /* 0x0000002802027207 */ /* 0x000fc80005000000 */
[----:B------:R-:W-:-:S05]  /*24f0*/  SHF.R.U32.HI R2, RZ, 0x1, R2 ;  /* 0x00000001ff027819 */ /* 0x000fca0000011602 */
[----:B------:R-:W-:-:S04]  /*2500*/  IMAD R2, R33, R38, R2 ;  /* 0x0000002621027224 */ /* 0x000fc800078e0202 */
[----:B------:R-:W-:-:S05]  /*2510*/  IMAD R2, R2, 0x2, R3 ;  /* 0x0000000202027824 */ /* 0x000fca00078e0203 */
[----:B------:R-:W-:Y:S02]  /*2520*/  LEA R3, R37, R2, 0x1 ;  /* 0x0000000225037211 */ /* 0x000fe400078e08ff */
[----:B------:R-:W1:Y:S04]  /*2530*/  LDS.U16 R2, [R2] ;  /* 0x0000000002027984 */ /* 0x000e680000000400 */
[----:B------:R-:W2:Y:S01]  /*2540*/  LDS.U16 R3, [R3] ;  /* 0x0000000003037984 */ /* 0x000ea20000000400 */
[----:B-1----:R-:W-:Y:S01]  /*2550*/  SHF.L.U32 R38, R2, 0x10, RZ ;  /* 0x0000001002267819 */ /* 0x002fe200000006ff */
[----:B--2---:R-:W-:-:S04]  /*2560*/  IMAD.U32 R40, R3, 0x10000, RZ ;  /* 0x0001000003287824 */ /* 0x004fc800078e00ff */
[----:B------:R-:W-:-:S04]  /*2570*/  FMUL.FTZ R40, R45, R40 ;  /* 0x000000282d287220 */ /* 0x000fc80000410000 */
[----:B------:R-:W-:Y:S01]  /*2580*/  FFMA.FTZ R7, R7, R38, R40 ;  /* 0x0000002607077223 */ /* 0x000fe20000010028 */
[----:B------:R-:W-:Y:S06]  /*2590*/  BRA.DIV UR4, `(.L_x_18) ;  /* 0x0000001204ac7947 */ /* 0x000fec000b800000 */
[----:B------:R-:W-:Y:S01]  /*25a0*/  NOP ;  /* 0x0000000000007918 */ /* 0x000fe20000000000 */
.L_x_16:
[----:B------:R-:W-:Y:S05]  /*25b0*/  BSYNC B0 ;  /* 0x0000000000007941 */ /* 0x000fea0003800000 */
.L_x_15:
[----:B------:R-:W1:Y:S01]  /*25c0*/  LDC.64 R2, c[0x0][0x380] ;  /* 0x0000e000ff027b82 */ /* 0x000e620000000a00 */
[----:B------:R-:W-:Y:S01]  /*25d0*/  IMAD R37, R4, 0x100, R29 ;  /* 0x0000010004257824 */ /* 0x000fe200078e021d */
[----:B------:R-:W-:Y:S01]  /*25e0*/  F2FP.BF16.F32.PACK_AB R4, R36, R39 ;  /* 0x000000272404723e */ /* 0x000fe200000010ff */
[----:B------:R-:W-:Y:S01]  /*25f0*/  VIADD R24, R24, 0x200 ;  /* 0x0000020018187836 */ /* 0x000fe20000000000 */
[----:B------:R-:W-:Y:S01]  /*2600*/  F2FP.BF16.F32.PACK_AB R5, R34, R5 ;  /* 0x000000052205723e */ /* 0x000fe200000010ff */
[----:B------:R-:W-:Y:S01]  /*2610*/  VIADD R26, R26, 0x1 ;  /* 0x000000011a1a7836 */ /* 0x000fe20000000000 */
[----:B------:R-:W-:Y:S02]  /*2620*/  F2FP.BF16.F32.PACK_AB R6, R6, R35 ;  /* 0x000000230606723e */ /* 0x000fe400000010ff */
[----:B------:R-:W-:Y:S02]  /*2630*/  F2FP.BF16.F32.PACK_AB R7, R7, R0 ;  /* 0x000000000707723e */ /* 0x000fe400000010ff */
[----:B------:R-:W-:-:S02]  /*2640*/  IADD3 R25, PT, PT, R25, 0x1, RZ ;  /* 0x0000000119197810 */ /* 0x000fc40007ffe0ff */
[----:B------:R-:W-:Y:S02]  /*2650*/  IADD3 R31, PT, PT, R31, 0x1, RZ ;  /* 0x000000011f1f7810 */ /* 0x000fe40007ffe0ff */
[----:B------:R-:W-:Y:S01]  /*2660*/  ISETP.GE.AND P1, PT, R25, R32, PT ;  /* 0x000000201900720c */ /* 0x000fe20003f26270 */
[----:B-1----:R-:W-:-:S05]  /*2670*/  IMAD.WIDE R2, R37, 0x2, R2 ;  /* 0x0000000225027825 */ /* 0x002fca00078e0202 */
[----:B------:R1:W-:Y:S07]  /*2680*/  STG.E.128 desc[UR12][R2.64], R4 ;  /* 0x0000000402007986 */ /* 0x0003ee000c101d0c */
[----:B------:R-:W-:Y:S05]  /*2690*/  @!P1 BRA `(.L_x_19) ;  /* 0xffffffe800f89947 */ /* 0x000fea000383ffff */
[----:B------:R-:W-:Y:S05]  /*26a0*/  EXIT ;  /* 0x000000000000794d */ /* 0x000fea0003800000 */
.L_x_12:
[----:B------:R-:W-:Y:S01]  /*26b0*/  HFMA2 R41, -RZ, RZ, 0, 9.5367431640625e-07 ;  /* 0x00000010ff297431 */ /* 0x000fe200000001ff */
[----:B------:R-:W-:Y:S01]  /*26c0*/  BSSY B0, `(.L_x_20) ;  /* 0x0000006000007945 */ /* 0x000fe20003800000 */
[----:B------:R-:W-:Y:S01]  /*26d0*/  IMAD.MOV.U32 R42, RZ, RZ, 0x1f ;  /* 0x0000001fff2a7424 */ /* 0x000fe200078e00ff */
[----:B------:R-:W-:-:S07]  /*26e0*/  MOV R43, 0xffffffff ;  /* 0xffffffff002b7802 */ /* 0x000fce0000000f00 */
[----:B------:R-:W-:Y:S05]  /*26f0*/  WARPSYNC.COLLECTIVE R43, `(.L_x_21) ;  /* 0x000000002b087348 */ /* 0x000fea0003c00000 */
[----:B------:R1:W2:Y:S02]  /*2700*/  SHFL.BFLY P3, R45, R44, R41, R42 ;  /* 0x0c0000292c2d7389 */ /* 0x0002a4000006002a */
[----:B-12---:R-:W-:Y:S05]  /*2710*/  ENDCOLLECTIVE ;  /* 0x000000000000791b */ /* 0x006fea0003800000 */
.L_x_21:
[----:B------:R-:W-:Y:S05]  /*2720*/  BSYNC B0 ;  /* 0x0000000000007941 */ /* 0x000fea0003800000 */
.L_x_20:
[----:B------:R-:W-:Y:S02]  /*2730*/  HFMA2 R42, -RZ, RZ, 0, 1.847743988037109375e-06 ;  /* 0x0000001fff2a7431 */ /* 0x000fe400000001ff */
[----:B------:R-:W-:Y:S01]  /*2740*/  FADD.FTZ R44, R44, R45 ;  /* 0x0000002d2c2c7221 */ /* 0x000fe20000010000 */
[----:B------:R-:W-:Y:S02]  /*2750*/  IMAD.MOV.U32 R41, RZ, RZ, 0x8 ;  /* 0x00000008ff297424 */ /* 0x000fe400078e00ff */
[----:B------:R-:W-:-:S07]  /*2760*/  IMAD.MOV.U32 R43, RZ, RZ, -0x1 ;  /* 0xffffffffff2b7424 */ /* 0x000fce00078e00ff */
[----:B------:R-:W-:Y:S05]  /*2770*/  WARPSYNC.COLLECTIVE R43, `(.L_x_22) ;  /* 0x000000002b087348 */ /* 0x000fea0003c00000 */
[----:B------:R1:W2:Y:S02]  /*2780*/  SHFL.BFLY P3, R45, R44, R41, R42 ;  /* 0x0c0000292c2d7389 */ /* 0x0002a4000006002a */
[----:B-12---:R-:W-:Y:S05]  /*2790*/  ENDCOLLECTIVE ;  /* 0x000000000000791b */ /* 0x006fea0003800000 */
.L_x_22:
[----:B------:R-:W-:Y:S02]  /*27a0*/  IMAD.MOV.U32 R41, RZ, RZ, 0x4 ;  /* 0x00000004ff297424 */ /* 0x000fe400078e00ff */
[----:B------:R-:W-:-:S05]  /*27b0*/  FADD.FTZ R35, R44, R45 ;  /* 0x0000002d2c237221 */ /* 0x000fca0000010000 */
[----:B------:R-:W-:-:S07]  /*27c0*/  MOV R44, R35 ;  /* 0x00000023002c7202 */ /* 0x000fce0000000f00 */
[----:B------:R-:W-:Y:S05]  /*27d0*/  WARPSYNC.COLLECTIVE R43, `(.L_x_23) ;  /* 0x000000002b087348 */ /* 0x000fea0003c00000 */
[----:B------:R1:W2:Y:S02]  /*27e0*/  SHFL.BFLY P3, R45, R44, R41, R42 ;  /* 0x0c0000292c2d7389 */ /* 0x0002a4000006002a */
[----:B-12---:R-:W-:Y:S05]  /*27f0*/  ENDCOLLECTIVE ;  /* 0x000000000000791b */ /* 0x006fea0003800000 */
.L_x_23:
[----:B------:R-:W-:Y:S02]  /*2800*/  IMAD.MOV.U32 R41, RZ, RZ, 0x2 ;  /* 0x00000002ff297424 */ /* 0x000fe400078e00ff */
[----:B------:R-:W-:-:S05]  /*2810*/  FADD.FTZ R37, R35, R45 ;  /* 0x0000002d23257221 */ /* 0x000fca0000010000 */
[----:B------:R-:W-:-:S07]  /*2820*/  MOV R44, R37 ;  /* 0x00000025002c7202 */ /* 0x000fce0000000f00 */
[----:B------:R-:W-:Y:S05]  /*2830*/  WARPSYNC.COLLECTIVE R43, `(.L_x_24) ;  /* 0x000000002b087348 */ /* 0x000fea0003c00000 */
[----:B------:R1:W2:Y:S02]  /*2840*/  SHFL.BFLY P3, R45, R44, R41, R42 ;  /* 0x0c0000292c2d7389 */ /* 0x0002a4000006002a */
[----:B-12---:R-:W-:Y:S05]  /*2850*/  ENDCOLLECTIVE ;  /* 0x000000000000791b */ /* 0x006fea0003800000 */
.L_x_24:
[----:B------:R-:W-:Y:S02]  /*2860*/  IMAD.MOV.U32 R41, RZ, RZ, 0x1 ;  /* 0x00000001ff297424 */ /* 0x000fe400078e00ff */
[----:B------:R-:W-:-:S05]  /*2870*/  FADD.FTZ R38, R37, R45 ;  /* 0x0000002d25267221 */ /* 0x000fca0000010000 */
[----:B------:R-:W-:-:S07]  /*2880*/  MOV R44, R38 ;  /* 0x00000026002c7202 */ /* 0x000fce0000000f00 */
[----:B------:R-:W-:Y:S05]  /*2890*/  WARPSYNC.COLLECTIVE R43, `(.L_x_25) ;  /* 0x000000002b087348 */ /* 0x000fea0003c00000 */
[----:B------:R1:W2:Y:S02]  /*28a0*/  SHFL.BFLY P3, R45, R44, R41, R42 ;  /* 0x0c0000292c2d7389 */ /* 0x0002a4000006002a */
[----:B-12---:R-:W-:Y:S05]  /*28b0*/  ENDCOLLECTIVE ;  /* 0x000000000000791b */ /* 0x006fea0003800000 */
.L_x_25:
[----:B------:R-:W-:Y:S05]  /*28c0*/  BRA `(.L_x_26) ;  /* 0xffffffe800fc7947 */ /* 0x000fea000383ffff */
.L_x_17:
[----:B------:R-:W1:Y:S01]  /*28d0*/  LDC R38, c[0x0][0x3bc] ;  /* 0x0000ef00ff267b82 */ /* 0x000e620000000800 */
[----:B------:R-:W-:Y:S01]  /*28e0*/  IABS R42, R27 ;  /* 0x0000001b002a7213 */ /* 0x000fe20000000000 */
[----:B------:R-:W-:Y:S01]  /*28f0*/  BSSY B1, `(.L_x_27) ;  /* 0x0000023000017945 */ /* 0x000fe20003800000 */
[----:B------:R-:W-:Y:S02]  /*2900*/  ISETP.GE.AND P3, PT, R27, RZ, PT ;  /* 0x000000ff1b00720c */ /* 0x000fe40003f66270 */
[----:B-1----:R-:W-:-:S04]  /*2910*/  IABS R37, R38 ;  /* 0x0000002600257213 */ /* 0x002fc80000000000 */
[----:B------:R-:W1:Y:S08]  /*2920*/  I2F.RP R41, R37 ;  /* 0x0000002500297306 */ /* 0x000e700000209400 */
[----:B-1----:R-:W1:Y:S02]  /*2930*/  MUFU.RCP R41, R41 ;  /* 0x0000002900297308 */ /* 0x002e640000001000 */
[----:B-1----:R-:W-:-:S06]  /*2940*/  IADD3 R2, PT, PT, R41, 0xffffffe, RZ ;  /* 0x0ffffffe29027810 */ /* 0x002fcc0007ffe0ff */
[----:B------:R1:W2:Y:S02]  /*2950*/  F2I.FTZ.U32.TRUNC.NTZ R3, R2 ;  /* 0x0000000200037305 */ /* 0x0002a4000021f000 */
[----:B-1----:R-:W-:Y:S02]  /*2960*/  HFMA2 R2, -RZ, RZ, 0, 0 ;  /* 0x00000000ff027431 */ /* 0x002fe400000001ff */
[----:B--2---:R-:W-:-:S04]  /*2970*/  IMAD.MOV R40, RZ, RZ, -R3 ;  /* 0x000000ffff287224 */ /* 0x004fc800078e0a03 */
[----:B------:R-:W-:-:S04]  /*2980*/  IMAD R43, R40, R37, RZ ;  /* 0x00000025282b7224 */ /* 0x000fc800078e02ff */
[----:B------:R-:W-:Y:S02]  /*2990*/  IMAD.HI.U32 R40, R3, R43, R2 ;  /* 0x0000002b03287227 */ /* 0x000fe400078e0002 */
[----:B------:R-:W1:Y:S02]  /*29a0*/  S2R R2, SR_CgaCtaId ;  /* 0x0000000000027919 */ /* 0x000e640000008800 */
[----:B------:R-:W-:Y:S02]  /*29b0*/  IMAD.MOV.U32 R43, RZ, RZ, -0x1 ;  /* 0xffffffffff2b7424 */ /* 0x000fe400078e00ff */
[----:B------:R-:W-:-:S04]  /*29c0*/  IMAD.HI.U32 R3, R40, R42, RZ ;  /* 0x0000002a28037227 */ /* 0x000fc800078e00ff */
[----:B------:R-:W-:-:S04]  /*29d0*/  IMAD.MOV R3, RZ, RZ, -R3 ;  /* 0x000000ffff037224 */ /* 0x000fc800078e0a03 */
[----:B------:R-:W-:Y:S01]  /*29e0*/  IMAD R42, R37, R3, R42 ;  /* 0x00000003252a7224 */ /* 0x000fe200078e022a */
[----:B------:R-:W-:-:S04]  /*29f0*/  MOV R3, 0x400 ;  /* 0x0000040000037802 */ /* 0x000fc80000000f00 */
[----:B------:R-:W-:-:S13]  /*2a00*/  ISETP.GT.U32.AND P2, PT, R37, R42, PT ;  /* 0x0000002a2500720c */ /* 0x000fda0003f44070 */
[----:B------:R-:W-:Y:S02]  /*2a10*/  @!P2 IADD3 R42, PT, PT, R42, -R37, RZ ;  /* 0x800000252a2aa210 */ /* 0x000fe40007ffe0ff */
[----:B-1----:R-:W-:Y:S02]  /*2a20*/  LEA R3, R2, R3, 0x18 ;  /* 0x0000000302037211 */ /* 0x002fe400078ec0ff */
[----:B------:R-:W-:Y:S02]  /*2a30*/  ISETP.GT.U32.AND P2, PT, R37, R42, PT ;  /* 0x0000002a2500720c */ /* 0x000fe40003f44070 */
[----:B------:R-:W-:-:S11]  /*2a40*/  LOP3.LUT R2, RZ, R38, RZ, 0x33, !PT ;  /* 0x00000026ff027212 */ /* 0x000fd600078e33ff */
[----:B------:R-:W-:Y:S01]  /*2a50*/  @!P2 IMAD.IADD R42, R42, 0x1, -R37 ;  /* 0x000000012a2aa824 */ /* 0x000fe200078e0a25 */
[----:B------:R-:W-:-:S04]  /*2a60*/  ISETP.NE.AND P2, PT, R38, RZ, PT ;  /* 0x000000ff2600720c */ /* 0x000fc80003f45270 */
[----:B------:R-:W-:-:S05]  /*2a70*/  @!P3 IADD3 R47, PT, PT, -R42, RZ, RZ ;  /* 0x000000ff2a2fb210 */ /* 0x000fca0007ffe1ff */
[----:B------:R-:W-:Y:S02]  /*2a80*/  @!P3 IMAD.MOV.U32 R42, RZ, RZ, R47 ;  /* 0x000000ffff2ab224 */ /* 0x000fe400078e002f */
[----:B------:R-:W-:-:S03]  /*2a90*/  IMAD.U32 R47, RZ, RZ, UR7 ;  /* 0x00000007ff2f7e24 */ /* 0x000fc6000f8e00ff */
[----:B------:R-:W-:-:S04]  /*2aa0*/  SEL R42, R2, R42, !P2 ;  /* 0x0000002a022a7207 */ /* 0x000fc80005000000 */
[----:B------:R-:W-:-:S05]  /*2ab0*/  SHF.R.U32.HI R42, RZ, 0x1, R42 ;  /* 0x00000001ff2a7819 */ /* 0x000fca000001162a */
[----:B------:R-:W-:-:S05]  /*2ac0*/  IMAD R42, R33, R38, R42 ;  /* 0x00000026212a7224 */ /* 0x000fca00078e022a */
[----:B------:R-:W-:-:S04]  /*2ad0*/  LEA R46, R42, R3, 0x1 ;  /* 0x000000032a2e7211 */ /* 0x000fc800078e08ff */
[----:B------:R-:W-:-:S07]  /*2ae0*/  LEA R47, R47, R46, 0x1 ;  /* 0x0000002e2f2f7211 */ /* 0x000fce00078e08ff */
[----:B------:R-:W-:Y:S05]  /*2af0*/  WARPSYNC.COLLECTIVE R43, `(.L_x_28) ;  /* 0x000000002b087348 */ /* 0x000fea0003c00000 */
[----:B------:R-:W-:Y:S01]  /*2b00*/  NOP ;  /* 0x0000000000007918 */ /* 0x000fe20000000000 */
[----:B------:R-:W-:Y:S05]  /*2b10*/  ENDCOLLECTIVE ;  /* 0x000000000000791b */ /* 0x000fea0003800000 */
.L_x_28:
[----:B------:R-:W-:Y:S05]  /*2b20*/  BSYNC B1 ;  /* 0x0000000000017941 */ /* 0x000fea0003800000 */
.L_x_27:
[----:B------:R-:W1:Y:S01]  /*2b30*/  LDS.U16 R47, [R47] ;  /* 0x000000002f2f7984 */ /* 0x000e620000000400 */
[----:B------:R-:W-:Y:S01]  /*2b40*/  MOV R41, UR5 ;  /* 0x0000000500297c02 */ /* 0x000fe20008000f00 */
[----:B------:R-:W-:Y:S01]  /*2b50*/  IMAD.MOV.U32 R44, RZ, RZ, R39 ;  /* 0x000000ffff2c7224 */ /* 0x000fe200078e0027 */
[----:B------:R-:W-:Y:S01]  /*2b60*/  MOV R42, 0x1f ;  /* 0x0000001f002a7802 */ /* 0x000fe20000000f00 */
[----:B------:R-:W2:Y:S01]  /*2b70*/  LDS.U16 R46, [R46] ;  /* 0x000000002e2e7984 */ /* 0x000ea20000000400 */
[----:B------:R-:W-:-:S07]  /*2b80*/  IMAD.MOV.U32 R43, RZ, RZ, -0x1 ;  /* 0xffffffffff2b7424 */ /* 0x000fce00078e00ff */
[----:B-12---:R-:W-:Y:S05]  /*2b90*/  WARPSYNC.COLLECTIVE R43, `(.L_x_29) ;  /* 0x000000002b087348 */ /* 0x006fea0003c00000 */
[----:B------:R3:W4:Y:S02]  /*2ba0*/  SHFL.BFLY P3, R45, R44, R41, R42 ;  /* 0x0c0000292c2d7389 */ /* 0x000724000006002a */
[----:B-1234-:R-:W-:Y:S05]  /*2bb0*/  ENDCOLLECTIVE ;  /* 0x000000000000791b */ /* 0x01efea0003800000 */
.L_x_29:
[----:B------:R-:W-:Y:S01]  /*2bc0*/  @!P1 FADD.FTZ R45, -R45, -RZ ;  /* 0x800000ff2d2d9221 */ /* 0x000fe20000010100 */
[----:B------:R-:W-:Y:S02]  /*2bd0*/  SHF.L.U32 R48, R47, 0x10, RZ ;  /* 0x000000102f307819 */ /* 0x000fe400000006ff */
[----:B------:R-:W-:Y:S01]  /*2be0*/  MOV R47, UR7 ;  /* 0x00000007002f7c02 */ /* 0x000fe20008000f00 */
[----:B------:R-:W-:Y:S02]  /*2bf0*/  IMAD.U32 R46, R46, 0x10000, RZ ;  /* 0x000100002e2e7824 */ /* 0x000fe400078e00ff */
[----:B------:R-:W-:Y:S01]  /*2c00*/  FMUL.FTZ R48, R45, R48 ;  /* 0x000000302d307220 */ /* 0x000fe20000410000 */
[----:B------:R-:W-:-:S03]  /*2c10*/  IADD3 R45, PT, PT, R27, 0x2, RZ ;  /* 0x000000021b2d7810 */ /* 0x000fc60007ffe0ff */
[----:B------:R-:W-:Y:S01]  /*2c20*/  FFMA.FTZ R39, R39, R46, R48 ;  /* 0x0000002e27277223 */ /* 0x000fe20000010030 */
[----:B------:R-:W-:Y:S02]  /*2c30*/  IABS R46, R45 ;  /* 0x0000002d002e7213 */ /* 0x000fe40000000000 */
[----:B------:R-:W-:-:S03]  /*2c40*/  ISETP.GE.AND P4, PT, R45, RZ, PT ;  /* 0x000000ff2d00720c */ /* 0x000fc60003f86270 */
[----:B------:R-:W-:-:S04]  /*2c50*/  IMAD.HI.U32 R41, R40, R46, RZ ;  /* 0x0000002e28297227 */ /* 0x000fc800078e00ff */
[----:B------:R-:W-:-:S04]  /*2c60*/  IMAD.MOV R41, RZ, RZ, -R41 ;  /* 0x000000ffff297224 */ /* 0x000fc800078e0a29 */
[----:B------:R-:W-:-:S05]  /*2c70*/  IMAD R44, R37, R41, R46 ;  /* 0x00000029252c7224 */ /* 0x000fca00078e022e */
[----:B------:R-:W-:-:S13]  /*2c80*/  ISETP.GT.U32.AND P3, PT, R37, R44, PT ;  /* 0x0000002c2500720c */ /* 0x000fda0003f64070 */
[----:B------:R-:W-:-:S04]  /*2c90*/  @!P3 IADD3 R44, PT, PT, R44, -R37, RZ ;  /* 0x800000252c2cb210 */ /* 0x000fc80007ffe0ff */
[----:B------:R-:W-:-:S13]  /*2ca0*/  ISETP.GT.U32.AND P3, PT, R37, R44, PT ;  /* 0x0000002c2500720c */ /* 0x000fda0003f64070 */
[----:B------:R-:W-:-:S05]  /*2cb0*/  @!P3 IMAD.IADD R44, R44, 0x1, -R37 ;  /* 0x000000012c2cb824 */ /* 0x000fca00078e0a25 */
[----:B------:R-:W-:-:S05]  /*2cc0*/  MOV R41, R44 ;  /* 0x0000002c00297202 */ /* 0x000fca0000000f00 */
[----:B------:R-:W-:-:S05]  /*2cd0*/  @!P4 IMAD.MOV R44, RZ, RZ, -R41 ;  /* 0x000000ffff2cc224 */ /* 0x000fca00078e0a29 */
[----:B------:R-:W-:Y:S01]  /*2ce0*/  @!P4 MOV R41, R44 ;  /* 0x0000002c0029c202 */ /* 0x000fe20000000f00 */
[----:B------:R-:W-:-:S03]  /*2cf0*/  IMAD.MOV.U32 R44, RZ, RZ, R36 ;  /* 0x000000ffff2c7224 */ /* 0x000fc600078e0024 */
[----:B------:R-:W-:-:S04]  /*2d00*/  SEL R41, R2, R41, !P2 ;  /* 0x0000002902297207 */ /* 0x000fc80005000000 */
[----:B------:R-:W-:-:S05]  /*2d10*/  SHF.R.U32.HI R41, RZ, 0x1, R41 ;  /* 0x00000001ff297819 */ /* 0x000fca0000011629 */
[----:B------:R-:W-:Y:S01]  /*2d20*/  IMAD R42, R33, R38, R41 ;  /* 0x00000026212a7224 */ /* 0x000fe200078e0229 */
[----:B------:R-:W-:-:S03]  /*2d30*/  MOV R41, UR5 ;  /* 0x0000000500297c02 */ /* 0x000fc60008000f00 */
[----:B------:R-:W-:Y:S02]  /*2d40*/  IMAD R46, R42, 0x2, R3 ;  /* 0x000000022a2e7824 */ /* 0x000fe400078e0203 */
[----:B------:R-:W-:Y:S02]  /*2d50*/  HFMA2 R42, -RZ, RZ, 0, 1.847743988037109375e-06 ;  /* 0x0000001fff2a7431 */ /* 0x000fe400000001ff */
[----:B------:R-:W-:Y:S02]  /*2d60*/  IMAD R47, R47, 0x2, R46 ;  /* 0x000000022f2f7824 */ /* 0x000fe400078e022e */
[----:B------:R-:W1:Y:S04]  /*2d70*/  LDS.U16 R46, [R46] ;  /* 0x000000002e2e7984 */ /* 0x000e680000000400 */
[----:B------:R-:W2:Y:S02]  /*2d80*/  LDS.U16 R47, [R47] ;  /* 0x000000002f2f7984 */ /* 0x000ea40000000400 */
[----:B-12---:R-:W-:Y:S05]  /*2d90*/  WARPSYNC.COLLECTIVE R43, `(.L_x_30) ;  /* 0x000000002b087348 */ /* 0x006fea0003c00000 */
[----:B------:R3:W4:Y:S02]  /*2da0*/  SHFL.BFLY P3, R45, R44, R41, R42 ;  /* 0x0c0000292c2d7389 */ /* 0x000724000006002a */
[----:B-1234-:R-:W-:Y:S05]  /*2db0*/  ENDCOLLECTIVE ;  /* 0x000000000000791b */ /* 0x01efea0003800000 */
.L_x_30:
[----:B------:R-:W-:Y:S02]  /*2dc0*/  IMAD.MOV.U32 R44, RZ, RZ, R5 ;  /* 0x000000ffff2c7224 */ /* 0x000fe400078e0005 */
[----:B------:R-:W-:-:S04]  /*2dd0*/  IMAD.MOV.U32 R48, RZ, RZ, R45 ;  /* 0x000000ffff307224 */ /* 0x000fc800078e002d */
[----:B------:R-:W-:Y:S01]  /*2de0*/  @!P1 FADD.FTZ R48, -R48, -RZ ;  /* 0x800000ff30309221 */ /* 0x000fe20000010100 */
[----:B------:R-:W-:-:S05]  /*2df0*/  SHF.L.U32 R45, R47, 0x10, RZ ;  /* 0x000000102f2d7819 */ /* 0x000fca00000006ff */
[----:B------:R-:W-:Y:S01]  /*2e00*/  FMUL.FTZ R47, R48, R45 ;  /* 0x0000002d302f7220 */ /* 0x000fe20000410000 */
[----:B------:R-:W-:-:S04]  /*2e10*/  IMAD.U32 R45, R46, 0x10000, RZ ;  /* 0x000100002e2d7824 */ /* 0x000fc800078e00ff */
[----:B------:R-:W-:Y:S01]  /*2e20*/  FFMA.FTZ R36, R36, R45, R47 ;  /* 0x0000002d24247223 */ /* 0x000fe2000001002f */
[----:B------:R-:W-:-:S04]  /*2e30*/  IADD3 R45, PT, PT, R27, 0x4, RZ ;  /* 0x000000041b2d7810 */ /* 0x000fc80007ffe0ff */
        /* <DEDUP_REMOVED lines=11> */
[----:B------:R-:W-:-:S04]  /*2ef0*/  @!P4 MOV R41, R42 ;  /* 0x0000002a0029c202 */ /* 0x000fc80000000f00 */
[----:B------:R-:W-:-:S04]  /*2f00*/  SEL R41, R2, R41, !P2 ;  /* 0x0000002902297207 */ /* 0x000fc80005000000 */
[----:B------:R-:W-:-:S05]  /*2f10*/  SHF.R.U32.HI R41, RZ, 0x1, R41 ;  /* 0x00000001ff297819 */ /* 0x000fca0000011629 */
[----:B------:R-:W-:Y:S01]  /*2f20*/  IMAD R42, R33, R38, R41 ;  /* 0x00000026212a7224 */ /* 0x000fe200078e0229 */
[----:B------:R-:W-:-:S03]  /*2f30*/  MOV R41, UR7 ;  /* 0x0000000700297c02 */ /* 0x000fc60008000f00 */
[----:B------:R-:W-:Y:S02]  /*2f40*/  IMAD R46, R42, 0x2, R3 ;  /* 0x000000022a2e7824 */ /* 0x000fe400078e0203 */
[----:B------:R-:W-:Y:S02]  /*2f50*/  HFMA2 R42, -RZ, RZ, 0, 1.847743988037109375e-06 ;  /* 0x0000001fff2a7431 */ /* 0x000fe400000001ff */
[----:B------:R-:W-:Y:S01]  /*2f60*/  IMAD R48, R41, 0x2, R46 ;  /* 0x0000000229307824 */ /* 0x000fe200078e022e */
[----:B------:R-:W-:Y:S01]  /*2f70*/  MOV R41, UR5 ;  /* 0x0000000500297c02 */ /* 0x000fe20008000f00 */
[----:B------:R-:W1:Y:S04]  /*2f80*/  LDS.U16 R46, [R46] ;  /* 0x000000002e2e7984 */ /* 0x000e680000000400 */
[----:B------:R-:W2:Y:S02]  /*2f90*/  LDS.U16 R48, [R48] ;  /* 0x0000000030307984 */ /* 0x000ea40000000400 */
[----:B-12---:R-:W-:Y:S05]  /*2fa0*/  WARPSYNC.COLLECTIVE R43, `(.L_x_31) ;  /* 0x000000002b087348 */ /* 0x006fea0003c00000 */
[----:B------:R3:W4:Y:S02]  /*2fb0*/  SHFL.BFLY P3, R45, R44, R41, R42 ;  /* 0x0c0000292c2d7389 */ /* 0x000724000006002a */
[----:B-1234-:R-:W-:Y:S05]  /*2fc0*/  ENDCOLLECTIVE ;  /* 0x000000000000791b */ /* 0x01efea0003800000 */
.L_x_31:
[----:B------:R-:W-:Y:S01]  /*2fd0*/  MOV R44, R34 ;  /* 0x00000022002c7202 */ /* 0x000fe20000000f00 */
[----:B------:R-:W-:Y:S01]  /*2fe0*/  IMAD.MOV.U32 R47, RZ, RZ, R45 ;  /* 0x000000ffff2f7224 */ /* 0x000fe200078e002d */
[----:B------:R-:W-:-:S03]  /*2ff0*/  IADD3 R45, PT, PT, R27, 0x6, RZ ;  /* 0x000000061b2d7810 */ /* 0x000fc60007ffe0ff */
[----:B------:R-:W-:Y:S01]  /*3000*/  @!P1 FADD.FTZ R47, -R47, -RZ ;  /* 0x800000ff2f2f9221 */ /* 0x000fe20000010100 */
[----:B------:R-:W-:Y:S01]  /*3010*/  ISETP.GE.AND P4, PT, R45, RZ, PT ;  /* 0x000000ff2d00720c */ /* 0x000fe20003f86270 */
[----:B------:R-:W-:Y:S01]  /*3020*/  IMAD.U32 R46, R46, 0x10000, RZ ;  /* 0x000100002e2e7824 */ /* 0x000fe200078e00ff */
[----:B------:R-:W-:-:S05]  /*3030*/  SHF.L.U32 R50, R48, 0x10, RZ ;  /* 0x0000001030327819 */ /* 0x000fca00000006ff */
[----:B------:R-:W-:Y:S01]  /*3040*/  FMUL.FTZ R50, R47, R50 ;  /* 0x000000322f327220 */ /* 0x000fe20000410000 */
[----:B------:R-:W-:-:S03]  /*3050*/  IMAD.U32 R47, RZ, RZ, UR7 ;  /* 0x00000007ff2f7e24 */ /* 0x000fc6000f8e00ff */
[----:B------:R-:W-:Y:S01]  /*3060*/  FFMA.FTZ R5, R5, R46, R50 ;  /* 0x0000002e05057223 */ /* 0x000fe20000010032 */
[----:B------:R-:W-:-:S05]  /*3070*/  IABS R46, R45 ;  /* 0x0000002d002e7213 */ /* 0x000fca0000000000 */
[----:B------:R-:W-:-:S04]  /*3080*/  IMAD.HI.U32 R41, R40, R46, RZ ;  /* 0x0000002e28297227 */ /* 0x000fc800078e00ff */
[----:B------:R-:W-:-:S04]  /*3090*/  IMAD.MOV R41, RZ, RZ, -R41 ;  /* 0x000000ffff297224 */ /* 0x000fc800078e0a29 */
[----:B------:R-:W-:-:S05]  /*30a0*/  IMAD R46, R37, R41, R46 ;  /* 0x00000029252e7224 */ /* 0x000fca00078e022e */
[----:B------:R-:W-:-:S13]  /*30b0*/  ISETP.GT.U32.AND P3, PT, R37, R46, PT ;  /* 0x0000002e2500720c */ /* 0x000fda0003f64070 */
[----:B------:R-:W-:-:S04]  /*30c0*/  @!P3 IADD3 R46, PT, PT, R46, -R37, RZ ;  /* 0x800000252e2eb210 */ /* 0x000fc80007ffe0ff */
[----:B------:R-:W-:-:S13]  /*30d0*/  ISETP.GT.U32.AND P3, PT, R37, R46, PT ;  /* 0x0000002e2500720c */ /* 0x000fda0003f64070 */
[----:B------:R-:W-:-:S05]  /*30e0*/  @!P3 IMAD.IADD R46, R46, 0x1, -R37 ;  /* 0x000000012e2eb824 */ /* 0x000fca00078e0a25 */
[----:B------:R-:W-:-:S05]  /*30f0*/  @!P4 IADD3 R41, PT, PT, -R46, RZ, RZ ;  /* 0x000000ff2e29c210 */ /* 0x000fca0007ffe1ff */
[----:B------:R-:W-:Y:S02]  /*3100*/  @!P4 IMAD.MOV.U32 R46, RZ, RZ, R41 ;  /* 0x000000ffff2ec224 */ /* 0x000fe400078e0029 */
[----:B------:R-:W-:-:S03]  /*3110*/  IMAD.U32 R41, RZ, RZ, UR5 ;  /* 0x00000005ff297e24 */ /* 0x000fc6000f8e00ff */
[----:B------:R-:W-:-:S07]  /*3120*/  SEL R46, R2, R46, !P2 ;  /* 0x0000002e022e7207 */ /* 0x000fce0005000000 */
[----:B------:R-:W-:Y:S05]  /*3130*/  WARPSYNC.COLLECTIVE R43, `(.L_x_32) ;  /* 0x000000002b087348 */ /* 0x000fea0003c00000 */
[----:B------:R1:W2:Y:S02]  /*3140*/  SHFL.BFLY P3, R45, R44, R41, R42 ;  /* 0x0c0000292c2d7389 */ /* 0x0002a4000006002a */
[----:B-12---:R-:W-:Y:S05]  /*3150*/  ENDCOLLECTIVE ;  /* 0x000000000000791b */ /* 0x006fea0003800000 */
.L_x_32:
[----:B------:R-:W-:-:S05]  /*3160*/  SHF.R.U32.HI R46, RZ, 0x1, R46 ;  /* 0x00000001ff2e7819 */ /* 0x000fca000001162e */
[----:B------:R-:W-:-:S05]  /*3170*/  IMAD R46, R33, R38, R46 ;  /* 0x00000026212e7224 */ /* 0x000fca00078e022e */
[----:B------:R-:W-:Y:S01]  /*3180*/  LEA R46, R46, R3, 0x1 ;  /* 0x000000032e2e7211 */ /* 0x000fe200078e08ff */
[----:B------:R-:W-:-:S03]  /*3190*/  IMAD.MOV.U32 R44, RZ, RZ, R35 ;  /* 0x000000ffff2c7224 */ /* 0x000fc600078e0023 */
[----:B------:R-:W-:Y:S02]  /*31a0*/  LEA R47, R47, R46, 0x1 ;  /* 0x0000002e2f2f7211 */ /* 0x000fe400078e08ff */
[----:B------:R-:W-:Y:S04]  /*31b0*/  LDS.U16 R46, [R46] ;  /* 0x000000002e2e7984 */ /* 0x000fe80000000400 */
[----:B------:R-:W1:Y:S01]  /*31c0*/  LDS.U16 R47, [R47] ;  /* 0x000000002f2f7984 */ /* 0x000e620000000400 */
[----:B------:R-:W-:Y:S01]  /*31d0*/  @!P1 FADD.FTZ R45, -R45, -RZ ;  /* 0x800000ff2d2d9221 */ /* 0x000fe20000010100 */
[----:B-1----:R-:W-:-:S04]  /*31e0*/  IMAD.U32 R48, R47, 0x10000, RZ ;  /* 0x000100002f307824 */ /* 0x002fc800078e00ff */
[----:B------:R-:W-:Y:S01]  /*31f0*/  FMUL.FTZ R47, R45, R48 ;  /* 0x000000302d2f7220 */ /* 0x000fe20000410000 */
[----:B------:R-:W-:-:S05]  /*3200*/  SHF.L.U32 R45, R46, 0x10, RZ ;  /* 0x000000102e2d7819 */ /* 0x000fca00000006ff */
[----:B------:R-:W-:Y:S01]  /*3210*/  FFMA.FTZ R34, R34, R45, R47 ;  /* 0x0000002d22227223 */ /* 0x000fe2000001002f */
[----:B------:R-:W-:-:S05]  /*3220*/  VIADD R45, R27, 0x8 ;  /* 0x000000081b2d7836 */ /* 0x000fca0000000000 */
[----:B------:R-:W-:Y:S02]  /*3230*/  IABS R48, R45 ;  /* 0x0000002d00307213 */ /* 0x000fe40000000000 */
[----:B------:R-:W-:-:S03]  /*3240*/  ISETP.GE.AND P4, PT, R45, RZ, PT ;  /* 0x000000ff2d00720c */ /* 0x000fc60003f86270 */
[----:B------:R-:W-:-:S05]  /*3250*/  IMAD.HI.U32 R41, R40, R48, RZ ;  /* 0x0000003028297227 */ /* 0x000fca00078e00ff */
[----:B------:R-:W-:-:S05]  /*3260*/  IADD3 R41, PT, PT, -R41, RZ, RZ ;  /* 0x000000ff29297210 */ /* 0x000fca0007ffe1ff */
[----:B------:R-:W-:Y:S01]  /*3270*/  IMAD R48, R37, R41, R48 ;  /* 0x0000002925307224 */ /* 0x000fe200078e0230 */
[----:B------:R-:W-:-:S04]  /*3280*/  MOV R41, UR7 ;  /* 0x0000000700297c02 */ /* 0x000fc80008000f00 */
[----:B------:R-:W-:-:S13]  /*3290*/  ISETP.GT.U32.AND P3, PT, R37, R48, PT ;  /* 0x000000302500720c */ /* 0x000fda0003f64070 */
[----:B------:R-:W-:-:S05]  /*32a0*/  @!P3 IMAD.IADD R48, R48, 0x1, -R37 ;  /* 0x000000013030b824 */ /* 0x000fca00078e0a25 */
[----:B------:R-:W-:-:S13]  /*32b0*/  ISETP.GT.U32.AND P3, PT, R37, R48, PT ;  /* 0x000000302500720c */ /* 0x000fda0003f64070 */
[----:B------:R-:W-:-:S05]  /*32c0*/  @!P3 IADD3 R48, PT, PT, R48, -R37, RZ ;  /* 0x800000253030b210 */ /* 0x000fca0007ffe0ff */
[----:B------:R-:W-:-:S05]  /*32d0*/  @!P4 IMAD.MOV R47, RZ, RZ, -R48 ;  /* 0x000000ffff2fc224 */ /* 0x000fca00078e0a30 */
[----:B------:R-:W-:Y:S02]  /*32e0*/  @!P4 MOV R48, R47 ;  /* 0x0000002f0030c202 */ /* 0x000fe40000000f00 */
[----:B------:R-:W-:Y:S02]  /*32f0*/  MOV R47, UR7 ;  /* 0x00000007002f7c02 */ /* 0x000fe40008000f00 */
[----:B------:R-:W-:-:S04]  /*3300*/  SEL R48, R2, R48, !P2 ;  /* 0x0000003002307207 */ /* 0x000fc80005000000 */
[----:B------:R-:W-:-:S05]  /*3310*/  SHF.R.U32.HI R48, RZ, 0x1, R48 ;  /* 0x00000001ff307819 */ /* 0x000fca0000011630 */
[----:B------:R-:W-:-:S04]  /*3320*/  IMAD R48, R33, R38, R48 ;  /* 0x0000002621307224 */ /* 0x000fc800078e0230 */
[----:B------:R-:W-:-:S04]  /*3330*/  IMAD R48, R48, 0x2, R3 ;  /* 0x0000000230307824 */ /* 0x000fc800078e0203 */
[----:B------:R-:W-:Y:S01]  /*3340*/  IMAD R46, R41, 0x2, R48 ;  /* 0x00000002292e7824 */ /* 0x000fe200078e0230 */
[----:B------:R-:W-:Y:S01]  /*3350*/  MOV R41, UR5 ;  /* 0x0000000500297c02 */ /* 0x000fe20008000f00 */
[----:B------:R-:W1:Y:S04]  /*3360*/  LDS.U16 R48, [R48] ;  /* 0x0000000030307984 */ /* 0x000e680000000400 */
[----:B------:R-:W2:Y:S02]  /*3370*/  LDS.U16 R46, [R46] ;  /* 0x000000002e2e7984 */ /* 0x000ea40000000400 */
[----:B-12---:R-:W-:Y:S05]  /*3380*/  WARPSYNC.COLLECTIVE R43, `(.L_x_33) ;  /* 0x000000002b087348 */ /* 0x006fea0003c00000 */
[----:B------:R3:W4:Y:S02]  /*3390*/  SHFL.BFLY P3, R45, R44, R41, R42 ;  /* 0x0c0000292c2d7389 */ /* 0x000724000006002a */
[----:B-1234-:R-:W-:Y:S05]  /*33a0*/  ENDCOLLECTIVE ;  /* 0x000000000000791b */ /* 0x01efea0003800000 */
.L_x_33:
[----:B------:R-:W-:Y:S01]  /*33b0*/  IMAD.MOV.U32 R44, RZ, RZ, R6 ;  /* 0x000000ffff2c7224 */ /* 0x000fe200078e0006 */
[----:B------:R-:W-:-:S05]  /*33c0*/  MOV R50, R45 ;  /* 0x0000002d00327202 */ /* 0x000fca0000000f00 */
[----:B------:R-:W-:Y:S01]  /*33d0*/  @!P1 FADD.FTZ R50, -R50, -RZ ;  /* 0x800000ff32329221 */ /* 0x000fe20000010100 */
[----:B------:R-:W-:Y:S01]  /*33e0*/  SHF.L.U32 R48, R48, 0x10, RZ ;  /* 0x0000001030307819 */ /* 0x000fe200000006ff */
[----:B------:R-:W-:-:S04]  /*33f0*/  IMAD.U32 R45, R46, 0x10000, RZ ;  /* 0x000100002e2d7824 */ /* 0x000fc800078e00ff */
[----:B------:R-:W-:Y:S01]  /*3400*/  FMUL.FTZ R50, R50, R45 ;  /* 0x0000002d32327220 */ /* 0x000fe20000410000 */
[----:B------:R-:W-:-:S03]  /*3410*/  VIADD R45, R27, 0xa ;  /* 0x0000000a1b2d7836 */ /* 0x000fc60000000000 */
[----:B------:R-:W-:Y:S02]  /*3420*/  FFMA.FTZ R35, R35, R48, R50 ;  /* 0x0000003023237223 */ /* 0x000fe40000010032 */
        /* <DEDUP_REMOVED lines=11> */
[----:B------:R-:W-:-:S04]  /*34e0*/  @!P4 MOV R42, R49 ;  /* 0x00000031002ac202 */ /* 0x000fc80000000f00 */
[----:B------:R-:W-:-:S04]  /*34f0*/  SEL R42, R2, R42, !P2 ;  /* 0x0000002a022a7207 */ /* 0x000fc80005000000 */
[----:B------:R-:W-:-:S05]  /*3500*/  SHF.R.U32.HI R42, RZ, 0x1, R42 ;  /* 0x00000001ff2a7819 */ /* 0x000fca000001162a */
[----:B------:R-:W-:-:S04]  /*3510*/  IMAD R42, R33, R38, R42 ;  /* 0x00000026212a7224 */ /* 0x000fc800078e022a */
        /* <DEDUP_REMOVED lines=8> */
.L_x_34:
[----:B------:R-:W-:Y:S01]  /*35a0*/  @!P1 FADD.FTZ R45, -R45, -RZ ;  /* 0x800000ff2d2d9221 */ /* 0x000fe20000010100 */
[----:B------:R-:W-:-:S04]  /*35b0*/  IMAD.U32 R48, R47, 0x10000, RZ ;  /* 0x000100002f307824 */ /* 0x000fc800078e00ff */
[----:B------:R-:W-:Y:S01]  /*35c0*/  FMUL.FTZ R47, R45, R48 ;  /* 0x000000302d2f7220 */ /* 0x000fe20000410000 */
[----:B------:R-:W-:Y:S02]  /*35d0*/  SHF.L.U32 R45, R46, 0x10, RZ ;  /* 0x000000102e2d7819 */ /* 0x000fe400000006ff */
[----:B------:R-:W-:-:S03]  /*35e0*/  MOV R48, UR7 ;  /* 0x0000000700307c02 */ /* 0x000fc60008000f00 */
        /* <DEDUP_REMOVED lines=18> */
[----:B------:R-:W-:Y:S02]  /*3710*/  IMAD.MOV.U32 R44, RZ, RZ, R0 ;  /* 0x000000ffff2c7224 */ /* 0x000fe400078e0000 */
[----:B------:R-:W-:Y:S02]  /*3720*/  IMAD R48, R48, 0x2, R47 ;  /* 0x0000000230307824 */ /* 0x000fe400078e022f */
[----:B------:R-:W1:Y:S04]  /*3730*/  LDS.U16 R47, [R47] ;  /* 0x000000002f2f7984 */ /* 0x000e680000000400 */
[----:B------:R-:W2:Y:S02]  /*3740*/  LDS.U16 R48, [R48] ;  /* 0x0000000030307984 */ /* 0x000ea40000000400 */
[----:B-12---:R-:W-:Y:S05]  /*3750*/  WARPSYNC.COLLECTIVE R43, `(.L_x_35) ;  /* 0x000000002b087348 */ /* 0x006fea0003c00000 */
[----:B------:R3:W4:Y:S02]  /*3760*/  SHFL.BFLY P3, R45, R44, R41, R42 ;  /* 0x0c0000292c2d7389 */ /* 0x000724000006002a */
[----:B-1234-:R-:W-:Y:S05]  /*3770*/  ENDCOLLECTIVE ;  /* 0x000000000000791b */ /* 0x01efea0003800000 */
.L_x_35:
[----:B------:R-:W-:Y:S02]  /*3780*/  MOV R44, R7 ;  /* 0x00000007002c7202 */ /* 0x000fe40000000f00 */
[----:B------:R-:W-:-:S05]  /*3790*/  MOV R46, R45 ;  /* 0x0000002d002e7202 */ /* 0x000fca0000000f00 */
[----:B------:R-:W-:Y:S01]  /*37a0*/  @!P1 FADD.FTZ R46, -R46, -RZ ;  /* 0x800000ff2e2e9221 */ /* 0x000fe20000010100 */
[----:B------:R-:W-:Y:S01]  /*37b0*/  SHF.L.U32 R47, R47, 0x10, RZ ;  /* 0x000000102f2f7819 */ /* 0x000fe200000006ff */
[----:B------:R-:W-:-:S04]  /*37c0*/  IMAD.U32 R45, R48, 0x10000, RZ ;  /* 0x00010000302d7824 */ /* 0x000fc800078e00ff */
[----:B------:R-:W-:-:S04]  /*37d0*/  FMUL.FTZ R45, R46, R45 ;  /* 0x0000002d2e2d7220 */ /* 0x000fc80000410000 */
[----:B------:R-:W-:Y:S01]  /*37e0*/  FFMA.FTZ R0, R0, R47, R45 ;  /* 0x0000002f00007223 */ /* 0x000fe2000001002d */
[----:B------:R-:W-:-:S04]  /*37f0*/  IMAD.U32 R45, RZ, RZ, UR5 ;  /* 0x00000005ff2d7e24 */ /* 0x000fc8000f8e00ff */
[----:B------:R-:W-:-:S07]  /*3800*/  IMAD.MOV.U32 R41, RZ, RZ, R45 ;  /* 0x000000ffff297224 */ /* 0x000fce00078e002d */
[----:B------:R-:W-:Y:S05]  /*3810*/  WARPSYNC.COLLECTIVE R43, `(.L_x_36) ;  /* 0x000000002b087348 */ /* 0x000fea0003c00000 */
[----:B------:R1:W2:Y:S02]  /*3820*/  SHFL.BFLY P3, R45, R44, R41, R42 ;  /* 0x0c0000292c2d7389 */ /* 0x0002a4000006002a */
[----:B-12---:R-:W-:Y:S05]  /*3830*/  ENDCOLLECTIVE ;  /* 0x000000000000791b */ /* 0x006fea0003800000 */
.L_x_36:
[----:B------:R-:W-:Y:S05]  /*3840*/  BRA `(.L_x_37) ;  /* 0xffffffe800ec7947 */ /* 0x000fea000383ffff */
.L_x_18:
[----:B------:R-:W-:Y:S01]  /*3850*/  BSSY B1, `(.L_x_38) ;  /* 0x0000005000017945 */ /* 0x000fe20003800000 */
[----:B------:R-:W-:-:S07]  /*3860*/  MOV R43, 0xffffffff ;  /* 0xffffffff002b7802 */ /* 0x000fce0000000f00 */
[----:B------:R-:W-:Y:S05]  /*3870*/  WARPSYNC.COLLECTIVE R43, `(.L_x_39) ;  /* 0x000000002b087348 */ /* 0x000fea0003c00000 */
[----:B------:R-:W-:Y:S01]  /*3880*/  NOP ;  /* 0x0000000000007918 */ /* 0x000fe20000000000 */
[----:B------:R-:W-:Y:S05]  /*3890*/  ENDCOLLECTIVE ;  /* 0x000000000000791b */ /* 0x000fea0003800000 */
.L_x_39:
[----:B------:R-:W-:Y:S05]  /*38a0*/  BSYNC B1 ;  /* 0x0000000000017941 */ /* 0x000fea0003800000 */
.L_x_38:
[----:B------:R-:W-:Y:S05]  /*38b0*/  BRA `(.L_x_16) ;  /* 0xffffffec003c7947 */ /* 0x000fea000383ffff */
.L_x_40:
[----:B------:R-:W-:-:S00]  /*38c0*/  BRA `(.L_x_40) ;  /* 0xfffffffc00fc7947 */ /* 0x000fc0000383ffff */
[----:B------:R-:W-:-:S00]  /*38d0*/  NOP ;  /* 0x0000000000007918 */ /* 0x000fc00000000000 */
        /* <DEDUP_REMOVED lines=10> */
.L_x_4050:


//--------------------- .text._ZN12tensorrt_llm7kernels32fusedQKNormRopeKernelNTokenHeadsIN3c108BFloat16ES3_Li256ELb1ELi8EEEvPviiifPKvS6_S6_PKlii --------------------------
	.section	.text._ZN12tensorrt_llm7kernels32fusedQKNormRopeKernelNTokenHeadsIN3c108BFloat16ES3_Li256ELb1ELi8EEEvPviiifPKvS6_S6_PKlii,"ax",@progbits
	.align	128
        .global         _ZN12tensorrt_llm7kernels32fusedQKNormRopeKernelNTokenHeadsIN3c108BFloat16ES3_Li256ELb1ELi8EEEvPviiifPKvS6_S6_PKlii
        .type           _ZN12tensorrt_llm7kernels32fusedQKNormRopeKernelNTokenHeadsIN3c108BFloat16ES3_Li256ELb1ELi8EEEvPviiifPKvS6_S6_PKlii,@function
        .size           _ZN12tensorrt_llm7kernels32fusedQKNormRopeKernelNTokenHeadsIN3c108BFloat16ES3_Li256ELb1ELi8EEEvPviiifPKvS6_S6_PKlii,(.L_x_4051 - _ZN12tensorrt_llm7kernels32fusedQKNormRopeKernelNTokenHeadsIN3c108BFloat16ES3_Li256ELb1ELi8EEEvPviiifPKvS6_S6_PKlii)
        .other          _ZN12tensorrt_llm7kernels32fusedQKNormRopeKernelNTokenHeadsIN3c108BFloat16ES3_Li256ELb1ELi8EEEvPviiifPKvS6_S6_PKlii,@"STO_CUDA_ENTRY STV_DEFAULT"
_ZN12tensorrt_llm7kernels32fusedQKNormRopeKernelNTokenHeadsIN3c108BFloat16ES3_Li256ELb1ELi8EEEvPviiifPKvS6_S6_PKlii:
.text._ZN12tensorrt_llm7kernels32fusedQKNormRopeKernelNTokenHeadsIN3c108BFloat16ES3_Li256ELb1ELi8EEEvPviiifPKvS6_S6_PKlii:
        /* <DEDUP_REMOVED lines=19> */
[----:B------:R1:W2:Y:S02]  /*0130*/  F2I.FTZ.U32.TRUNC.NTZ R5, R4 ;  /* 0x0000000400057305 */ /* 0x0002a4000021f000 */
[----:B-1----:R-:W-:Y:S02]  /*0140*/  IMAD.MOV.U32 R4, RZ, RZ, RZ ;  /* 0x000000ffff047224 */ /* 0x002fe400078e00ff */
[----:B--2---:R-:W-:-:S04]  /*0150*/  IMAD.MOV R8, RZ, RZ, -R5 ;  /* 0x000000ffff087224 */ /* 0x004fc800078e0a05 */
[----:B------:R-:W-:Y:S01]  /*0160*/  IMAD R7, R8, R11, RZ ;  /* 0x0000000b08077224 */ /* 0x000fe200078e02ff */
[----:B------:R-:W-:-:S03]  /*0170*/  IABS R8, R3 ;  /* 0x0000000300087213 */ /* 0x000fc60000000000 */
[----:B------:R-:W-:Y:S01]  /*0180*/  IMAD.HI.U32 R4, R5, R7, R4 ;  /* 0x0000000705047227 */ /* 0x000fe200078e0004 */
[----:B------:R-:W-:-:S05]  /*0190*/  IADD3 R5, PT, PT, RZ, -R8, RZ ;  /* 0x80000008ff057210 */ /* 0x000fca0007ffe0ff */
[----:B------:R-:W-:-:S04]  /*01a0*/  IMAD.HI.U32 R8, R4, R9, RZ ;  /* 0x0000000904087227 */ /* 0x000fc800078e00ff */
[----:B------:R-:W-:-:S05]  /*01b0*/  IMAD R4, R8, R5, R9 ;  /* 0x0000000508047224 */ /* 0x000fca00078e0209 */
[----:B------:R-:W-:-:S13]  /*01c0*/  ISETP.GT.U32.AND P1, PT, R11, R4, PT ;  /* 0x000000040b00720c */ /* 0x000fda0003f24070 */
[----:B------:R-:W-:Y:S02]  /*01d0*/  @!P1 IMAD.IADD R4, R4, 0x1, -R11 ;  /* 0x0000000104049824 */ /* 0x000fe400078e0a0b */
[----:B------:R-:W-:Y:S01]  /*01e0*/  @!P1 VIADD R8, R8, 0x1 ;  /* 0x0000000108089836 */ /* 0x000fe20000000000 */
[----:B------:R-:W-:Y:S02]  /*01f0*/  ISETP.NE.AND P1, PT, R3, RZ, PT ;  /* 0x000000ff0300720c */ /* 0x000fe40003f25270 */
[----:B------:R-:W-:Y:S02]  /*0200*/  ISETP.GE.U32.AND P0, PT, R4, R11, PT ;  /* 0x0000000b0400720c */ /* 0x000fe40003f06070 */
[----:B------:R-:W-:-:S04]  /*0210*/  LOP3.LUT R4, R6, R3, RZ, 0x3c, !PT ;  /* 0x0000000306047212 */ /* 0x000fc800078e3cff */
[----:B------:R-:W-:-:S07]  /*0220*/  ISETP.GE.AND P2, PT, R4, RZ, PT ;  /* 0x000000ff0400720c */ /* 0x000fce0003f46270 */
[----:B------:R-:W-:-:S06]  /*0230*/  @P0 IADD3 R8, PT, PT, R8, 0x1, RZ ;  /* 0x0000000108080810 */ /* 0x000fcc0007ffe0ff */
[----:B------:R-:W-:Y:S01]  /*0240*/  @!P2 IMAD.MOV R8, RZ, RZ, -R8 ;  /* 0x000000ffff08a224 */ /* 0x000fe200078e0a08 */
[----:B------:R-:W-:-:S04]  /*0250*/  @!P1 LOP3.LUT R8, RZ, R3, RZ, 0x33, !PT ;  /* 0x00000003ff089212 */ /* 0x000fc800078e33ff */
[----:B----4-:R-:W-:Y:S01]  /*0260*/  ISETP.GE.AND P0, PT, R8, UR5, PT ;  /* 0x0000000508007c0c */ /* 0x010fe2000bf06270 */
[----:B------:R-:W-:-:S04]  /*0270*/  IMAD.MOV R4, RZ, RZ, -R8 ;  /* 0x000000ffff047224 */ /* 0x000fc800078e0a08 */
[----:B------:R-:W-:-:S05]  /*0280*/  IMAD R3, R3, R4, R6 ;  /* 0x0000000403037224 */ /* 0x000fca00078e0206 */
[----:B------:R-:W-:-:S03]  /*0290*/  SHF.L.U32 R9, R3, 0x3, RZ ;  /* 0x0000000303097819 */ /* 0x000fc600000006ff */
[----:B------:R-:W-:Y:S05]  /*02a0*/  @P0 EXIT ;  /* 0x000000000000094d */ /* 0x000fea0003800000 */
[----:B------:R-:W-:Y:S01]  /*02b0*/  VIADD R4, R9, 0x8 ;  /* 0x0000000809047836 */ /* 0x000fe20000000000 */
[----:B------:R-:W1:Y:S01]  /*02c0*/  LDCU UR7, c[0x0][0x3bc] ;  /* 0x00007780ff0777ac */ /* 0x000e620008000800 */
[----:B------:R-:W-:Y:S01]  /*02d0*/  IMAD.IADD R10, R31, 0x1, -R9 ;  /* 0x000000011f0a7824 */ /* 0x000fe200078e0a09 */
[----:B------:R-:W-:Y:S01]  /*02e0*/  BSSY.RECONVERGENT B0, `(.L_x_41) ;  /* 0x0000068000007945 */ /* 0x000fe20003800200 */
[----:B------:R-:W-:Y:S01]  /*02f0*/  LOP3.LUT R3, R0, 0x1f, RZ, 0xc0, !PT ;  /* 0x0000001f00037812 */ /* 0x000fe200078ec0ff */
[----:B------:R-:W2:Y:S01]  /*0300*/  LDCU UR5, c[0x0][0x390] ;  /* 0x00007200ff0577ac */ /* 0x000ea20008000800 */
[----:B------:R-:W-:Y:S01]  /*0310*/  ISETP.GT.AND P0, PT, R4, R31, PT ;  /* 0x0000001f0400720c */ /* 0x000fe20003f04270 */
[----:B------:R-:W3:Y:S03]  /*0320*/  LDCU.64 UR10, c[0x0][0x358] ;  /* 0x00006b00ff0a77ac */ /* 0x000ee60008000a00 */
[----:B------:R-:W-:-:S04]  /*0330*/  SEL R10, R10, 0x8, P0 ;  /* 0x000000080a0a7807 */ /* 0x000fc80000000000 */
[----:B------:R-:W-:Y:S01]  /*0340*/  ISETP.GE.AND P0, PT, R10, 0x1, PT ;  /* 0x000000010a00780c */ /* 0x000fe20003f06270 */
[----:B-1----:R-:W-:Y:S01]  /*0350*/  UIMAD UR4, UR4, UR7, URZ ;  /* 0x00000007040472a4 */ /* 0x002fe2000f8e02ff */
[----:B--2---:R-:W-:-:S11]  /*0360*/  IADD3 R5, PT, PT, R31, UR5, RZ ;  /* 0x000000051f057c10 */ /* 0x004fd6000fffe0ff */
[----:B---3--:R-:W-:Y:S05]  /*0370*/  @!P0 BRA `(.L_x_42) ;  /* 0x0000000400788947 */ /* 0x008fea0003800000 */
[----:B------:R-:W-:Y:S01]  /*0380*/  VIMNMX R4, PT, PT, R31, R4, PT ;  /* 0x000000041f047248 */ /* 0x000fe20003fe0100 */
[----:B------:R-:W-:Y:S01]  /*0390*/  BSSY.RECONVERGENT B1, `(.L_x_43) ;  /* 0x0000040000017945 */ /* 0x000fe20003800200 */
[----:B------:R-:W-:Y:S01]  /*03a0*/  LOP3.LUT R12, R10, 0x3, RZ, 0xc0, !PT ;  /* 0x000000030a0c7812 */ /* 0x000fe200078ec0ff */
[----:B------:R-:W-:Y:S02]  /*03b0*/  HFMA2 R14, -RZ, RZ, 0, 0 ;  /* 0x00000000ff0e7431 */ /* 0x000fe400000001ff */
[----:B------:R-:W-:Y:S02]  /*03c0*/  IMAD.SHL.U32 R11, R3, 0x8, RZ ;  /* 0x00000008030b7824 */ /* 0x000fe400078e00ff */
        /* <DEDUP_REMOVED lines=8> */
[C---:B------:R-:W-:Y:S01]  /*0450*/  VIADD R15, R9.reuse, 0x3 ;  /* 0x00000003090f7836 */ /* 0x040fe20000000000 */
[----:B------:R-:W-:-:S03]  /*0460*/  IADD3 R13, PT, PT, R9, -R30, RZ ;  /* 0x8000001e090d7210 */ /* 0x000fc60007ffe0ff */
[----:B------:R-:W-:Y:S01]  /*0470*/  IMAD.MOV R18, RZ, RZ, -R14 ;  /* 0x000000ffff127224 */ /* 0x000fe200078e0a0e */
[----:B------:R-:W2:Y:S01]  /*0480*/  LDC.64 R6, c[0x0][0x380] ;  /* 0x0000e000ff067b82 */ /* 0x000ea20000000a00 */
[----:B-1----:R-:W-:-:S04]  /*0490*/  ULEA UR5, UR6, UR5, 0x18 ;  /* 0x0000000506057291 */ /* 0x002fc8000f8ec0ff */
[----:B------:R-:W-:-:S06]  /*04a0*/  ULEA UR5, UR4, UR5, 0x1 ;  /* 0x0000000504057291 */ /* 0x000fcc000f8e08ff */
[----:B------:R-:W-:-:S05]  /*04b0*/  LEA R16, R2, UR5, 0xc ;  /* 0x0000000502107c11 */ /* 0x000fca000f8e60ff */
[----:B------:R-:W-:-:S04]  /*04c0*/  IMAD R16, R3, 0x10, R16 ;  /* 0x0000001003107824 */ /* 0x000fc800078e0210 */
[----:B------:R-:W-:-:S07]  /*04d0*/  VIADD R19, R16, 0x400 ;  /* 0x0000040010137836 */ /* 0x000fce0000000000 */
.L_x_45:
[C---:B------:R-:W-:Y:S01]  /*04e0*/  IADD3 R21, PT, PT, R15.reuse, -0x3, RZ ;  /* 0xfffffffd0f157810 */ /* 0x040fe20007ffe0ff */
[C---:B------:R-:W-:Y:S01]  /*04f0*/  VIADD R17, R15.reuse, 0xfffffffe ;  /* 0xfffffffe0f117836 */ /* 0x040fe20000000000 */
[----:B------:R-:W-:Y:S01]  /*0500*/  IADD3 R23, PT, PT, R15, -0x1, RZ ;  /* 0xffffffff0f177810 */ /* 0x000fe20007ffe0ff */
[----:B------:R-:W-:Y:S01]  /*0510*/  VIADD R16, R13, 0x1 ;  /* 0x000000010d107836 */ /* 0x000fe20000000000 */
[-C--:B------:R-:W-:Y:S01]  /*0520*/  ISETP.GE.AND P1, PT, R21, R30.reuse, PT ;  /* 0x0000001e1500720c */ /* 0x080fe20003f26270 */
[----:B------:R-:W-:Y:S01]  /*0530*/  VIADD R22, R13, 0x2 ;  /* 0x000000020d167836 */ /* 0x000fe20000000000 */
[-C--:B------:R-:W-:Y:S01]  /*0540*/  ISETP.GE.AND P2, PT, R17, R30.reuse, PT ;  /* 0x0000001e1100720c */ /* 0x080fe20003f46270 */
[----:B------:R-:W-:Y:S01]  /*0550*/  VIADD R26, R13, 0x3 ;  /* 0x000000030d1a7836 */ /* 0x000fe20000000000 */
[-C--:B------:R-:W-:Y:S01]  /*0560*/  ISETP.GE.AND P3, PT, R23, R30.reuse, PT ;  /* 0x0000001e1700720c */ /* 0x080fe20003f66270 */
[----:B------:R-:W-:Y:S01]  /*0570*/  VIADD R18, R18, 0x4 ;  /* 0x0000000412127836 */ /* 0x000fe20000000000 */
[----:B------:R-:W-:-:S02]  /*0580*/  ISETP.GE.AND P4, PT, R15, R30, PT ;  /* 0x0000001e0f00720c */ /* 0x000fc40003f86270 */
[-C--:B------:R-:W-:Y:S02]  /*0590*/  VIMNMX R20, PT, PT, R17, R30.reuse, PT ;  /* 0x0000001e11147248 */ /* 0x080fe40003fe0100 */
[-C--:B------:R-:W-:Y:S02]  /*05a0*/  VIMNMX R21, PT, PT, R21, R30.reuse, PT ;  /* 0x0000001e15157248 */ /* 0x080fe40003fe0100 */
[----:B------:R-:W-:Y:S02]  /*05b0*/  VIMNMX R24, PT, PT, R23, R30, PT ;  /* 0x0000001e17187248 */ /* 0x000fe40003fe0100 */
[----:B------:R-:W-:Y:S02]  /*05c0*/  SEL R17, R13, RZ, P1 ;  /* 0x000000ff0d117207 */ /* 0x000fe40000800000 */
[----:B------:R-:W-:Y:S02]  /*05d0*/  SEL R23, R16, RZ, P2 ;  /* 0x000000ff10177207 */ /* 0x000fe40001000000 */
[----:B------:R-:W-:-:S02]  /*05e0*/  SEL R25, R22, RZ, P3 ;  /* 0x000000ff16197207 */ /* 0x000fc40001800000 */
[C---:B------:R-:W-:Y:S01]  /*05f0*/  VIMNMX R28, PT, PT, R15.reuse, R30, PT ;  /* 0x0000001e0f1c7248 */ /* 0x040fe20003fe0100 */
[----:B------:R-:W-:Y:S01]  /*0600*/  VIADD R15, R15, 0x4 ;  /* 0x000000040f0f7836 */ /* 0x000fe20000000000 */
[----:B------:R-:W-:Y:S02]  /*0610*/  SEL R27, R26, RZ, P4 ;  /* 0x000000ff1a1b7207 */ /* 0x000fe40002000000 */
[-C--:B------:R-:W-:Y:S02]  /*0620*/  IADD3 R16, PT, PT, R21, R4.reuse, R17 ;  /* 0x0000000415107210 */ /* 0x080fe40007ffe011 */
[-C--:B------:R-:W-:Y:S02]  /*0630*/  IADD3 R20, PT, PT, R20, R4.reuse, R23 ;  /* 0x0000000414147210 */ /* 0x080fe40007ffe017 */
[-C--:B------:R-:W-:Y:S02]  /*0640*/  IADD3 R24, PT, PT, R24, R4.reuse, R25 ;  /* 0x0000000418187210 */ /* 0x080fe40007ffe019 */
[----:B------:R-:W-:Y:S01]  /*0650*/  IADD3 R28, PT, PT, R28, R4, R27 ;  /* 0x000000041c1c7210 */ /* 0x000fe20007ffe01b */
[--C-:B------:R-:W-:Y:S01]  /*0660*/  IMAD R21, R20, 0x100, R11.reuse ;  /* 0x0000010014157824 */ /* 0x100fe200078e020b */
[----:B------:R-:W-:Y:S01]  /*0670*/  ISETP.NE.AND P1, PT, R18, RZ, PT ;  /* 0x000000ff1200720c */ /* 0x000fe20003f25270 */
[----:B------:R-:W-:Y:S01]  /*0680*/  IMAD R23, R24, 0x100, R11 ;  /* 0x0000010018177824 */ /* 0x000fe200078e020b */
[-C--:B------:R-:W-:Y:S01]  /*0690*/  LEA R17, R16, R11.reuse, 0x8 ;  /* 0x0000000b10117211 */ /* 0x080fe200078e40ff */
[----:B--2---:R-:W-:Y:S01]  /*06a0*/  IMAD.WIDE R20, R21, 0x2, R6 ;  /* 0x0000000215147825 */ /* 0x004fe200078e0206 */
[----:B------:R-:W-:-:S02]  /*06b0*/  LEA R25, R28, R11, 0x8 ;  /* 0x0000000b1c197211 */ /* 0x000fc400078e40ff */
[----:B------:R-:W-:Y:S01]  /*06c0*/  IADD3 R13, PT, PT, R13, 0x4, RZ ;  /* 0x000000040d0d7810 */ /* 0x000fe20007ffe0ff */
[----:B------:R-:W-:-:S04]  /*06d0*/  IMAD.WIDE R16, R17, 0x2, R6 ;  /* 0x0000000211107825 */ /* 0x000fc800078e0206 */
[--C-:B------:R-:W-:Y:S01]  /*06e0*/  IMAD.WIDE R22, R23, 0x2, R6.reuse ;  /* 0x0000000217167825 */ /* 0x100fe200078e0206 */
[----:B------:R-:W-:Y:S01]  /*06f0*/  @!PT LDS RZ, [RZ] ;  /* 0x00000000fffff984 */ /* 0x000fe20000000800 */
[----:B------:R-:W-:Y:S01]  /*0700*/  @!PT LDS RZ, [RZ] ;  /* 0x00000000fffff984 */ /* 0x000fe20000000800 */
[----:B------:R-:W-:Y:S01]  /*0710*/  @!PT LDS RZ, [RZ] ;  /* 0x00000000fffff984 */ /* 0x000fe20000000800 */
[----:B------:R-:W-:Y:S03]  /*0720*/  LDGSTS.E.128 [R19+-0x400], desc[UR10][R16.64] ;  /* 0xffc0000010137fae */ /* 0x000fe6000b9a180a */
[----:B------:R-:W-:Y:S01]  /*0730*/  IMAD.WIDE R24, R25, 0x2, R6 ;  /* 0x0000000219187825 */ /* 0x000fe200078e0206 */
[----:B------:R-:W-:Y:S04]  /*0740*/  LDGSTS.E.128 [R19+-0x200], desc[UR10][R20.64] ;  /* 0xffe0000014137fae */ /* 0x000fe8000b9a180a */
[----:B------:R-:W-:Y:S04]  /*0750*/  LDGSTS.E.128 [R19], desc[UR10][R22.64] ;  /* 0x0000000016137fae */ /* 0x000fe8000b9a180a */
[----:B------:R1:W-:Y:S02]  /*0760*/  LDGSTS.E.128 [R19+0x200], desc[UR10][R24.64] ;  /* 0x0020000018137fae */ /* 0x0003e4000b9a180a */
[----:B-1----:R-:W-:Y:S01]  /*0770*/  VIADD R19, R19, 0x800 ;  /* 0x0000080013137836 */ /* 0x002fe20000000000 */
[----:B------:R-:W-:Y:S06]  /*0780*/  @P1 BRA `(.L_x_45) ;  /* 0xfffffffc00541947 */ /* 0x000fec000383ffff */
.L_x_44:
[----:B------:R-:W-:Y:S05]  /*0790*/  BSYNC.RECONVERGENT B1 ;  /* 0x0000000000017941 */ /* 0x000fea0003800200 */
.L_x_43:
[----:B------:R-:W-:Y:S05]  /*07a0*/  @!P0 BRA `(.L_x_42) ;  /* 0x00000000006c8947 */ /* 0x000fea0003800000 */
[----:B------:R-:W1:Y:S01]  /*07b0*/  S2UR UR6, SR_CgaCtaId ;  /* 0x00000000000679c3 */ /* 0x000e620000008800 */
[----:B------:R-:W-:Y:S01]  /*07c0*/  UMOV UR5, 0x400 ;  /* 0x0000040000057882 */ /* 0x000fe20000000000 */
[----:B------:R-:W-:Y:S02]  /*07d0*/  IMAD.IADD R17, R9, 0x1, R14 ;  /* 0x0000000109117824 */ /* 0x000fe400078e020e */
[----:B------:R-:W-:Y:S02]  /*07e0*/  IMAD.MOV R18, RZ, RZ, -R12 ;  /* 0x000000ffff127224 */ /* 0x000fe400078e0a0c */
[----:B------:R-:W-:Y:S02]  /*07f0*/  IMAD.IADD R16, R17, 0x1, -R30 ;  /* 0x0000000111107824 */ /* 0x000fe400078e0a1e */
[----:B------:R-:W2:Y:S01]  /*0800*/  LDC.64 R6, c[0x0][0x380] ;  /* 0x0000e000ff067b82 */ /* 0x000ea20000000a00 */
[----:B-1----:R-:W-:-:S04]  /*0810*/  ULEA UR5, UR6, UR5, 0x18 ;  /* 0x0000000506057291 */ /* 0x002fc8000f8ec0ff */
[----:B------:R-:W-:-:S06]  /*0820*/  ULEA UR5, UR4, UR5, 0x1 ;  /* 0x0000000504057291 */ /* 0x000fcc000f8e08ff */
[----:B------:R-:W-:-:S04]  /*0830*/  LEA R13, R2, UR5, 0xc ;  /* 0x00000005020d7c11 */ /* 0x000fc8000f8e60ff */
[----:B------:R-:W-:-:S04]  /*0840*/  LEA R14, R14, R13, 0x9 ;  /* 0x0000000d0e0e7211 */ /* 0x000fc800078e48ff */
[----:B------:R-:W-:-:S07]  /*0850*/  LEA R15, R3, R14, 0x4 ;  /* 0x0000000e030f7211 */ /* 0x000fce00078e20ff */
.L_x_46:
[CC--:B------:R-:W-:Y:S01]  /*0860*/  ISETP.GE.AND P0, PT, R17.reuse, R30.reuse, PT ;  /* 0x0000001e1100720c */ /* 0x0c0fe20003f06270 */
[----:B------:R-:W-:Y:S01]  /*0870*/  VIADD R18, R18, 0x1 ;  /* 0x0000000112127836 */ /* 0x000fe20000000000 */
[C---:B------:R-:W-:Y:S02]  /*0880*/  VIMNMX R12, PT, PT, R17.reuse, R30, PT ;  /* 0x0000001e110c7248 */ /* 0x040fe40003fe0100 */
[C---:B------:R-:W-:Y:S01]  /*0890*/  SEL R13, R16.reuse, RZ, P0 ;  /* 0x000000ff100d7207 */ /* 0x040fe20000000000 */
[----:B------:R-:W-:Y:S01]  /*08a0*/  VIADD R16, R16, 0x1 ;  /* 0x0000000110107836 */ /* 0x000fe20000000000 */
[----:B------:R-:W-:Y:S02]  /*08b0*/  ISETP.NE.AND P0, PT, R18, RZ, PT ;  /* 0x000000ff1200720c */ /* 0x000fe40003f05270 */
[----:B------:R-:W-:Y:S02]  /*08c0*/  IADD3 R12, PT, PT, R12, R4, R13 ;  /* 0x000000040c0c7210 */ /* 0x000fe40007ffe00d */
[----:B------:R-:W-:-:S03]  /*08d0*/  IADD3 R17, PT, PT, R17, 0x1, RZ ;  /* 0x0000000111117810 */ /* 0x000fc60007ffe0ff */
[----:B------:R-:W-:-:S04]  /*08e0*/  IMAD R13, R12, 0x100, R11 ;  /* 0x000001000c0d7824 */ /* 0x000fc800078e020b */
[----:B--2---:R-:W-:-:S05]  /*08f0*/  IMAD.WIDE R12, R13, 0x2, R6 ;  /* 0x000000020d0c7825 */ /* 0x004fca00078e0206 */
[----:B------:R-:W-:Y:S01]  /*0900*/  @!PT LDS RZ, [RZ] ;  /* 0x00000000fffff984 */ /* 0x000fe20000000800 */
[----:B------:R-:W-:Y:S01]  /*0910*/  @!PT LDS RZ, [RZ] ;  /* 0x00000000fffff984 */ /* 0x000fe20000000800 */
[----:B------:R-:W-:Y:S01]  /*0920*/  @!PT LDS RZ, [RZ] ;  /* 0x00000000fffff984 */ /* 0x000fe20000000800 */
[----:B------:R1:W-:Y:S02]  /*0930*/  LDGSTS.E.128 [R15], desc[UR10][R12.64] ;  /* 0x000000000c0f7fae */ /* 0x0003e4000b9a180a */
[----:B-1----:R-:W-:Y:S01]  /*0940*/  VIADD R15, R15, 0x200 ;  /* 0x000002000f0f7836 */ /* 0x002fe20000000000 */
[----:B------:R-:W-:Y:S06]  /*0950*/  @P0 BRA `(.L_x_46) ;  /* 0xfffffffc00c00947 */ /* 0x000fec000383ffff */
.L_x_42:
[----:B------:R-:W-:Y:S05]  /*0960*/  BSYNC.RECONVERGENT B0 ;  /* 0x0000000000007941 */ /* 0x000fea0003800200 */
.L_x_41:
        /* <DEDUP_REMOVED lines=15> */
[----:B--2---:R-:W-:-:S04]  /*0a60*/  LEA R21, P1, R12, UR8, 0x1 ;  /* 0x000000080c157c11 */ /* 0x004fc8000f8208ff */
[----:B------:R-:W-:-:S04]  /*0a70*/  IADD3 R7, PT, PT, R13, R11, RZ ;  /* 0x0000000b0d077210 */ /* 0x000fc80007ffe0ff */
[----:B------:R-:W-:Y:S01]  /*0a80*/  LEA.HI.X R18, R12, UR9, R7, 0x1, P1 ;  /* 0x000000090c127c11 */ /* 0x000fe200088f0c07 */
[----:B------:R-:W-:Y:S06]  /*0a90*/  @P0 BRA `(.L_x_48) ;  /* 0x0000000400000947 */ /* 0x000fec0003800000 */
[----:B------:R-:W-:Y:S01]  /*0aa0*/  LOP3.LUT R4, RZ, R3, RZ, 0x33, !PT ;  /* 0x00000003ff047212 */ /* 0x000fe200078e33ff */
[----:B------:R-:W-:Y:S01]  /*0ab0*/  BSSY.RECONVERGENT B1, `(.L_x_49) ;  /* 0x000001f000017945 */ /* 0x000fe20003800200 */
[----:B------:R-:W-:-:S03]  /*0ac0*/  IMAD.MOV.U32 R11, RZ, RZ, R3 ;  /* 0x000000ffff0b7224 */ /* 0x000fc600078e0003 */
        /* <DEDUP_REMOVED lines=9> */
[C---:B------:R-:W-:Y:S01]  /*0b60*/  SHF.L.U32 R7, R4.reuse, 0x5, RZ ;  /* 0x0000000504077819 */ /* 0x040fe200000006ff */
[----:B------:R-:W-:Y:S01]  /*0b70*/  IMAD.SHL.U32 R13, R3, 0x10, RZ ;  /* 0x00000010030d7824 */ /* 0x000fe200078e00ff */
[----:B------:R-:W-:Y:S02]  /*0b80*/  LOP3.LUT R4, R4, 0x3, RZ, 0xc0, !PT ;  /* 0x0000000304047812 */ /* 0x000fe400078ec0ff */
[----:B------:R-:W-:-:S03]  /*0b90*/  LOP3.LUT R7, R7, 0x60, RZ, 0xc0, !PT ;  /* 0x0000006007077812 */ /* 0x000fc600078ec0ff */
[----:B------:R-:W-:Y:S01]  /*0ba0*/  IMAD.MOV R4, RZ, RZ, -R4 ;  /* 0x000000ffff047224 */ /* 0x000fe200078e0a04 */
[----:B------:R-:W-:Y:S01]  /*0bb0*/  LOP3.LUT R11, R7, 0x1f, R0, 0xf8, !PT ;  /* 0x0000001f070b7812 */ /* 0x000fe200078ef800 */
[----:B-1----:R-:W-:-:S06]  /*0bc0*/  ULEA UR5, UR8, UR5, 0x18 ;  /* 0x0000000508057291 */ /* 0x002fcc000f8ec0ff */
[----:B------:R-:W-:-:S04]  /*0bd0*/  LEA R6, R6, UR5, 0x1 ;  /* 0x0000000506067c11 */ /* 0x000fc8000f8e08ff */
[----:B------:R-:W-:-:S07]  /*0be0*/  IADD3 R15, PT, PT, R6, R13, RZ ;  /* 0x0000000d060f7210 */ /* 0x000fce0007ffe0ff */
.L_x_51:
        /* <DEDUP_REMOVED lines=11> */
.L_x_50:
[----:B------:R-:W-:Y:S05]  /*0ca0*/  BSYNC.RECONVERGENT B1 ;  /* 0x0000000000017941 */ /* 0x000fea0003800200 */
.L_x_49:
[----:B------:R-:W-:Y:S05]  /*0cb0*/  @!P1 BRA `(.L_x_48) ;  /* 0x0000000000789947 */ /* 0x000fea0003800000 */
[----:B------:R-:W1:Y:S01]  /*0cc0*/  S2UR UR8, SR_CgaCtaId ;  /* 0x00000000000879c3 */ /* 0x000e620000008800 */
[----:B------:R-:W-:Y:S01]  /*0cd0*/  UMOV UR5, 0x400 ;  /* 0x0000040000057882 */ /* 0x000fe20000000000 */
[----:B------:R-:W-:Y:S01]  /*0ce0*/  IMAD R4, R2, UR7, RZ ;  /* 0x0000000702047c24 */ /* 0x000fe2000f8e02ff */
[----:B-1----:R-:W-:-:S06]  /*0cf0*/  ULEA UR5, UR8, UR5, 0x18 ;  /* 0x0000000508057291 */ /* 0x002fcc000f8ec0ff */
[----:B------:R-:W-:Y:S02]  /*0d00*/  LEA R6, R4, UR5, 0x1 ;  /* 0x0000000504067c11 */ /* 0x000fe4000f8e08ff */
[----:B------:R-:W-:-:S03]  /*0d10*/  LEA R4, R11, 0x400, 0x4 ;  /* 0x000004000b047811 */ /* 0x000fc600078e20ff */
[----:B------:R-:W-:-:S07]  /*0d20*/  IMAD R19, R11, 0x10, R6 ;  /* 0x000000100b137824 */ /* 0x000fce00078e0206 */
.L_x_52:
[C---:B------:R-:W-:Y:S01]  /*0d30*/  IADD3 R6, PT, PT, R4.reuse, -0x400, RZ ;  /* 0xfffffc0004067810 */ /* 0x040fe20007ffe0ff */
[C---:B------:R-:W-:Y:S01]  /*0d40*/  VIADD R12, R4.reuse, 0xfffffe00 ;  /* 0xfffffe00040c7836 */ /* 0x040fe20000000000 */
[----:B------:R-:W-:Y:S01]  /*0d50*/  IADD3 R11, PT, PT, R11, 0x80, RZ ;  /* 0x000000800b0b7810 */ /* 0x000fe20007ffe0ff */
[----:B------:R-:W-:Y:S01]  /*0d60*/  VIADD R16, R4, 0x200 ;  /* 0x0000020004107836 */ /* 0x000fe20000000000 */
[-C--:B------:R-:W-:Y:S02]  /*0d70*/  IADD3 R6, P0, PT, R6, R21.reuse, RZ ;  /* 0x0000001506067210 */ /* 0x080fe40007f1e0ff */
[CC--:B------:R-:W-:Y:S01]  /*0d80*/  IADD3 R14, P2, PT, R4.reuse, R21.reuse, RZ ;  /* 0x00000015040e7210 */ /* 0x0c0fe20007f5e0ff */
[----:B------:R-:W-:Y:S01]  /*0d90*/  VIADD R4, R4, 0x800 ;  /* 0x0000080004047836 */ /* 0x000fe20000000000 */
[----:B------:R-:W-:Y:S02]  /*0da0*/  IADD3.X R7, PT, PT, RZ, R18, RZ, P0, !PT ;  /* 0x00000012ff077210 */ /* 0x000fe400007fe4ff */
[----:B------:R-:W-:Y:S01]  /*0db0*/  ISETP.GE.AND P0, PT, R11, UR6, PT ;  /* 0x000000060b007c0c */ /* 0x000fe2000bf06270 */
[----:B------:R-:W-:Y:S01]  /*0dc0*/  IMAD.X R15, RZ, RZ, R18, P2 ;  /* 0x000000ffff0f7224 */ /* 0x000fe200010e0612 */
[-C--:B------:R-:W-:Y:S01]  /*0dd0*/  IADD3 R12, P1, PT, R12, R21.reuse, RZ ;  /* 0x000000150c0c7210 */ /* 0x080fe20007f3e0ff */
[----:B------:R-:W-:Y:S01]  /*0de0*/  @!PT LDS RZ, [RZ] ;  /* 0x00000000fffff984 */ /* 0x000fe20000000800 */
[----:B------:R-:W-:Y:S01]  /*0df0*/  @!PT LDS RZ, [RZ] ;  /* 0x00000000fffff984 */ /* 0x000fe20000000800 */
[----:B------:R-:W-:Y:S01]  /*0e00*/  @!PT LDS RZ, [RZ] ;  /* 0x00000000fffff984 */ /* 0x000fe20000000800 */
[----:B------:R-:W-:Y:S01]  /*0e10*/  LDGSTS.E.BYPASS.128 [R19], desc[UR10][R6.64] ;  /* 0x0000000006137fae */ /* 0x000fe2000b98180a */
[----:B------:R-:W-:-:S02]  /*0e20*/  IADD3 R16, P3, PT, R16, R21, RZ ;  /* 0x0000001510107210 */ /* 0x000fc40007f7e0ff */
[----:B------:R-:W-:-:S03]  /*0e30*/  IADD3.X R13, PT, PT, RZ, R18, RZ, P1, !PT ;  /* 0x00000012ff0d7210 */ /* 0x000fc60000ffe4ff */
[----:B------:R-:W-:Y:S02]  /*0e40*/  IMAD.X R17, RZ, RZ, R18, P3 ;  /* 0x000000ffff117224 */ /* 0x000fe400018e0612 */
[----:B------:R-:W-:Y:S04]  /*0e50*/  LDGSTS.E.BYPASS.128 [R19+0x200], desc[UR10][R12.64] ;  /* 0x002000000c137fae */ /* 0x000fe8000b98180a */
[----:B------:R-:W-:Y:S04]  /*0e60*/  LDGSTS.E.BYPASS.128 [R19+0x400], desc[UR10][R14.64] ;  /* 0x004000000e137fae */ /* 0x000fe8000b98180a */
[----:B------:R1:W-:Y:S02]  /*0e70*/  LDGSTS.E.BYPASS.128 [R19+0x600], desc[UR10][R16.64] ;  /* 0x0060000010137fae */ /* 0x0003e4000b98180a */
[----:B-1----:R-:W-:Y:S01]  /*0e80*/  IADD3 R19, PT, PT, R19, 0x800, RZ ;  /* 0x0000080013137810 */ /* 0x002fe20007ffe0ff */
[----:B------:R-:W-:Y:S06]  /*0e90*/  @!P0 BRA `(.L_x_52) ;  /* 0xfffffffc00a48947 */ /* 0x000fec000383ffff */
.L_x_48:
[----:B------:R-:W-:Y:S05]  /*0ea0*/  BSYNC.RECONVERGENT B0 ;  /* 0x0000000000007941 */ /* 0x000fea0003800200 */
.L_x_47:
[----:B------:R-:W0:Y:S01]  /*0eb0*/  LDGDEPBAR ;  /* 0x00000000000079af */ /* 0x000e220000000000 */
[----:B------:R-:W1:Y:S01]  /*0ec0*/  LDC.64 R18, c[0x0][0x398] ;  /* 0x0000e600ff127b82 */ /* 0x000e620000000a00 */
[----:B------:R-:W-:Y:S01]  /*0ed0*/  ISETP.GE.AND P0, PT, R10, 0x1, PT ;  /* 0x000000010a00780c */ /* 0x000fe20003f06270 */
[----:B------:R-:W-:-:S06]  /*0ee0*/  IMAD.SHL.U32 R11, R3, 0x8, RZ ;  /* 0x00000008030b7824 */ /* 0x000fcc00078e00ff */
[----:B------:R-:W2:Y:S01]  /*0ef0*/  LDC.64 R6, c[0x0][0x3a0] ;  /* 0x0000e800ff067b82 */ /* 0x000ea20000000a00 */
[----:B------:R-:W-:-:S04]  /*0f00*/  DEPBAR.LE SB0, 0x1 ;  /* 0x000080400000791a */ /* 0x000fc80000000000 */
[----:B-1----:R-:W-:-:S04]  /*0f10*/  IMAD.WIDE.U32 R18, R11, 0x2, R18 ;  /* 0x000000020b127825 */ /* 0x002fc800078e0012 */
[----:B--2---:R-:W-:Y:S01]  /*0f20*/  IMAD.WIDE.U32 R6, R11, 0x2, R6 ;  /* 0x000000020b067825 */ /* 0x004fe200078e0006 */
[----:B------:R-:W-:Y:S06]  /*0f30*/  @!P0 EXIT ;  /* 0x000000000000894d */ /* 0x000fec0003800000 */
[----:B------:R-:W2:Y:S04]  /*0f40*/  LDG.E.U16 R11, desc[UR10][R6.64+0x4] ;  /* 0x0000040a060b7981 */ /* 0x000ea8000c1e1500 */
[----:B------:R-:W3:Y:S04]  /*0f50*/  LDG.E.U16 R27, desc[UR10][R18.64] ;  /* 0x0000000a121b7981 */ /* 0x000ee8000c1e1500 */
[----:B------:R-:W4:Y:S04]  /*0f60*/  LDG.E.U16 R28, desc[UR10][R18.64+0x2] ;  /* 0x0000020a121c7981 */ /* 0x000f28000c1e1500 */
[----:B------:R-:W5:Y:S04]  /*0f70*/  LDG.E.U16 R25, desc[UR10][R18.64+0x4] ;  /* 0x0000040a12197981 */ /* 0x000f68000c1e1500 */
[----:B------:R-:W5:Y:S04]  /*0f80*/  LDG.E.U16 R26, desc[UR10][R18.64+0x6] ;  /* 0x0000060a121a7981 */ /* 0x000f68000c1e1500 */
[----:B------:R-:W5:Y:S04]  /*0f90*/  LDG.E.U16 R23, desc[UR10][R18.64+0x8] ;  /* 0x0000080a12177981 */ /* 0x000f68000c1e1500 */
[----:B------:R-:W5:Y:S04]  /*0fa0*/  LDG.E.U16 R24, desc[UR10][R18.64+0xa] ;  /* 0x00000a0a12187981 */ /* 0x000f68000c1e1500 */
[----:B------:R-:W5:Y:S04]  /*0fb0*/  LDG.E.U16 R21, desc[UR10][R18.64+0xc] ;  /* 0x00000c0a12157981 */ /* 0x000f68000c1e1500 */
[----:B------:R1:W5:Y:S04]  /*0fc0*/  LDG.E.U16 R22, desc[UR10][R18.64+0xe] ;  /* 0x00000e0a12167981 */ /* 0x000368000c1e1500 */
[----:B------:R-:W5:Y:S04]  /*0fd0*/  LDG.E.U16 R20, desc[UR10][R6.64] ;  /* 0x0000000a06147981 */ /* 0x000f68000c1e1500 */
[----:B------:R-:W5:Y:S04]  /*0fe0*/  LDG.E.U16 R4, desc[UR10][R6.64+0x2] ;  /* 0x0000020a06047981 */ /* 0x000f68000c1e1500 */
[----:B------:R-:W5:Y:S04]  /*0ff0*/  LDG.E.U16 R17, desc[UR10][R6.64+0x6] ;  /* 0x0000060a06117981 */ /* 0x000f68000c1e1500 */
[----:B------:R-:W5:Y:S04]  /*1000*/  LDG.E.U16 R16, desc[UR10][R6.64+0x8] ;  /* 0x0000080a06107981 */ /* 0x000f68000c1e1500 */
[----:B------:R-:W5:Y:S04]  /*1010*/  LDG.E.U16 R15, desc[UR10][R6.64+0xa] ;  /* 0x00000a0a060f7981 */ /* 0x000f68000c1e1500 */
[----:B------:R-:W5:Y:S04]  /*1020*/  LDG.E.U16 R14, desc[UR10][R6.64+0xc] ;  /* 0x00000c0a060e7981 */ /* 0x000f68000c1e1500 */
[----:B------:R-:W5:Y:S01]  /*1030*/  LDG.E.U16 R13, desc[UR10][R6.64+0xe] ;  /* 0x00000e0a060d7981 */ /* 0x000f62000c1e1500 */
[----:B------:R-:W1:Y:S01]  /*1040*/  S2UR UR8, SR_CgaCtaId ;  /* 0x00000000000879c3 */ /* 0x000e620000008800 */
[----:B------:R-:W-:Y:S01]  /*1050*/  USHF.R.S32.HI UR5, URZ, 0x1f, UR7 ;  /* 0x0000001fff057899 */ /* 0x000fe20008011407 */
[----:B-1----:R-:W-:-:S03]  /*1060*/  SHF.L.U32 R19, R3, 0x2, RZ ;  /* 0x0000000203137819 */ /* 0x002fc600000006ff */
[----:B------:R-:W-:Y:S01]  /*1070*/  ULEA.HI UR5, UR5, UR7, URZ, 0x3 ;  /* 0x0000000705057291 */ /* 0x000fe2000f8f18ff */
[C---:B------:R-:W-:Y:S01]  /*1080*/  LEA R18, R2.reuse, UR4, 0xb ;  /* 0x0000000402127c11 */ /* 0x040fe2000f8e58ff */
[----:B------:R-:W-:Y:S02]  /*1090*/  UMOV UR6, 0x400 ;  /* 0x0000040000067882 */ /* 0x000fe40000000000 */
[----:B------:R-:W-:Y:S01]  /*10a0*/  USHF.R.S32.HI UR5, URZ, 0x3, UR5 ;  /* 0x00000003ff057899 */ /* 0x000fe20008011405 */
[----:B------:R-:W-:Y:S02]  /*10b0*/  IMAD R12, R2, UR7, R19 ;  /* 0x00000007020c7c24 */ /* 0x000fe4000f8e0213 */
[----:B------:R-:W-:Y:S02]  /*10c0*/  IMAD R2, R3, 0x8, R18 ;  /* 0x0000000803027824 */ /* 0x000fe400078e0212 */
[----:B------:R-:W-:Y:S01]  /*10d0*/  IMAD.SHL.U32 R29, R0, 0x8, RZ ;  /* 0x00000008001d7824 */ /* 0x000fe200078e00ff */
[----:B------:R-:W-:Y:S01]  /*10e0*/  ULEA.HI UR4, UR7, UR7, URZ, 0x1 ;  /* 0x0000000707047291 */ /* 0x000fe2000f8f08ff */
[----:B------:R-:W-:Y:S01]  /*10f0*/  IMAD R8, R8, R5, RZ ;  /* 0x0000000508087224 */ /* 0x000fe200078e02ff */
[----:B------:R-:W-:Y:S01]  /*1100*/  IADD3 R30, PT, PT, R9, -R30, RZ ;  /* 0x8000001e091e7210 */ /* 0x000fe20007ffe0ff */
[----:B------:R-:W-:Y:S01]  /*1110*/  ULEA UR6, UR8, UR6, 0x18 ;  /* 0x0000000608067291 */ /* 0x000fe2000f8ec0ff */
[----:B------:R-:W-:-:S02]  /*1120*/  MOV R31, RZ ;  /* 0x000000ff001f7202 */ /* 0x000fc40000000f00 */
[----:B------:R-:W-:-:S03]  /*1130*/  LOP3.LUT R29, R29, 0xf8, RZ, 0xc0, !PT ;  /* 0x000000f81d1d7812 */ /* 0x000fc600078ec0ff */
[----:B------:R-:W-:Y:S01]  /*1140*/  LEA R12, R12, UR6, 0x1 ;  /* 0x000000060c0c7c11 */ /* 0x000fe2000f8e08ff */
[----:B------:R-:W-:Y:S01]  /*1150*/  ULOP3.LUT UR4, UR4, 0xfffffffe, URZ, 0xc0, !UPT ;  /* 0xfffffffe04047892 */ /* 0x000fe2000f8ec0ff */
[----:B------:R-:W-:Y:S01]  /*1160*/  ISETP.GE.AND P2, PT, R3, UR5, PT ;  /* 0x0000000503007c0c */ /* 0x000fe2000bf46270 */
[----:B------:R-:W1:Y:S01]  /*1170*/  LDCU UR5, c[0x0][0x388] ;  /* 0x00007100ff0577ac */ /* 0x000e620008000800 */
[----:B--2---:R-:W-:Y:S01]  /*1180*/  IMAD.U32 R18, R11, 0x10000, RZ ;  /* 0x000100000b127824 */ /* 0x004fe200078e00ff */
[----:B------:R-:W-:Y:S01]  /*1190*/  LEA R11, R2, UR6, 0x1 ;  /* 0x00000006020b7c11 */ /* 0x000fe2000f8e08ff */
[----:B---3--:R-:W-:Y:S01]  /*11a0*/  IMAD.U32 R27, R27, 0x10000, RZ ;  /* 0x000100001b1b7824 */ /* 0x008fe200078e00ff */
[----:B----4-:R-:W-:Y:S01]  /*11b0*/  SHF.L.U32 R28, R28, 0x10, RZ ;  /* 0x000000101c1c7819 */ /* 0x010fe200000006ff */
[----:B-----5:R-:W-:Y:S01]  /*11c0*/  IMAD.U32 R25, R25, 0x10000, RZ ;  /* 0x0001000019197824 */ /* 0x020fe200078e00ff */
[----:B------:R-:W-:Y:S01]  /*11d0*/  SHF.L.U32 R26, R26, 0x10, RZ ;  /* 0x000000101a1a7819 */ /* 0x000fe200000006ff */
[----:B------:R-:W-:Y:S01]  /*11e0*/  IMAD.U32 R23, R23, 0x10000, RZ ;  /* 0x0001000017177824 */ /* 0x000fe200078e00ff */
[----:B------:R-:W-:Y:S01]  /*11f0*/  SHF.L.U32 R24, R24, 0x10, RZ ;  /* 0x0000001018187819 */ /* 0x000fe200000006ff */
[----:B------:R-:W-:Y:S01]  /*1200*/  IMAD.U32 R21, R21, 0x10000, RZ ;  /* 0x0001000015157824 */ /* 0x000fe200078e00ff */
[----:B------:R-:W-:Y:S01]  /*1210*/  SHF.L.U32 R22, R22, 0x10, RZ ;  /* 0x0000001016167819 */ /* 0x000fe200000006ff */
[----:B------:R-:W-:Y:S01]  /*1220*/  IMAD.U32 R20, R20, 0x10000, RZ ;  /* 0x0001000014147824 */ /* 0x000fe200078e00ff */
[----:B------:R-:W-:-:S02]  /*1230*/  SHF.L.U32 R19, R4, 0x10, RZ ;  /* 0x0000001004137819 */ /* 0x000fc400000006ff */
[----:B------:R-:W-:Y:S01]  /*1240*/  SHF.L.U32 R17, R17, 0x10, RZ ;  /* 0x0000001011117819 */ /* 0x000fe200000006ff */
[----:B------:R-:W-:Y:S01]  /*1250*/  IMAD.U32 R16, R16, 0x10000, RZ ;  /* 0x0001000010107824 */ /* 0x000fe200078e00ff */
[----:B------:R-:W-:Y:S01]  /*1260*/  SHF.L.U32 R15, R15, 0x10, RZ ;  /* 0x000000100f0f7819 */ /* 0x000fe200000006ff */
[----:B------:R-:W-:Y:S01]  /*1270*/  IMAD.U32 R14, R14, 0x10000, RZ ;  /* 0x000100000e0e7824 */ /* 0x000fe200078e00ff */
[----:B-1----:R-:W-:-:S07]  /*1280*/  SHF.L.U32 R13, R13, 0x10, RZ ;  /* 0x000000100d0d7819 */ /* 0x002fce00000006ff */
.L_x_58:
[----:B-1----:R-:W1:Y:S01]  /*1290*/  LDS.128 R4, [R11] ;  /* 0x000000000b047984 */ /* 0x002e620000000c00 */
[----:B------:R-:W-:Y:S01]  /*12a0*/  ISETP.GE.AND P0, PT, R9, UR5, PT ;  /* 0x0000000509007c0c */ /* 0x000fe2000bf06270 */
[----:B------:R-:W-:Y:S01]  /*12b0*/  UMOV UR6, 0xffffffff ;  /* 0xffffffff00067882 */ /* 0x000fe20000000000 */
[C---:B-1----:R-:W-:Y:S01]  /*12c0*/  PRMT R2, R4.reuse, 0x7632, R2 ;  /* 0x0000763204027816 */ /* 0x042fe20000000002 */
[----:B------:R-:W-:Y:S01]  /*12d0*/  IMAD.U32 R0, R4, 0x10000, RZ ;  /* 0x0001000004007824 */ /* 0x000fe200078e00ff */
[C---:B------:R-:W-:Y:S01]  /*12e0*/  PRMT R34, R5.reuse, 0x7632, R34 ;  /* 0x0000763205227816 */ /* 0x040fe20000000022 */
[----:B------:R-:W-:Y:S01]  /*12f0*/  IMAD.U32 R3, R5, 0x10000, RZ ;  /* 0x0001000005037824 */ /* 0x000fe200078e00ff */
[----:B------:R-:W-:Y:S01]  /*1300*/  SHF.L.U32 R2, R2, 0x10, RZ ;  /* 0x0000001002027819 */ /* 0x000fe200000006ff */
[----:B------:R-:W-:Y:S01]  /*1310*/  FFMA.FTZ R33, R0, R0, RZ ;  /* 0x0000000000217223 */ /* 0x000fe200000100ff */
[----:B------:R-:W-:Y:S01]  /*1320*/  SHF.L.U32 R34, R34, 0x10, RZ ;  /* 0x0000001022227819 */ /* 0x000fe200000006ff */
[C---:B------:R-:W-:Y:S01]  /*1330*/  IMAD.U32 R32, R7.reuse, 0x10000, RZ ;  /* 0x0001000007207824 */ /* 0x040fe200078e00ff */
[----:B------:R-:W-:Y:S01]  /*1340*/  PRMT R35, R7, 0x7632, R35 ;  /* 0x0000763207237816 */ /* 0x000fe20000000023 */
[--C-:B------:R-:W-:Y:S01]  /*1350*/  FFMA.FTZ R4, R2, R2, R33.reuse ;  /* 0x0000000202047223 */ /* 0x100fe20000010021 */
[C---:B------:R-:W-:Y:S01]  /*1360*/  PRMT R33, R6.reuse, 0x7632, R33 ;  /* 0x0000763206217816 */ /* 0x040fe20000000021 */
[----:B------:R-:W-:Y:S01]  /*1370*/  IMAD.U32 R6, R6, 0x10000, RZ ;  /* 0x0001000006067824 */ /* 0x000fe200078e00ff */
[----:B------:R-:W-:Y:S01]  /*1380*/  SHF.L.U32 R35, R35, 0x10, RZ ;  /* 0x0000001023237819 */ /* 0x000fe200000006ff */
[----:B------:R-:W-:Y:S01]  /*1390*/  FFMA.FTZ R5, R3, R3, R4 ;  /* 0x0000000303057223 */ /* 0x000fe20000010004 */
[----:B------:R-:W-:-:S03]  /*13a0*/  SHF.L.U32 R33, R33, 0x10, RZ ;  /* 0x0000001021217819 */ /* 0x000fc600000006ff */
[----:B------:R-:W-:-:S04]  /*13b0*/  FFMA.FTZ R5, R34, R34, R5 ;  /* 0x0000002222057223 */ /* 0x000fc80000010005 */
[----:B------:R-:W-:Y:S01]  /*13c0*/  FFMA.FTZ R4, R6, R6, R5 ;  /* 0x0000000606047223 */ /* 0x000fe20000010005 */
[----:B------:R-:W-:-:S03]  /*13d0*/  SEL R5, R30, RZ, P0 ;  /* 0x000000ff1e057207 */ /* 0x000fc60000000000 */
[----:B------:R-:W-:Y:S01]  /*13e0*/  FFMA.FTZ R7, R33, R33, R4 ;  /* 0x0000002121077223 */ /* 0x000fe20000010004 */
[----:B------:R-:W-:-:S03]  /*13f0*/  VIMNMX R4, PT, PT, R9, UR5, PT ;  /* 0x0000000509047c48 */ /* 0x000fc6000bfe0100 */
[----:B------:R-:W-:Y:S01]  /*1400*/  FFMA.FTZ R36, R32, R32, R7 ;  /* 0x0000002020247223 */ /* 0x000fe20000010007 */
[----:B------:R-:W-:-:S03]  /*1410*/  IADD3 R4, PT, PT, R4, R8, R5 ;  /* 0x0000000804047210 */ /* 0x000fc60007ffe005 */
        /* <DEDUP_REMOVED lines=11> */
.L_x_65:
[----:B------:R-:W3:Y:S01]  /*14d0*/  LDC R36, c[0x0][0x394] ;  /* 0x0000e500ff247b82 */ /* 0x000ee20000000800 */
[----:B--2---:R-:W-:Y:S01]  /*14e0*/  FADD.FTZ R37, R40, R37 ;  /* 0x0000002528257221 */ /* 0x004fe20000010000 */
[----:B------:R-:W-:Y:S01]  /*14f0*/  FSEL R38, R28, R19, !P0 ;  /* 0x000000131c267208 */ /* 0x000fe20004000000 */
[----:B------:R-:W-:Y:S01]  /*1500*/  BSSY.RECONVERGENT B0, `(.L_x_54) ;  /* 0x000001b000007945 */ /* 0x000fe20003800200 */
[----:B------:R-:W-:Y:S02]  /*1510*/  ISETP.NE.AND P1, PT, R31, RZ, PT ;  /* 0x000000ff1f00720c */ /* 0x000fe40003f25270 */
[----:B-1----:R-:W-:Y:S02]  /*1520*/  FSEL R40, R24, R15, !P0 ;  /* 0x0000000f18287208 */ /* 0x002fe40004000000 */
[----:B------:R-:W-:Y:S02]  /*1530*/  FSEL R42, R21, R14, !P0 ;  /* 0x0000000e152a7208 */ /* 0x000fe40004000000 */
[----:B------:R-:W-:Y:S01]  /*1540*/  FSEL R44, R22, R13, !P0 ;  /* 0x0000000d162c7208 */ /* 0x000fe20004000000 */
[----:B---3--:R-:W-:Y:S01]  /*1550*/  FFMA.FTZ R7, R37, 0.00390625, R36 ;  /* 0x3b80000025077823 */ /* 0x008fe20000010024 */
[----:B------:R-:W-:-:S05]  /*1560*/  FSEL R36, R27, R20, !P0 ;  /* 0x000000141b247208 */ /* 0x000fca0004000000 */
[----:B------:R-:W1:Y:S02]  /*1570*/  MUFU.RSQ R7, R7 ;  /* 0x0000000700077308 */ /* 0x000e640000001400 */
[C---:B-1----:R-:W-:Y:S01]  /*1580*/  FMUL.FTZ R5, R7.reuse, R36 ;  /* 0x0000002407057220 */ /* 0x042fe20000410000 */
[C---:B------:R-:W-:Y:S01]  /*1590*/  FMUL.FTZ R37, R7.reuse, R38 ;  /* 0x0000002607257220 */ /* 0x040fe20000410000 */
[----:B------:R-:W-:Y:S01]  /*15a0*/  FSEL R36, R26, R17, !P0 ;  /* 0x000000111a247208 */ /* 0x000fe20004000000 */
[----:B------:R-:W-:Y:S01]  /*15b0*/  FMUL.FTZ R40, R7, R40 ;  /* 0x0000002807287220 */ /* 0x000fe20000410000 */
[----:B------:R-:W-:Y:S01]  /*15c0*/  FMUL.FTZ R0, R0, R5 ;  /* 0x0000000500007220 */ /* 0x000fe20000410000 */
[----:B------:R-:W-:Y:S01]  /*15d0*/  FMUL.FTZ R5, R2, R37 ;  /* 0x0000002502057220 */ /* 0x000fe20000410000 */
[----:B------:R-:W-:Y:S01]  /*15e0*/  FSEL R2, R25, R18, !P0 ;  /* 0x0000001219027208 */ /* 0x000fe20004000000 */
[----:B------:R-:W-:Y:S01]  /*15f0*/  FMUL.FTZ R37, R7, R36 ;  /* 0x0000002407257220 */ /* 0x000fe20000410000 */
[----:B------:R-:W-:Y:S01]  /*1600*/  FSEL R38, R23, R16, !P0 ;  /* 0x0000001017267208 */ /* 0x000fe20004000000 */
[C---:B------:R-:W-:Y:S01]  /*1610*/  FMUL.FTZ R41, R7.reuse, R42 ;  /* 0x0000002a07297220 */ /* 0x040fe20000410000 */
[C---:B------:R-:W-:Y:S01]  /*1620*/  FMUL.FTZ R44, R7.reuse, R44 ;  /* 0x0000002c072c7220 */ /* 0x040fe20000410000 */
[C---:B------:R-:W-:Y:S01]  /*1630*/  FMUL.FTZ R2, R7.reuse, R2 ;  /* 0x0000000207027220 */ /* 0x040fe20000410000 */
[----:B------:R-:W-:Y:S01]  /*1640*/  FMUL.FTZ R34, R34, R37 ;  /* 0x0000002522227220 */ /* 0x000fe20000410000 */
[----:B------:R-:W-:Y:S01]  /*1650*/  FMUL.FTZ R39, R7, R38 ;  /* 0x0000002607277220 */ /* 0x000fe20000410000 */
[----:B------:R-:W-:Y:S01]  /*1660*/  FMUL.FTZ R33, R33, R40 ;  /* 0x0000002821217220 */ /* 0x000fe20000410000 */
[----:B------:R-:W-:-:S02]  /*1670*/  FMUL.FTZ R7, R3, R2 ;  /* 0x0000000203077220 */ /* 0x000fc40000410000 */
[----:B------:R-:W-:Y:S01]  /*1680*/  FMUL.FTZ R6, R6, R39 ;  /* 0x0000002706067220 */ /* 0x000fe20000410000 */
[----:B------:R-:W-:Y:S06]  /*1690*/  @P1 BRA `(.L_x_55) ;  /* 0x0000000000041947 */ /* 0x000fec0003800000 */
[----:B------:R-:W-:-:S04]  /*16a0*/  DEPBAR.LE SB0, 0x0 ;  /* 0x000080000000791a */ /* 0x000fc80000000000 */
.L_x_55:
[----:B------:R-:W-:Y:S05]  /*16b0*/  BSYNC.RECONVERGENT B0 ;  /* 0x0000000000007941 */ /* 0x000fea0003800200 */
.L_x_54:
[----:B------:R-:W-:Y:S01]  /*16c0*/  BSSY.RECONVERGENT B0, `(.L_x_56) ;  /* 0x0000024000007945 */ /* 0x000fe20003800200 */
[----:B------:R-:W-:Y:S01]  /*16d0*/  FMUL.FTZ R32, R32, R41 ;  /* 0x0000002920207220 */ /* 0x000fe20000410000 */
[----:B------:R-:W-:Y:S02]  /*16e0*/  FMUL.FTZ R35, R35, R44 ;  /* 0x0000002c23237220 */ /* 0x000fe40000410000 */
[----:B------:R-:W-:Y:S05]  /*16f0*/  @P2 BRA `(.L_x_57) ;  /* 0x0000000000802947 */ /* 0x000fea0003800000 */
[----:B------:R-:W1:Y:S04]  /*1700*/  LDS.U16 R41, [R12+UR4] ;  /* 0x000000040c297984 */ /* 0x000e680008000400 */
[----:B------:R-:W2:Y:S04]  /*1710*/  LDS.U16 R40, [R12] ;  /* 0x000000000c287984 */ /* 0x000ea80000000400 */
[----:B------:R-:W3:Y:S04]  /*1720*/  LDS.U16 R38, [R12+UR4+0x2] ;  /* 0x000002040c267984 */ /* 0x000ee80008000400 */
[----:B------:R-:W4:Y:S04]  /*1730*/  LDS.U16 R39, [R12+0x2] ;  /* 0x000002000c277984 */ /* 0x000f280000000400 */
[----:B------:R-:W5:Y:S04]  /*1740*/  LDS.U16 R3, [R12+UR4+0x6] ;  /* 0x000006040c037984 */ /* 0x000f680008000400 */
[----:B------:R-:W5:Y:S04]  /*1750*/  LDS.U16 R2, [R12+UR4+0x4] ;  /* 0x000004040c027984 */ /* 0x000f680008000400 */
[----:B------:R-:W5:Y:S04]  /*1760*/  LDS.U16 R37, [R12+0x6] ;  /* 0x000006000c257984 */ /* 0x000f680000000400 */
[----:B------:R-:W5:Y:S01]  /*1770*/  LDS.U16 R36, [R12+0x4] ;  /* 0x000004000c247984 */ /* 0x000f620000000400 */
[----:B-1----:R-:W-:Y:S01]  /*1780*/  IMAD.U32 R41, R41, 0x10000, RZ ;  /* 0x0001000029297824 */ /* 0x002fe200078e00ff */
[----:B--2---:R-:W-:-:S03]  /*1790*/  SHF.L.U32 R40, R40, 0x10, RZ ;  /* 0x0000001028287819 */ /* 0x004fc600000006ff */
[CC--:B------:R-:W-:Y:S01]  /*17a0*/  FMUL.FTZ R43, R5.reuse, R41.reuse ;  /* 0x00000029052b7220 */ /* 0x0c0fe20000410000 */
[----:B------:R-:W-:Y:S01]  /*17b0*/  FMUL.FTZ R42, R0, R41 ;  /* 0x00000029002a7220 */ /* 0x000fe20000410000 */
[----:B---3--:R-:W-:Y:S02]  /*17c0*/  IMAD.U32 R38, R38, 0x10000, RZ ;  /* 0x0001000026267824 */ /* 0x008fe400078e00ff */
[-C--:B------:R-:W-:Y:S01]  /*17d0*/  FFMA.FTZ R0, R0, R40.reuse, -R43 ;  /* 0x0000002800007223 */ /* 0x080fe2000001082b */
[----:B------:R-:W-:Y:S01]  /*17e0*/  FFMA.FTZ R5, R5, R40, R42 ;  /* 0x0000002805057223 */ /* 0x000fe2000001002a */
[----:B----4-:R-:W-:Y:S01]  /*17f0*/  SHF.L.U32 R39, R39, 0x10, RZ ;  /* 0x0000001027277819 */ /* 0x010fe200000006ff */
[CC--:B------:R-:W-:Y:S01]  /*1800*/  FMUL.FTZ R40, R34.reuse, R38.reuse ;  /* 0x0000002622287220 */ /* 0x0c0fe20000410000 */
[----:B------:R-:W-:Y:S01]  /*1810*/  FMUL.FTZ R41, R7, R38 ;  /* 0x0000002607297220 */ /* 0x000fe20000410000 */
[----:B-----5:R-:W-:Y:S02]  /*1820*/  SHF.L.U32 R38, R3, 0x10, RZ ;  /* 0x0000001003267819 */ /* 0x020fe400000006ff */
[-C--:B------:R-:W-:Y:S01]  /*1830*/  FFMA.FTZ R7, R7, R39.reuse, -R40 ;  /* 0x0000002707077223 */ /* 0x080fe20000010828 */
[----:B------:R-:W-:Y:S01]  /*1840*/  FFMA.FTZ R34, R34, R39, R41 ;  /* 0x0000002722227223 */ /* 0x000fe20000010029 */
[----:B------:R-:W-:-:S02]  /*1850*/  IMAD.U32 R2, R2, 0x10000, RZ ;  /* 0x0001000002027824 */ /* 0x000fc400078e00ff */
[-C--:B------:R-:W-:Y:S01]  /*1860*/  FMUL.FTZ R39, R35, R38.reuse ;  /* 0x0000002623277220 */ /* 0x080fe20000410000 */
[----:B------:R-:W-:Y:S01]  /*1870*/  FMUL.FTZ R38, R32, R38 ;  /* 0x0000002620267220 */ /* 0x000fe20000410000 */
[----:B------:R-:W-:Y:S01]  /*1880*/  SHF.L.U32 R37, R37, 0x10, RZ ;  /* 0x0000001025257819 */ /* 0x000fe200000006ff */
[-C--:B------:R-:W-:Y:S01]  /*1890*/  FMUL.FTZ R3, R33, R2.reuse ;  /* 0x0000000221037220 */ /* 0x080fe20000410000 */
[----:B------:R-:W-:Y:S01]  /*18a0*/  FMUL.FTZ R2, R6, R2 ;  /* 0x0000000206027220 */ /* 0x000fe20000410000 */
[----:B------:R-:W-:Y:S02]  /*18b0*/  IMAD.U32 R36, R36, 0x10000, RZ ;  /* 0x0001000024247824 */ /* 0x000fe400078e00ff */
[-C--:B------:R-:W-:Y:S01]  /*18c0*/  FFMA.FTZ R32, R32, R37.reuse, -R39 ;  /* 0x0000002520207223 */ /* 0x080fe20000010827 */
[----:B------:R-:W-:Y:S01]  /*18d0*/  FFMA.FTZ R35, R35, R37, R38 ;  /* 0x0000002523237223 */ /* 0x000fe20000010026 */
[-C--:B------:R-:W-:Y:S01]  /*18e0*/  FFMA.FTZ R6, R6, R36.reuse, -R3 ;  /* 0x0000002406067223 */ /* 0x080fe20000010803 */
[----:B------:R-:W-:-:S07]  /*18f0*/  FFMA.FTZ R33, R33, R36, R2 ;  /* 0x0000002421217223 */ /* 0x000fce0000010002 */
.L_x_57:
[----:B------:R-:W-:Y:S05]  /*1900*/  BSYNC.RECONVERGENT B0 ;  /* 0x0000000000007941 */ /* 0x000fea0003800200 */
.L_x_56:
        /* <DEDUP_REMOVED lines=15> */
.L_x_53:
[----:B------:R-:W-:Y:S01]  /*1a00*/  HFMA2 R41, -RZ, RZ, 0, 9.5367431640625e-07 ;  /* 0x00000010ff297431 */ /* 0x000fe200000001ff */
[----:B------:R-:W-:Y:S01]  /*1a10*/  BSSY B0, `(.L_x_59) ;  /* 0x0000006000007945 */ /* 0x000fe20003800000 */
[----:B------:R-:W-:Y:S01]  /*1a20*/  IMAD.MOV.U32 R42, RZ, RZ, 0x1f ;  /* 0x0000001fff2a7424 */ /* 0x000fe200078e00ff */
[----:B------:R-:W-:-:S07]  /*1a30*/  MOV R39, 0xffffffff ;  /* 0xffffffff00277802 */ /* 0x000fce0000000f00 */
[----:B------:R-:W-:Y:S05]  /*1a40*/  WARPSYNC.COLLECTIVE R39, `(.L_x_60) ;  /* 0x0000000027087348 */ /* 0x000fea0003c00000 */
[----:B------:R1:W2:Y:S02]  /*1a50*/  SHFL.BFLY P1, R37, R36, R41, R42 ;  /* 0x0c00002924257389 */ /* 0x0002a4000002002a */
[----:B-12---:R-:W-:Y:S05]  /*1a60*/  ENDCOLLECTIVE ;  /* 0x000000000000791b */ /* 0x006fea0003800000 */
.L_x_60:
[----:B------:R-:W-:Y:S05]  /*1a70*/  BSYNC B0 ;  /* 0x0000000000007941 */ /* 0x000fea0003800000 */
.L_x_59:
[----:B------:R-:W-:Y:S02]  /*1a80*/  IMAD.MOV.U32 R5, RZ, RZ, R37 ;  /* 0x000000ffff057224 */ /* 0x000fe400078e0025 */
[----:B------:R-:W-:Y:S02]  /*1a90*/  HFMA2 R42, -RZ, RZ, 0, 1.847743988037109375e-06 ;  /* 0x0000001fff2a7431 */ /* 0x000fe400000001ff */
[----:B------:R-:W-:Y:S02]  /*1aa0*/  IMAD.MOV.U32 R41, RZ, RZ, 0x8 ;  /* 0x00000008ff297424 */ /* 0x000fe400078e00ff */
[----:B------:R-:W-:Y:S01]  /*1ab0*/  FADD.FTZ R5, R36, R5 ;  /* 0x0000000524057221 */ /* 0x000fe20000010000 */
[----:B------:R-:W-:-:S04]  /*1ac0*/  IMAD.MOV.U32 R39, RZ, RZ, -0x1 ;  /* 0xffffffffff277424 */ /* 0x000fc800078e00ff */
[----:B------:R-:W-:-:S07]  /*1ad0*/  MOV R36, R5 ;  /* 0x0000000500247202 */ /* 0x000fce0000000f00 */
[----:B------:R-:W-:Y:S05]  /*1ae0*/  WARPSYNC.COLLECTIVE R39, `(.L_x_61) ;  /* 0x0000000027087348 */ /* 0x000fea0003c00000 */
[----:B------:R1:W2:Y:S02]  /*1af0*/  SHFL.BFLY P1, R37, R36, R41, R42 ;  /* 0x0c00002924257389 */ /* 0x0002a4000002002a */
[----:B-12---:R-:W-:Y:S05]  /*1b00*/  ENDCOLLECTIVE ;  /* 0x000000000000791b */ /* 0x006fea0003800000 */
.L_x_61:
[----:B------:R-:W-:Y:S01]  /*1b10*/  HFMA2 R41, -RZ, RZ, 0, 2.384185791015625e-07 ;  /* 0x00000004ff297431 */ /* 0x000fe200000001ff */
[----:B------:R-:W-:-:S05]  /*1b20*/  MOV R38, R37 ;  /* 0x0000002500267202 */ /* 0x000fca0000000f00 */
[----:B------:R-:W-:-:S04]  /*1b30*/  FADD.FTZ R38, R5, R38 ;  /* 0x0000002605267221 */ /* 0x000fc80000010000 */
[----:B------:R-:W-:-:S07]  /*1b40*/  IMAD.MOV.U32 R36, RZ, RZ, R38 ;  /* 0x000000ffff247224 */ /* 0x000fce00078e0026 */
[----:B------:R-:W-:Y:S05]  /*1b50*/  WARPSYNC.COLLECTIVE R39, `(.L_x_62) ;  /* 0x0000000027087348 */ /* 0x000fea0003c00000 */
[----:B------:R1:W2:Y:S02]  /*1b60*/  SHFL.BFLY P1, R37, R36, R41, R42 ;  /* 0x0c00002924257389 */ /* 0x0002a4000002002a */
[----:B-12---:R-:W-:Y:S05]  /*1b70*/  ENDCOLLECTIVE ;  /* 0x000000000000791b */ /* 0x006fea0003800000 */
.L_x_62:
[----:B------:R-:W-:Y:S02]  /*1b80*/  IMAD.MOV.U32 R41, RZ, RZ, 0x2 ;  /* 0x00000002ff297424 */ /* 0x000fe400078e00ff */
[----:B------:R-:W-:-:S04]  /*1b90*/  IMAD.MOV.U32 R7, RZ, RZ, R37 ;  /* 0x000000ffff077224 */ /* 0x000fc800078e0025 */
[----:B------:R-:W-:-:S05]  /*1ba0*/  FADD.FTZ R7, R38, R7 ;  /* 0x0000000726077221 */ /* 0x000fca0000010000 */
[----:B------:R-:W-:-:S07]  /*1bb0*/  MOV R36, R7 ;  /* 0x0000000700247202 */ /* 0x000fce0000000f00 */
[----:B------:R-:W-:Y:S05]  /*1bc0*/  WARPSYNC.COLLECTIVE R39, `(.L_x_63) ;  /* 0x0000000027087348 */ /* 0x000fea0003c00000 */
[----:B------:R1:W2:Y:S02]  /*1bd0*/  SHFL.BFLY P1, R37, R36, R41, R42 ;  /* 0x0c00002924257389 */ /* 0x0002a4000002002a */
[----:B-12---:R-:W-:Y:S05]  /*1be0*/  ENDCOLLECTIVE ;  /* 0x000000000000791b */ /* 0x006fea0003800000 */
.L_x_63:
[----:B------:R-:W-:Y:S01]  /*1bf0*/  HFMA2 R41, -RZ, RZ, 0, 5.9604644775390625e-08 ;  /* 0x00000001ff297431 */ /* 0x000fe200000001ff */
[----:B------:R-:W-:-:S05]  /*1c00*/  MOV R40, R37 ;  /* 0x0000002500287202 */ /* 0x000fca0000000f00 */
[----:B------:R-:W-:-:S04]  /*1c10*/  FADD.FTZ R40, R7, R40 ;  /* 0x0000002807287221 */ /* 0x000fc80000010000 */
[----:B------:R-:W-:-:S07]  /*1c20*/  IMAD.MOV.U32 R36, RZ, RZ, R40 ;  /* 0x000000ffff247224 */ /* 0x000fce00078e0028 */
[----:B------:R-:W-:Y:S05]  /*1c30*/  WARPSYNC.COLLECTIVE R39, `(.L_x_64) ;  /* 0x0000000027087348 */ /* 0x000fea0003c00000 */
[----:B------:R1:W2:Y:S02]  /*1c40*/  SHFL.BFLY P1, R37, R36, R41, R42 ;  /* 0x0c00002924257389 */ /* 0x0002a4000002002a */
[----:B-12---:R-:W-:Y:S05]  /*1c50*/  ENDCOLLECTIVE ;  /* 0x000000000000791b */ /* 0x006fea0003800000 */
.L_x_64:
[----:B------:R-:W-:Y:S05]  /*1c60*/  BRA `(.L_x_65) ;  /* 0xfffffff800187947 */ /* 0x000fea000383ffff */
.L_x_66:
        /* <DEDUP_REMOVED lines=9> */
.L_x_4051:


//--------------------- .text._ZN12tensorrt_llm7kernels32fusedQKNormRopeKernelNTokenHeadsIN3c108BFloat16ES3_Li128ELb0ELi8EEEvPviiifPKvS6_S6_PKlii --------------------------
	.section	.text._ZN12tensorrt_llm7kernels32fusedQKNormRopeKernelNTokenHeadsIN3c108BFloat16ES3_Li128ELb0ELi8EEEvPviiifPKvS6_S6_PKlii,"ax",@progbits
	.align	128
        .global         _ZN12tensorrt_llm7kernels32fusedQKNormRopeKernelNTokenHeadsIN3c108BFloat16ES3_Li128ELb0ELi8EEEvPviiifPKvS6_S6_PKlii
        .type           _ZN12tensorrt_llm7kernels32fusedQKNormRopeKernelNTokenHeadsIN3c108BFloat16ES3_Li128ELb0ELi8EEEvPviiifPKvS6_S6_PKlii,@function
        .size           _ZN12tensorrt_llm7kernels32fusedQKNormRopeKernelNTokenHeadsIN3c108BFloat16ES3_Li128ELb0ELi8EEEvPviiifPKvS6_S6_PKlii,(.L_x_4052 - _ZN12tensorrt_llm7kernels32fusedQKNormRopeKernelNTokenHeadsIN3c108BFloat16ES3_Li128ELb0ELi8EEEvPviiifPKvS6_S6_PKlii)
        .other          _ZN12tensorrt_llm7kernels32fusedQKNormRopeKernelNTokenHeadsIN3c108BFloat16ES3_Li128ELb0ELi8EEEvPviiifPKvS6_S6_PKlii,@"STO_CUDA_ENTRY STV_DEFAULT"
_ZN12tensorrt_llm7kernels32fusedQKNormRopeKernelNTokenHeadsIN3c108BFloat16ES3_Li128ELb0ELi8EEEvPviiifPKvS6_S6_PKlii:
.text._ZN12tensorrt_llm7kernels32fusedQKNormRopeKernelNTokenHeadsIN3c108BFloat16ES3_Li128ELb0ELi8EEEvPviiifPKvS6_S6_PKlii:
[----:B------:R-:W-:Y:S08]  /*0000*/  LDC R1, c[0x0][0x37c] ;  /* 0x0000df00ff017b82 */ /* 0x000ff00000000800 */
[----:B------:R-:W1:Y:S01]  /*0010*/  LDC.64 R22, c[0x0][0x388] ;  /* 0x0000e200ff167b82 */ /* 0x000e620000000a00 */
[----:B------:R-:W2:Y:S01]  /*0020*/  S2R R9, SR_TID.X ;  /* 0x0000000000097919 */ /* 0x000ea20000002100 */
[----:B------:R-:W3:Y:S01]  /*0030*/  LDCU UR4, c[0x0][0x360] ;  /* 0x00006c00ff0477ac */ /* 0x000ee20008000800 */
[----:B------:R-:W4:Y:S01]  /*0040*/  S2R R5, SR_CTAID.X ;  /* 0x0000000000057919 */ /* 0x000f220000002500 */
[----:B------:R-:W5:Y:S01]  /*0050*/  LDCU UR5, c[0x0][0x3b8] ;  /* 0x00007700ff0577ac */ /* 0x000f620008000800 */
[----:B---3--:R-:W-:Y:S01]  /*0060*/  USHF.R.U32.HI UR4, URZ, 0x5, UR4 ;  /* 0x00000005ff047899 */ /* 0x008fe20008011604 */
[----:B-1----:R-:W-:-:S04]  /*0070*/  IMAD.IADD R23, R23, 0x1, R22 ;  /* 0x0000000117177824 */ /* 0x002fc800078e0216 */
[----:B------:R-:W-:-:S05]  /*0080*/  VIADD R0, R23, 0x7 ;  /* 0x0000000717007836 */ /* 0x000fca0000000000 */
[----:B------:R-:W-:-:S04]  /*0090*/  SHF.R.S32.HI R3, RZ, 0x1f, R0 ;  /* 0x0000001fff037819 */ /* 0x000fc80000011400 */
[----:B------:R-:W-:Y:S02]  /*00a0*/  LEA.HI R3, R3, R0, RZ, 0x3 ;  /* 0x0000000003037211 */ /* 0x000fe400078f18ff */
[----:B--2---:R-:W-:Y:S02]  /*00b0*/  SHF.R.U32.HI R0, RZ, 0x5, R9 ;  /* 0x00000005ff007819 */ /* 0x004fe40000011609 */
[----:B------:R-:W-:-:S03]  /*00c0*/  SHF.R.S32.HI R4, RZ, 0x3, R3 ;  /* 0x00000003ff047819 */ /* 0x000fc60000011403 */
[----:B----4-:R-:W-:Y:S01]  /*00d0*/  IMAD R5, R5, UR4, R0 ;  /* 0x0000000405057c24 */ /* 0x010fe2000f8e0200 */
[----:B------:R-:W-:-:S04]  /*00e0*/  IABS R7, R4 ;  /* 0x0000000400077213 */ /* 0x000fc80000000000 */
[----:B------:R-:W1:Y:S01]  /*00f0*/  I2F.RP R6, R7 ;  /* 0x0000000700067306 */ /* 0x000e620000209400 */
[----:B------:R-:W-:-:S07]  /*0100*/  IABS R13, R5 ;  /* 0x00000005000d7213 */ /* 0x000fce0000000000 */
[----:B-1----:R-:W1:Y:S02]  /*0110*/  MUFU.RCP R6, R6 ;  /* 0x0000000600067308 */ /* 0x002e640000001000 */
[----:B-1----:R-:W-:Y:S02]  /*0120*/  IADD3 R2, PT, PT, R6, 0xffffffe, RZ ;  /* 0x0ffffffe06027810 */ /* 0x002fe40007ffe0ff */
[----:B------:R-:W-:-:S04]  /*0130*/  IABS R6, R4 ;  /* 0x0000000400067213 */ /* 0x000fc80000000000 */
[----:B------:R1:W2:Y:S02]  /*0140*/  F2I.FTZ.U32.TRUNC.NTZ R3, R2 ;  /* 0x0000000200037305 */ /* 0x0002a4000021f000 */
[----:B-1----:R-:W-:Y:S02]  /*0150*/  IMAD.MOV.U32 R2, RZ, RZ, RZ ;  /* 0x000000ffff027224 */ /* 0x002fe400078e00ff */
[----:B--2---:R-:W-:-:S04]  /*0160*/  IMAD.MOV R8, RZ, RZ, -R3 ;  /* 0x000000ffff087224 */ /* 0x004fc800078e0a03 */
[----:B------:R-:W-:-:S04]  /*0170*/  IMAD R11, R8, R7, RZ ;  /* 0x00000007080b7224 */ /* 0x000fc800078e02ff */
        /* <DEDUP_REMOVED lines=14> */
[----:B-----5:R-:W-:Y:S01]  /*0260*/  ISETP.GE.AND P0, PT, R16, UR5, PT ;  /* 0x0000000510007c0c */ /* 0x020fe2000bf06270 */
        /* <DEDUP_REMOVED lines=19> */
[----:B------:R-:W-:Y:S01]  /*03a0*/  LOP3.LUT P0, R18, R6, 0x3, RZ, 0xc0, !PT ;  /* 0x0000000306127812 */ /* 0x000fe2000780c0ff */
[----:B------:R-:W-:Y:S02]  /*03b0*/  IMAD.MOV.U32 R20, RZ, RZ, RZ ;  /* 0x000000ffff147224 */ /* 0x000fe400078e00ff */
[----:B------:R-:W-:-:S05]  /*03c0*/  IMAD.IADD R2, R7, 0x1, -R2 ;  /* 0x0000000107027824 */ /* 0x000fca00078e0a02 */
[----:B------:R-:W-:-:S13]  /*03d0*/  ISETP.GT.U32.AND P1, PT, R2, -0x4, PT ;  /* 0xfffffffc0200780c */ /* 0x000fda0003f24070 */
[----:B------:R-:W-:Y:S05]  /*03e0*/  @P1 BRA `(.L_x_70) ;  /* 0x0000000000f01947 */ /* 0x000fea0003800000 */
[----:B------:R-:W1:Y:S01]  /*03f0*/  S2UR UR6, SR_CgaCtaId ;  /* 0x00000000000679c3 */ /* 0x000e620000008800 */
[----:B------:R-:W-:Y:S01]  /*0400*/  UMOV UR5, 0x400 ;  /* 0x0000040000057882 */ /* 0x000fe20000000000 */
[----:B------:R-:W-:Y:S01]  /*0410*/  LOP3.LUT R20, R6, 0x7ffffffc, RZ, 0xc0, !PT ;  /* 0x7ffffffc06147812 */ /* 0x000fe200078ec0ff */
[C---:B------:R-:W-:Y:S01]  /*0420*/  IMAD.IADD R21, R7.reuse, 0x1, -R22 ;  /* 0x0000000107157824 */ /* 0x040fe200078e0a16 */
[----:B------:R-:W-:Y:S02]  /*0430*/  IADD3 R19, PT, PT, R7, 0x3, RZ ;  /* 0x0000000307137810 */ /* 0x000fe40007ffe0ff */
[----:B------:R-:W-:Y:S01]  /*0440*/  SHF.L.U32 R23, R8, 0x2, RZ ;  /* 0x0000000208177819 */ /* 0x000fe200000006ff */
[----:B------:R-:W-:Y:S01]  /*0450*/  IMAD.MOV R24, RZ, RZ, -R20 ;  /* 0x000000ffff187224 */ /* 0x000fe200078e0a14 */
[----:B------:R-:W2:Y:S01]  /*0460*/  LDC.64 R2, c[0x0][0x380] ;  /* 0x0000e000ff027b82 */ /* 0x000ea20000000a00 */
[----:B-1----:R-:W-:-:S04]  /*0470*/  ULEA UR5, UR6, UR5, 0x18 ;  /* 0x0000000506057291 */ /* 0x002fc8000f8ec0ff */
[----:B------:R-:W-:-:S06]  /*0480*/  ULEA UR5, UR4, UR5, 0x1 ;  /* 0x0000000504057291 */ /* 0x000fcc000f8e08ff */
[----:B------:R-:W-:-:S05]  /*0490*/  LEA R5, R0, UR5, 0xb ;  /* 0x0000000500057c11 */ /* 0x000fca000f8e58ff */
[----:B------:R-:W-:-:S04]  /*04a0*/  IMAD R5, R8, 0x8, R5 ;  /* 0x0000000808057824 */ /* 0x000fc800078e0205 */
[----:B------:R-:W-:-:S07]  /*04b0*/  VIADD R25, R5, 0x200 ;  /* 0x0000020005197836 */ /* 0x000fce0000000000 */
.L_x_71:
        /* <DEDUP_REMOVED lines=11> */
[C---:B------:R-:W-:Y:S01]  /*0570*/  SEL R4, R21.reuse, RZ, P1 ;  /* 0x000000ff15047207 */ /* 0x040fe20000800000 */
[----:B------:R-:W-:Y:S01]  /*0580*/  VIADD R21, R21, 0x4 ;  /* 0x0000000415157836 */ /* 0x000fe20000000000 */
[----:B------:R-:W-:Y:S02]  /*0590*/  SEL R12, R12, RZ, P3 ;  /* 0x000000ff0c0c7207 */ /* 0x000fe40001800000 */
[----:B------:R-:W-:Y:S01]  /*05a0*/  SEL R10, R10, RZ, P2 ;  /* 0x000000ff0a0a7207 */ /* 0x000fe20001000000 */
[-C--:B------:R-:W-:Y:S01]  /*05b0*/  IMAD R4, R16, R17.reuse, R4 ;  /* 0x0000001110047224 */ /* 0x080fe200078e0204 */
[----:B------:R-:W-:Y:S01]  /*05c0*/  SEL R14, R14, RZ, P4 ;  /* 0x000000ff0e0e7207 */ /* 0x000fe20002000000 */
[CC--:B------:R-:W-:Y:S01]  /*05d0*/  IMAD R12, R16.reuse, R17.reuse, R12 ;  /* 0x00000011100c7224 */ /* 0x0c0fe200078e020c */
[-C--:B------:R-:W-:Y:S01]  /*05e0*/  VIMNMX R11, PT, PT, R11, R22.reuse, PT ;  /* 0x000000160b0b7248 */ /* 0x080fe20003fe0100 */
[CC--:B------:R-:W-:Y:S01]  /*05f0*/  IMAD R10, R16.reuse, R17.reuse, R10 ;  /* 0x00000011100a7224 */ /* 0x0c0fe200078e020a */
[-C--:B------:R-:W-:Y:S01]  /*0600*/  VIMNMX R13, PT, PT, R13, R22.reuse, PT ;  /* 0x000000160d0d7248 */ /* 0x080fe20003fe0100 */
[----:B------:R-:W-:Y:S01]  /*0610*/  IMAD R14, R16, R17, R14 ;  /* 0x00000011100e7224 */ /* 0x000fe200078e020e */
[----:B------:R-:W-:-:S02]  /*0620*/  VIMNMX R5, PT, PT, R5, R22, PT ;  /* 0x0000001605057248 */ /* 0x000fc40003fe0100 */
[C---:B------:R-:W-:Y:S01]  /*0630*/  VIMNMX R15, PT, PT, R19.reuse, R22, PT ;  /* 0x00000016130f7248 */ /* 0x040fe20003fe0100 */
[----:B------:R-:W-:Y:S01]  /*0640*/  IMAD.IADD R12, R12, 0x1, R13 ;  /* 0x000000010c0c7824 */ /* 0x000fe200078e020d */
[----:B------:R-:W-:Y:S01]  /*0650*/  IADD3 R4, PT, PT, R4, R11, RZ ;  /* 0x0000000b04047210 */ /* 0x000fe20007ffe0ff */
[----:B------:R-:W-:Y:S01]  /*0660*/  IMAD.IADD R10, R10, 0x1, R5 ;  /* 0x000000010a0a7824 */ /* 0x000fe200078e0205 */
[----:B------:R-:W-:Y:S02]  /*0670*/  IADD3 R14, PT, PT, R14, R15, RZ ;  /* 0x0000000f0e0e7210 */ /* 0x000fe40007ffe0ff */
[----:B------:R-:W-:Y:S01]  /*0680*/  ISETP.NE.AND P1, PT, R24, RZ, PT ;  /* 0x000000ff1800720c */ /* 0x000fe20003f25270 */
[--C-:B------:R-:W-:Y:S01]  /*0690*/  IMAD R5, R4, 0x80, R23.reuse ;  /* 0x0000008004057824 */ /* 0x100fe200078e0217 */
[----:B------:R-:W-:Y:S01]  /*06a0*/  LEA R13, R12, R23, 0x7 ;  /* 0x000000170c0d7211 */ /* 0x000fe200078e38ff */
[--C-:B------:R-:W-:Y:S01]  /*06b0*/  IMAD R11, R10, 0x80, R23.reuse ;  /* 0x000000800a0b7824 */ /* 0x100fe200078e0217 */
[----:B------:R-:W-:Y:S01]  /*06c0*/  IADD3 R19, PT, PT, R19, 0x4, RZ ;  /* 0x0000000413137810 */ /* 0x000fe20007ffe0ff */
[----:B------:R-:W-:-:S02]  /*06d0*/  IMAD R15, R14, 0x80, R23 ;  /* 0x000000800e0f7824 */ /* 0x000fc400078e0217 */
[----:B--2---:R-:W-:-:S04]  /*06e0*/  IMAD.WIDE R4, R5, 0x2, R2 ;  /* 0x0000000205047825 */ /* 0x004fc800078e0202 */
[--C-:B------:R-:W-:Y:S01]  /*06f0*/  IMAD.WIDE R10, R11, 0x2, R2.reuse ;  /* 0x000000020b0a7825 */ /* 0x100fe200078e0202 */
[----:B------:R-:W-:Y:S01]  /*0700*/  @!PT LDS RZ, [RZ] ;  /* 0x00000000fffff984 */ /* 0x000fe20000000800 */
[----:B------:R-:W-:Y:S01]  /*0710*/  @!PT LDS RZ, [RZ] ;  /* 0x00000000fffff984 */ /* 0x000fe20000000800 */
[----:B------:R-:W-:Y:S01]  /*0720*/  @!PT LDS RZ, [RZ] ;  /* 0x00000000fffff984 */ /* 0x000fe20000000800 */
[----:B------:R-:W-:Y:S03]  /*0730*/  LDGSTS.E.64 [R25+-0x200], desc[UR12][R4.64] ;  /* 0xffe0000004197fae */ /* 0x000fe6000b9a140c */
[--C-:B------:R-:W-:Y:S01]  /*0740*/  IMAD.WIDE R12, R13, 0x2, R2.reuse ;  /* 0x000000020d0c7825 */ /* 0x100fe200078e0202 */
[----:B------:R-:W-:Y:S03]  /*0750*/  LDGSTS.E.64 [R25+-0x100], desc[UR12][R10.64] ;  /* 0xfff000000a197fae */ /* 0x000fe6000b9a140c */
[----:B------:R-:W-:Y:S01]  /*0760*/  IMAD.WIDE R14, R15, 0x2, R2 ;  /* 0x000000020f0e7825 */ /* 0x000fe200078e0202 */
[----:B------:R-:W-:Y:S04]  /*0770*/  LDGSTS.E.64 [R25], desc[UR12][R12.64] ;  /* 0x000000000c197fae */ /* 0x000fe8000b9a140c */
[----:B------:R1:W-:Y:S02]  /*0780*/  LDGSTS.E.64 [R25+0x100], desc[UR12][R14.64] ;  /* 0x001000000e197fae */ /* 0x0003e4000b9a140c */
[----:B-1----:R-:W-:Y:S01]  /*0790*/  VIADD R25, R25, 0x400 ;  /* 0x0000040019197836 */ /* 0x002fe20000000000 */
[----:B------:R-:W-:Y:S06]  /*07a0*/  @P1 BRA `(.L_x_71) ;  /* 0xfffffffc00441947 */ /* 0x000fec000383ffff */
.L_x_70:
[----:B------:R-:W-:Y:S05]  /*07b0*/  BSYNC.RECONVERGENT B1 ;  /* 0x0000000000017941 */ /* 0x000fea0003800200 */
.L_x_69:
[----:B------:R-:W-:Y:S05]  /*07c0*/  @!P0 BRA `(.L_x_68) ;  /* 0x0000000000748947 */ /* 0x000fea0003800000 */
[----:B------:R-:W1:Y:S01]  /*07d0*/  S2UR UR6, SR_CgaCtaId ;  /* 0x00000000000679c3 */ /* 0x000e620000008800 */
[----:B------:R-:W-:Y:S01]  /*07e0*/  UMOV UR5, 0x400 ;  /* 0x0000040000057882 */ /* 0x000fe20000000000 */
[----:B------:R-:W-:Y:S01]  /*07f0*/  IADD3 R13, PT, PT, R7, R20, RZ ;  /* 0x00000014070d7210 */ /* 0x000fe20007ffe0ff */
[----:B------:R-:W-:-:S03]  /*0800*/  IMAD.MOV R18, RZ, RZ, -R18 ;  /* 0x000000ffff127224 */ /* 0x000fc600078e0a12 */
[----:B------:R-:W-:Y:S02]  /*0810*/  IADD3 R10, PT, PT, R13, -R22, RZ ;  /* 0x800000160d0a7210 */ /* 0x000fe40007ffe0ff */
[----:B------:R-:W2:Y:S01]  /*0820*/  LDC.64 R2, c[0x0][0x380] ;  /* 0x0000e000ff027b82 */ /* 0x000ea20000000a00 */
[----:B-1----:R-:W-:-:S04]  /*0830*/  ULEA UR5, UR6, UR5, 0x18 ;  /* 0x0000000506057291 */ /* 0x002fc8000f8ec0ff */
[----:B------:R-:W-:-:S06]  /*0840*/  ULEA UR5, UR4, UR5, 0x1 ;  /* 0x0000000504057291 */ /* 0x000fcc000f8e08ff */
[----:B------:R-:W-:-:S05]  /*0850*/  LEA R5, R0, UR5, 0xb ;  /* 0x0000000500057c11 */ /* 0x000fca000f8e58ff */
[----:B------:R-:W-:-:S04]  /*0860*/  IMAD R5, R20, 0x100, R5 ;  /* 0x0000010014057824 */ /* 0x000fc800078e0205 */
[----:B------:R-:W-:-:S07]  /*0870*/  IMAD R11, R8, 0x8, R5 ;  /* 0x00000008080b7824 */ /* 0x000fce00078e0205 */
.L_x_72:
[CC--:B------:R-:W-:Y:S01]  /*0880*/  ISETP.GE.AND P0, PT, R13.reuse, R22.reuse, PT ;  /* 0x000000160d00720c */ /* 0x0c0fe20003f06270 */
[----:B------:R-:W-:Y:S01]  /*0890*/  VIADD R18, R18, 0x1 ;  /* 0x0000000112127836 */ /* 0x000fe20000000000 */
[C---:B------:R-:W-:Y:S02]  /*08a0*/  VIMNMX R5, PT, PT, R13.reuse, R22, PT ;  /* 0x000000160d057248 */ /* 0x040fe40003fe0100 */
[C---:B------:R-:W-:Y:S01]  /*08b0*/  SEL R4, R10.reuse, RZ, P0 ;  /* 0x000000ff0a047207 */ /* 0x040fe20000000000 */
[----:B------:R-:W-:Y:S01]  /*08c0*/  VIADD R10, R10, 0x1 ;  /* 0x000000010a0a7836 */ /* 0x000fe20000000000 */
[----:B------:R-:W-:Y:S02]  /*08d0*/  ISETP.NE.AND P0, PT, R18, RZ, PT ;  /* 0x000000ff1200720c */ /* 0x000fe40003f05270 */
[----:B------:R-:W-:Y:S01]  /*08e0*/  IADD3 R13, PT, PT, R13, 0x1, RZ ;  /* 0x000000010d0d7810 */ /* 0x000fe20007ffe0ff */
[----:B------:R-:W-:-:S04]  /*08f0*/  IMAD R4, R16, R17, R4 ;  /* 0x0000001110047224 */ /* 0x000fc800078e0204 */
[----:B------:R-:W-:-:S05]  /*0900*/  IMAD.IADD R5, R4, 0x1, R5 ;  /* 0x0000000104057824 */ /* 0x000fca00078e0205 */
[----:B------:R-:W-:-:S05]  /*0910*/  LEA R5, R5, R8, 0x5 ;  /* 0x0000000805057211 */ /* 0x000fca00078e28ff */
[----:B------:R-:W-:-:S04]  /*0920*/  IMAD.SHL.U32 R5, R5, 0x4, RZ ;  /* 0x0000000405057824 */ /* 0x000fc800078e00ff */
[----:B--2---:R-:W-:-:S05]  /*0930*/  IMAD.WIDE R4, R5, 0x2, R2 ;  /* 0x0000000205047825 */ /* 0x004fca00078e0202 */
[----:B------:R-:W-:Y:S01]  /*0940*/  @!PT LDS RZ, [RZ] ;  /* 0x00000000fffff984 */ /* 0x000fe20000000800 */
[----:B------:R-:W-:Y:S01]  /*0950*/  @!PT LDS RZ, [RZ] ;  /* 0x00000000fffff984 */ /* 0x000fe20000000800 */
[----:B------:R-:W-:Y:S01]  /*0960*/  @!PT LDS RZ, [RZ] ;  /* 0x00000000fffff984 */ /* 0x000fe20000000800 */
[----:B------:R1:W-:Y:S02]  /*0970*/  LDGSTS.E.64 [R11], desc[UR12][R4.64] ;  /* 0x00000000040b7fae */ /* 0x0003e4000b9a140c */
[----:B-1----:R-:W-:Y:S01]  /*0980*/  VIADD R11, R11, 0x100 ;  /* 0x000001000b0b7836 */ /* 0x002fe20000000000 */
[----:B------:R-:W-:Y:S06]  /*0990*/  @P0 BRA `(.L_x_72) ;  /* 0xfffffffc00b80947 */ /* 0x000fec000383ffff */
.L_x_68:
[----:B------:R-:W-:Y:S05]  /*09a0*/  BSYNC.RECONVERGENT B0 ;  /* 0x0000000000007941 */ /* 0x000fea0003800200 */
.L_x_67:
        /* <DEDUP_REMOVED lines=31> */
[----:B------:R-:W-:Y:S01]  /*0ba0*/  SHF.L.U32 R10, R4, 0x5, RZ ;  /* 0x00000005040a7819 */ /* 0x000fe200000006ff */
[----:B------:R-:W-:Y:S01]  /*0bb0*/  IMAD.SHL.U32 R11, R8, 0x10, RZ ;  /* 0x00000010080b7824 */ /* 0x000fe200078e00ff */
[----:B------:R-:W-:Y:S02]  /*0bc0*/  LOP3.LUT R4, R4, 0x3, RZ, 0xc0, !PT ;  /* 0x0000000304047812 */ /* 0x000fe400078ec0ff */
[----:B------:R-:W-:-:S04]  /*0bd0*/  LOP3.LUT R10, R10, 0x60, RZ, 0xc0, !PT ;  /* 0x000000600a0a7812 */ /* 0x000fc800078ec0ff */
[----:B------:R-:W-:Y:S01]  /*0be0*/  LOP3.LUT R18, R10, 0x1f, R9, 0xf8, !PT ;  /* 0x0000001f0a127812 */ /* 0x000fe200078ef809 */
[----:B------:R-:W-:Y:S01]  /*0bf0*/  IMAD.MOV R10, RZ, RZ, -R4 ;  /* 0x000000ffff0a7224 */ /* 0x000fe200078e0a04 */
[----:B-1----:R-:W-:-:S06]  /*0c00*/  ULEA UR5, UR7, UR5, 0x18 ;  /* 0x0000000507057291 */ /* 0x002fcc000f8ec0ff */
[----:B------:R-:W-:-:S04]  /*0c10*/  LEA R5, R5, UR5, 0x1 ;  /* 0x0000000505057c11 */ /* 0x000fc8000f8e08ff */
[----:B------:R-:W-:-:S07]  /*0c20*/  IADD3 R9, PT, PT, R5, R11, RZ ;  /* 0x0000000b05097210 */ /* 0x000fce0007ffe0ff */
.L_x_77:
        /* <DEDUP_REMOVED lines=11> */
.L_x_76:
[----:B------:R-:W-:Y:S05]  /*0ce0*/  BSYNC.RECONVERGENT B1 ;  /* 0x0000000000017941 */ /* 0x000fea0003800200 */
.L_x_75:
[----:B------:R-:W-:Y:S05]  /*0cf0*/  @!P1 BRA `(.L_x_74) ;  /* 0x0000000000789947 */ /* 0x000fea0003800000 */
[----:B------:R-:W1:Y:S01]  /*0d00*/  S2UR UR7, SR_CgaCtaId ;  /* 0x00000000000779c3 */ /* 0x000e620000008800 */
[----:B------:R-:W-:Y:S01]  /*0d10*/  UMOV UR5, 0x400 ;  /* 0x0000040000057882 */ /* 0x000fe20000000000 */
[----:B------:R-:W-:Y:S01]  /*0d20*/  IMAD R4, R0, UR8, RZ ;  /* 0x0000000800047c24 */ /* 0x000fe2000f8e02ff */
[----:B------:R-:W-:Y:S01]  /*0d30*/  LEA R9, R18, 0x400, 0x4 ;  /* 0x0000040012097811 */ /* 0x000fe200078e20ff */
[----:B-1----:R-:W-:-:S06]  /*0d40*/  ULEA UR5, UR7, UR5, 0x18 ;  /* 0x0000000507057291 */ /* 0x002fcc000f8ec0ff */
[----:B------:R-:W-:-:S05]  /*0d50*/  LEA R19, R4, UR5, 0x1 ;  /* 0x0000000504137c11 */ /* 0x000fca000f8e08ff */
[----:B------:R-:W-:-:S07]  /*0d60*/  IMAD R19, R18, 0x10, R19 ;  /* 0x0000001012137824 */ /* 0x000fce00078e0213 */
.L_x_78:
[C---:B------:R-:W-:Y:S01]  /*0d70*/  IADD3 R5, PT, PT, R9.reuse, -0x400, RZ ;  /* 0xfffffc0009057810 */ /* 0x040fe20007ffe0ff */
[----:B------:R-:W-:Y:S01]  /*0d80*/  VIADD R18, R18, 0x80 ;  /* 0x0000008012127836 */ /* 0x000fe20000000000 */
[CC--:B------:R-:W-:Y:S01]  /*0d90*/  IADD3 R12, P2, PT, R9.reuse, R2.reuse, RZ ;  /* 0x00000002090c7210 */ /* 0x0c0fe20007f5e0ff */
[----:B------:R-:W-:Y:S01]  /*0da0*/  VIADD R11, R9, 0xfffffe00 ;  /* 0xfffffe00090b7836 */ /* 0x000fe20000000000 */
[----:B------:R-:W-:Y:S01]  /*0db0*/  IADD3 R4, P0, PT, R5, R2, RZ ;  /* 0x0000000205047210 */ /* 0x000fe20007f1e0ff */
[C---:B------:R-:W-:Y:S02]  /*0dc0*/  VIADD R15, R9.reuse, 0x200 ;  /* 0x00000200090f7836 */ /* 0x040fe40000000000 */
[----:B------:R-:W-:Y:S01]  /*0dd0*/  IMAD.X R13, RZ, RZ, R3, P2 ;  /* 0x000000ffff0d7224 */ /* 0x000fe200010e0603 */
[----:B------:R-:W-:Y:S01]  /*0de0*/  IADD3.X R5, PT, PT, RZ, R3, RZ, P0, !PT ;  /* 0x00000003ff057210 */ /* 0x000fe200007fe4ff */
[----:B------:R-:W-:Y:S01]  /*0df0*/  VIADD R9, R9, 0x800 ;  /* 0x0000080009097836 */ /* 0x000fe20000000000 */
[----:B------:R-:W-:-:S02]  /*0e00*/  ISETP.GE.AND P0, PT, R18, UR6, PT ;  /* 0x0000000612007c0c */ /* 0x000fc4000bf06270 */
[-C--:B------:R-:W-:Y:S01]  /*0e10*/  IADD3 R10, P1, PT, R11, R2.reuse, RZ ;  /* 0x000000020b0a7210 */ /* 0x080fe20007f3e0ff */
[----:B------:R-:W-:Y:S01]  /*0e20*/  @!PT LDS RZ, [RZ] ;  /* 0x00000000fffff984 */ /* 0x000fe20000000800 */
[----:B------:R-:W-:Y:S01]  /*0e30*/  @!PT LDS RZ, [RZ] ;  /* 0x00000000fffff984 */ /* 0x000fe20000000800 */
[----:B------:R-:W-:Y:S01]  /*0e40*/  @!PT LDS RZ, [RZ] ;  /* 0x00000000fffff984 */ /* 0x000fe20000000800 */
[----:B------:R-:W-:Y:S01]  /*0e50*/  LDGSTS.E.BYPASS.128 [R19], desc[UR12][R4.64] ;  /* 0x0000000004137fae */ /* 0x000fe2000b98180c */
[----:B------:R-:W-:-:S03]  /*0e60*/  IADD3 R14, P3, PT, R15, R2, RZ ;  /* 0x000000020f0e7210 */ /* 0x000fc60007f7e0ff */
[----:B------:R-:W-:Y:S01]  /*0e70*/  IMAD.X R11, RZ, RZ, R3, P1 ;  /* 0x000000ffff0b7224 */ /* 0x000fe200008e0603 */
[----:B------:R-:W-:-:S04]  /*0e80*/  IADD3.X R15, PT, PT, RZ, R3, RZ, P3, !PT ;  /* 0x00000003ff0f7210 */ /* 0x000fc80001ffe4ff */
[----:B------:R-:W-:Y:S04]  /*0e90*/  LDGSTS.E.BYPASS.128 [R19+0x200], desc[UR12][R10.64] ;  /* 0x002000000a137fae */ /* 0x000fe8000b98180c */
[----:B------:R-:W-:Y:S04]  /*0ea0*/  LDGSTS.E.BYPASS.128 [R19+0x400], desc[UR12][R12.64] ;  /* 0x004000000c137fae */ /* 0x000fe8000b98180c */
[----:B------:R1:W-:Y:S02]  /*0eb0*/  LDGSTS.E.BYPASS.128 [R19+0x600], desc[UR12][R14.64] ;  /* 0x006000000e137fae */ /* 0x0003e4000b98180c */
[----:B-1----:R-:W-:Y:S01]  /*0ec0*/  IADD3 R19, PT, PT, R19, 0x800, RZ ;  /* 0x0000080013137810 */ /* 0x002fe20007ffe0ff */
[----:B------:R-:W-:Y:S06]  /*0ed0*/  @!P0 BRA `(.L_x_78) ;  /* 0xfffffffc00a48947 */ /* 0x000fec000383ffff */
.L_x_74:
[----:B------:R-:W-:Y:S05]  /*0ee0*/  BSYNC.RECONVERGENT B0 ;  /* 0x0000000000007941 */ /* 0x000fea0003800200 */
.L_x_73:
        /* <DEDUP_REMOVED lines=21> */
[----:B------:R-:W4:Y:S01]  /*1040*/  LDG.E.U16 R24, desc[UR12][R4.64+0x6] ;  /* 0x0000060c04187981 */ /* 0x000f22000c1e1500 */
[----:B------:R-:W-:Y:S01]  /*1050*/  ULEA.HI UR6, UR5, UR8, URZ, 0x2 ;  /* 0x0000000805067291 */ /* 0x000fe2000f8f10ff */
[----:B------:R-:W-:Y:S01]  /*1060*/  LEA R20, R0, UR4, 0xa ;  /* 0x0000000400147c11 */ /* 0x000fe2000f8e50ff */
[----:B------:R-:W-:Y:S01]  /*1070*/  IMAD.SHL.U32 R11, R8, 0x8, RZ ;  /* 0x00000008080b7824 */ /* 0x000fe200078e00ff */
[----:B---3--:R-:W-:-:S02]  /*1080*/  ULEA UR9, UR10, UR9, 0x18 ;  /* 0x000000090a097291 */ /* 0x008fc4000f8ec0ff */
[----:B------:R-:W-:Y:S01]  /*1090*/  USHF.R.S32.HI UR6, URZ, 0x2, UR6 ;  /* 0x00000002ff067899 */ /* 0x000fe20008011406 */
[----:B------:R-:W-:Y:S01]  /*10a0*/  IMAD.U32 R20, R20, 0x2, R11 ;  /* 0x0000000214147824 */ /* 0x000fe200078e000b */
[----:B------:R-:W-:Y:S01]  /*10b0*/  ULEA.HI UR5, UR5, UR8, URZ, 0x3 ;  /* 0x0000000805057291 */ /* 0x000fe2000f8f18ff */
[----:B------:R-:W-:Y:S01]  /*10c0*/  IMAD R10, R16, R17, RZ ;  /* 0x00000011100a7224 */ /* 0x000fe200078e02ff */
[----:B------:R-:W-:Y:S01]  /*10d0*/  IADD3 R22, PT, PT, R7, -R22, RZ ;  /* 0x8000001607167210 */ /* 0x000fe20007ffe0ff */
[----:B------:R-:W-:Y:S01]  /*10e0*/  IMAD.MOV.U32 R21, RZ, RZ, RZ ;  /* 0x000000ffff157224 */ /* 0x000fe200078e00ff */
[----:B------:R-:W-:Y:S02]  /*10f0*/  IADD3 R20, PT, PT, R20, UR9, RZ ;  /* 0x0000000914147c10 */ /* 0x000fe4000fffe0ff */
[----:B------:R-:W-:Y:S01]  /*1100*/  ISETP.GE.AND P0, PT, R8, UR6, PT ;  /* 0x0000000608007c0c */ /* 0x000fe2000bf06270 */
[----:B------:R-:W-:Y:S02]  /*1110*/  USHF.R.S32.HI UR7, URZ, 0x1, UR7 ;  /* 0x00000001ff077899 */ /* 0x000fe40008011407 */
[----:B------:R-:W-:Y:S01]  /*1120*/  USHF.R.S32.HI UR5, URZ, 0x3, UR5 ;  /* 0x00000003ff057899 */ /* 0x000fe20008011405 */
[----:B-----5:R-:W-:Y:S01]  /*1130*/  SHF.L.U32 R16, R12, 0x10, RZ ;  /* 0x000000100c107819 */ /* 0x020fe200000006ff */
[----:B--2---:R-:W-:-:S02]  /*1140*/  IMAD.U32 R18, R18, 0x10000, RZ ;  /* 0x0001000012127824 */ /* 0x004fc400078e00ff */
[----:B----4-:R-:W-:Y:S02]  /*1150*/  IMAD.U32 R19, R19, 0x10000, RZ ;  /* 0x0001000013137824 */ /* 0x010fe400078e00ff */
[----:B------:R-:W-:Y:S02]  /*1160*/  IMAD.U32 R17, R23, 0x10000, RZ ;  /* 0x0001000017117824 */ /* 0x000fe400078e00ff */
[----:B------:R-:W-:Y:S01]  /*1170*/  IMAD.U32 R15, R15, 0x10000, RZ ;  /* 0x000100000f0f7824 */ /* 0x000fe200078e00ff */
[----:B------:R-:W-:Y:S01]  /*1180*/  SHF.L.U32 R14, R14, 0x10, RZ ;  /* 0x000000100e0e7819 */ /* 0x000fe200000006ff */
[----:B------:R-:W-:Y:S02]  /*1190*/  IMAD.U32 R13, R13, 0x10000, RZ ;  /* 0x000100000d0d7824 */ /* 0x000fe400078e00ff */
[----:B------:R-:W-:-:S07]  /*11a0*/  IMAD.U32 R12, R24, 0x10000, RZ ;  /* 0x00010000180c7824 */ /* 0x000fce00078e00ff */
.L_x_86:
[----:B-1----:R-:W1:Y:S01]  /*11b0*/  LDS.64 R2, [R20] ;  /* 0x0000000014027984 */ /* 0x002e620000000a00 */
[C---:B------:R-:W-:Y:S01]  /*11c0*/  ISETP.GE.AND P1, PT, R7.reuse, UR11, PT ;  /* 0x0000000b07007c0c */ /* 0x040fe2000bf26270 */
[----:B------:R-:W-:Y:S01]  /*11d0*/  UMOV UR4, 0xffffffff ;  /* 0xffffffff00047882 */ /* 0x000fe20000000000 */
[----:B------:R-:W-:Y:S02]  /*11e0*/  VIMNMX R24, PT, PT, R7, UR11, PT ;  /* 0x0000000b07187c48 */ /* 0x000fe4000bfe0100 */
[C---:B-1----:R-:W-:Y:S01]  /*11f0*/  PRMT R25, R2.reuse, 0x7632, R25 ;  /* 0x0000763202197816 */ /* 0x042fe20000000019 */
[C---:B------:R-:W-:Y:S01]  /*1200*/  IMAD.U32 R23, R3.reuse, 0x10000, RZ ;  /* 0x0001000003177824 */ /* 0x040fe200078e00ff */
[----:B------:R-:W-:Y:S02]  /*1210*/  SHF.L.U32 R0, R2, 0x10, RZ ;  /* 0x0000001002007819 */ /* 0x000fe400000006ff */
[----:B------:R-:W-:Y:S01]  /*1220*/  PRMT R4, R3, 0x7632, R4 ;  /* 0x0000763203047816 */ /* 0x000fe20000000004 */
[----:B------:R-:W-:Y:S01]  /*1230*/  IMAD.U32 R25, R25, 0x10000, RZ ;  /* 0x0001000019197824 */ /* 0x000fe200078e00ff */
[----:B------:R-:W-:Y:S01]  /*1240*/  SEL R3, R22, RZ, P1 ;  /* 0x000000ff16037207 */ /* 0x000fe20000800000 */
[----:B------:R-:W-:Y:S01]  /*1250*/  FFMA.FTZ R2, R0, R0, RZ ;  /* 0x0000000000027223 */ /* 0x000fe200000100ff */
[----:B------:R-:W-:-:S02]  /*1260*/  SHF.L.U32 R4, R4, 0x10, RZ ;  /* 0x0000001004047819 */ /* 0x000fc400000006ff */
[----:B------:R-:W-:Y:S01]  /*1270*/  IADD3 R24, PT, PT, R24, R10, R3 ;  /* 0x0000000a18187210 */ /* 0x000fe20007ffe003 */
[----:B------:R-:W-:-:S04]  /*1280*/  FFMA.FTZ R2, R25, R25, R2 ;  /* 0x0000001919027223 */ /* 0x000fc80000010002 */
        /* <DEDUP_REMOVED lines=12> */
.L_x_93:
[----:B------:R-:W3:Y:S01]  /*1350*/  LDC R2, c[0x0][0x394] ;  /* 0x0000e500ff027b82 */ /* 0x000ee20000000800 */
[----:B--2---:R-:W-:Y:S01]  /*1360*/  FADD.FTZ R33, R28, R33 ;  /* 0x000000211c217221 */ /* 0x004fe20000010000 */
[----:B------:R-:W-:Y:S01]  /*1370*/  ISETP.NE.AND P2, PT, R21, RZ, PT ;  /* 0x000000ff1500720c */ /* 0x000fe20003f45270 */
[----:B------:R-:W-:Y:S01]  /*1380*/  BSSY.RECONVERGENT B0, `(.L_x_80) ;  /* 0x000000f000007945 */ /* 0x000fe20003800200 */
[----:B------:R-:W-:Y:S02]  /*1390*/  FSEL R26, R19, R14, !P1 ;  /* 0x0000000e131a7208 */ /* 0x000fe40004800000 */
[----:B-1----:R-:W-:Y:S02]  /*13a0*/  FSEL R28, R16, R13, !P1 ;  /* 0x0000000d101c7208 */ /* 0x002fe40004800000 */
[----:B------:R-:W-:Y:S01]  /*13b0*/  FSEL R30, R17, R12, !P1 ;  /* 0x0000000c111e7208 */ /* 0x000fe20004800000 */
[----:B---3--:R-:W-:Y:S01]  /*13c0*/  FFMA.FTZ R33, R33, 0.0078125, R2 ;  /* 0x3c00000021217823 */ /* 0x008fe20000010002 */
[----:B------:R-:W-:-:S05]  /*13d0*/  FSEL R2, R18, R15, !P1 ;  /* 0x0000000f12027208 */ /* 0x000fca0004800000 */
[----:B------:R-:W1:Y:S02]  /*13e0*/  MUFU.RSQ R33, R33 ;  /* 0x0000002100217308 */ /* 0x000e640000001400 */
[C---:B-1----:R-:W-:Y:S01]  /*13f0*/  FMUL.FTZ R3, R33.reuse, R2 ;  /* 0x0000000221037220 */ /* 0x042fe20000410000 */
[C---:B------:R-:W-:Y:S01]  /*1400*/  FMUL.FTZ R2, R33.reuse, R26 ;  /* 0x0000001a21027220 */ /* 0x040fe20000410000 */
[C---:B------:R-:W-:Y:S01]  /*1410*/  FMUL.FTZ R28, R33.reuse, R28 ;  /* 0x0000001c211c7220 */ /* 0x040fe20000410000 */
[----:B------:R-:W-:Y:S01]  /*1420*/  FMUL.FTZ R5, R33, R30 ;  /* 0x0000001e21057220 */ /* 0x000fe20000410000 */
[----:B------:R-:W-:Y:S01]  /*1430*/  FMUL.FTZ R26, R0, R3 ;  /* 0x00000003001a7220 */ /* 0x000fe20000410000 */
[----:B------:R-:W-:Y:S01]  /*1440*/  FMUL.FTZ R25, R25, R2 ;  /* 0x0000000219197220 */ /* 0x000fe20000410000 */
[----:B------:R-:W-:Y:S06]  /*1450*/  @P2 BRA `(.L_x_81) ;  /* 0x0000000000042947 */ /* 0x000fec0003800000 */
[----:B------:R-:W-:-:S04]  /*1460*/  DEPBAR.LE SB0, 0x0 ;  /* 0x000080000000791a */ /* 0x000fc80000000000 */
.L_x_81:
[----:B------:R-:W-:Y:S05]  /*1470*/  BSYNC.RECONVERGENT B0 ;  /* 0x0000000000007941 */ /* 0x000fea0003800200 */
.L_x_80:
        /* <DEDUP_REMOVED lines=8> */
[----:B------:R-:W2:Y:S01]  /*1500*/  S2R R29, SR_TID.X ;  /* 0x00000000001d7919 */ /* 0x000ea20000002100 */
[C---:B------:R-:W-:Y:S01]  /*1510*/  ISETP.GE.AND P3, PT, R11.reuse, RZ, PT ;  /* 0x000000ff0b00720c */ /* 0x040fe20003f66270 */
[----:B------:R-:W-:Y:S01]  /*1520*/  VIADD R33, R11, 0x4 ;  /* 0x000000040b217836 */ /* 0x000fe20000000000 */
[----:B------:R-:W-:Y:S01]  /*1530*/  MOV R34, UR7 ;  /* 0x0000000700227c02 */ /* 0x000fe20008000f00 */
[----:B------:R-:W3:Y:S01]  /*1540*/  S2R R30, SR_CgaCtaId ;  /* 0x00000000001e7919 */ /* 0x000ee20000008800 */
[----:B------:R-:W-:Y:S02]  /*1550*/  MOV R37, UR5 ;  /* 0x0000000500257c02 */ /* 0x000fe40008000f00 */
[----:B------:R-:W-:Y:S02]  /*1560*/  MOV R36, UR5 ;  /* 0x0000000500247c02 */ /* 0x000fe40008000f00 */
[----:B-1----:R-:W-:-:S04]  /*1570*/  IABS R5, R4 ;  /* 0x0000000400057213 */ /* 0x002fc80000000000 */
[----:B------:R-:W1:Y:S01]  /*1580*/  I2F.RP R27, R5 ;  /* 0x00000005001b7306 */ /* 0x000e620000209400 */
[----:B--2---:R-:W-:-:S07]  /*1590*/  SHF.R.U32.HI R29, RZ, 0x5, R29 ;  /* 0x00000005ff1d7819 */ /* 0x004fce000001161d */
[----:B-1----:R-:W1:Y:S02]  /*15a0*/  MUFU.RCP R27, R27 ;  /* 0x0000001b001b7308 */ /* 0x002e640000001000 */
[----:B-1----:R-:W-:Y:S02]  /*15b0*/  VIADD R2, R27, 0xffffffe ;  /* 0x0ffffffe1b027836 */ /* 0x002fe40000000000 */
[----:B------:R-:W-:-:S04]  /*15c0*/  VIADD R27, R11, 0x2 ;  /* 0x000000020b1b7836 */ /* 0x000fc80000000000 */
[----:B------:R1:W2:Y:S01]  /*15d0*/  F2I.FTZ.U32.TRUNC.NTZ R3, R2 ;  /* 0x0000000200037305 */ /* 0x0002a2000021f000 */
[----:B------:R-:W-:Y:S01]  /*15e0*/  IABS R32, R27 ;  /* 0x0000001b00207213 */ /* 0x000fe20000000000 */
[----:B-1----:R-:W-:Y:S02]  /*15f0*/  HFMA2 R2, -RZ, RZ, 0, 0 ;  /* 0x00000000ff027431 */ /* 0x002fe400000001ff */
[----:B--2---:R-:W-:-:S04]  /*1600*/  IMAD.MOV R28, RZ, RZ, -R3 ;  /* 0x000000ffff1c7224 */ /* 0x004fc800078e0a03 */
[----:B------:R-:W-:Y:S01]  /*1610*/  IMAD R31, R28, R5, RZ ;  /* 0x000000051c1f7224 */ /* 0x000fe200078e02ff */
[----:B------:R-:W-:-:S03]  /*1620*/  IABS R28, R11 ;  /* 0x0000000b001c7213 */ /* 0x000fc60000000000 */
[----:B------:R-:W-:-:S06]  /*1630*/  IMAD.HI.U32 R31, R3, R31, R2 ;  /* 0x0000001f031f7227 */ /* 0x000fcc00078e0002 */
[----:B------:R-:W-:-:S04]  /*1640*/  IMAD.HI.U32 R3, R31, R28, RZ ;  /* 0x0000001c1f037227 */ /* 0x000fc800078e00ff */
[----:B------:R-:W-:Y:S02]  /*1650*/  IMAD.MOV R3, RZ, RZ, -R3 ;  /* 0x000000ffff037224 */ /* 0x000fe400078e0a03 */
[----:B------:R-:W-:-:S04]  /*1660*/  IMAD.HI.U32 R2, R31, R32, RZ ;  /* 0x000000201f027227 */ /* 0x000fc800078e00ff */
[----:B------:R-:W-:Y:S02]  /*1670*/  IMAD R28, R5, R3, R28 ;  /* 0x00000003051c7224 */ /* 0x000fe400078e021c */
[----:B------:R-:W-:-:S03]  /*1680*/  IMAD.MOV R2, RZ, RZ, -R2 ;  /* 0x000000ffff027224 */ /* 0x000fc600078e0a02 */
[C---:B------:R-:W-:Y:S01]  /*1690*/  ISETP.GT.U32.AND P2, PT, R5.reuse, R28, PT ;  /* 0x0000001c0500720c */ /* 0x040fe20003f44070 */
[----:B------:R-:W-:Y:S01]  /*16a0*/  IMAD R2, R5, R2, R32 ;  /* 0x0000000205027224 */ /* 0x000fe200078e0220 */
[----:B------:R-:W-:-:S04]  /*16b0*/  IABS R32, R33 ;  /* 0x0000002100207213 */ /* 0x000fc80000000000 */
[----:B------:R-:W-:-:S07]  /*16c0*/  ISETP.GT.U32.AND P4, PT, R5, R2, PT ;  /* 0x000000020500720c */ /* 0x000fce0003f84070 */
[----:B------:R-:W-:-:S04]  /*16d0*/  @!P2 IADD3 R28, PT, PT, R28, -R5, RZ ;  /* 0x800000051c1ca210 */ /* 0x000fc80007ffe0ff */
[----:B------:R-:W-:Y:S02]  /*16e0*/  ISETP.GT.U32.AND P2, PT, R5, R28, PT ;  /* 0x0000001c0500720c */ /* 0x000fe40003f44070 */
[----:B------:R-:W-:Y:S02]  /*16f0*/  @!P4 IADD3 R2, PT, PT, R2, -R5, RZ ;  /* 0x800000050202c210 */ /* 0x000fe40007ffe0ff */
[----:B------:R-:W-:Y:S01]  /*1700*/  ISETP.GE.AND P4, PT, R33, RZ, PT ;  /* 0x000000ff2100720c */ /* 0x000fe20003f86270 */
[----:B------:R-:W-:Y:S01]  /*1710*/  IMAD.HI.U32 R33, R31, R32, RZ ;  /* 0x000000201f217227 */ /* 0x000fe200078e00ff */
[----:B------:R-:W-:-:S04]  /*1720*/  ISETP.GT.U32.AND P5, PT, R5, R2, PT ;  /* 0x000000020500720c */ /* 0x000fc80003fa4070 */
[----:B------:R-:W-:-:S03]  /*1730*/  IADD3 R33, PT, PT, -R33, RZ, RZ ;  /* 0x000000ff21217210 */ /* 0x000fc60007ffe1ff */
[----:B------:R-:W-:Y:S01]  /*1740*/  @!P2 IMAD.IADD R28, R28, 0x1, -R5 ;  /* 0x000000011c1ca824 */ /* 0x000fe200078e0a05 */
[----:B------:R-:W-:-:S04]  /*1750*/  ISETP.NE.AND P2, PT, R4, RZ, PT ;  /* 0x000000ff0400720c */ /* 0x000fc80003f45270 */
[----:B------:R-:W-:Y:S01]  /*1760*/  MOV R3, R28 ;  /* 0x0000001c00037202 */ /* 0x000fe20000000f00 */
[----:B------:R-:W-:-:S04]  /*1770*/  @!P5 IMAD.IADD R2, R2, 0x1, -R5 ;  /* 0x000000010202d824 */ /* 0x000fc800078e0a05 */
[----:B------:R-:W-:Y:S02]  /*1780*/  @!P3 IMAD.MOV R28, RZ, RZ, -R3 ;  /* 0x000000ffff1cb224 */ /* 0x000fe400078e0a03 */
[----:B------:R-:W-:Y:S02]  /*1790*/  IMAD.MOV.U32 R35, RZ, RZ, R2 ;  /* 0x000000ffff237224 */ /* 0x000fe400078e0002 */
[----:B------:R-:W-:Y:S01]  /*17a0*/  @!P3 IMAD.MOV.U32 R3, RZ, RZ, R28 ;  /* 0x000000ffff03b224 */ /* 0x000fe200078e001c */
[----:B------:R-:W-:Y:S01]  /*17b0*/  LOP3.LUT R28, RZ, R4, RZ, 0x33, !PT ;  /* 0x00000004ff1c7212 */ /* 0x000fe200078e33ff */
[----:B------:R-:W-:Y:S01]  /*17c0*/  IMAD R2, R5, R33, R32 ;  /* 0x0000002105027224 */ /* 0x000fe200078e0220 */
[----:B------:R-:W-:Y:S01]  /*17d0*/  ISETP.GE.AND P3, PT, R27, RZ, PT ;  /* 0x000000ff1b00720c */ /* 0x000fe20003f66270 */
[----:B------:R-:W1:Y:S01]  /*17e0*/  SHFL.BFLY PT, R33, R26, R37, 0x1f ;  /* 0x0c001f251a217589 */ /* 0x000e6200000e0000 */
[----:B------:R-:W-:Y:S02]  /*17f0*/  SEL R3, R28, R3, !P2 ;  /* 0x000000031c037207 */ /* 0x000fe40005000000 */
[----:B------:R-:W-:-:S02]  /*1800*/  MOV R27, 0x400 ;  /* 0x00000400001b7802 */ /* 0x000fc40000000f00 */
[----:B------:R-:W-:Y:S02]  /*1810*/  SHF.R.U32.HI R3, RZ, 0x1, R3 ;  /* 0x00000001ff037819 */ /* 0x000fe40000011603 */
[----:B---3--:R-:W-:-:S03]  /*1820*/  LEA R30, R30, R27, 0x18 ;  /* 0x0000001b1e1e7211 */ /* 0x008fc600078ec0ff */
[----:B------:R-:W-:Y:S02]  /*1830*/  IMAD R3, R29, R4, R3 ;  /* 0x000000041d037224 */ /* 0x000fe400078e0203 */
[----:B------:R-:W-:Y:S02]  /*1840*/  @!P3 IADD3 R32, PT, PT, -R35, RZ, RZ ;  /* 0x000000ff2320b210 */ /* 0x000fe40007ffe1ff */
[----:B------:R-:W-:-:S03]  /*1850*/  IMAD R3, R3, 0x2, R30 ;  /* 0x0000000203037824 */ /* 0x000fc600078e021e */
[----:B------:R-:W-:Y:S01]  /*1860*/  @!P3 IMAD.MOV.U32 R35, RZ, RZ, R32 ;  /* 0x000000ffff23b224 */ /* 0x000fe200078e0020 */
[----:B------:R-:W-:Y:S01]  /*1870*/  ISETP.GT.U32.AND P3, PT, R5, R2, PT ;  /* 0x000000020500720c */ /* 0x000fe20003f64070 */
[----:B------:R-:W-:Y:S01]  /*1880*/  IMAD R27, R34, 0x2, R3 ;  /* 0x00000002221b7824 */ /* 0x000fe200078e0203 */
[----:B------:R-:W-:-:S05]  /*1890*/  NOP ;  /* 0x0000000000007918 */ /* 0x000fca0000000000 */
[----:B------:R-:W2:Y:S01]  /*18a0*/  LDS.U16 R27, [R27] ;  /* 0x000000001b1b7984 */ /* 0x000ea20000000400 */
[----:B------:R-:W-:Y:S01]  /*18b0*/  SEL R35, R28, R35, !P2 ;  /* 0x000000231c237207 */ /* 0x000fe20005000000 */
[----:B-1----:R-:W-:Y:S02]  /*18c0*/  @!P1 FADD.FTZ R33, -R33, -RZ ;  /* 0x800000ff21219221 */ /* 0x002fe40000010100 */
[----:B------:R-:W1:Y:S02]  /*18d0*/  LDS.U16 R3, [R3] ;  /* 0x0000000003037984 */ /* 0x000e640000000400 */
[----:B------:R-:W-:Y:S01]  /*18e0*/  @!P3 IMAD.IADD R2, R2, 0x1, -R5 ;  /* 0x000000010202b824 */ /* 0x000fe200078e0a05 */
[----:B------:R-:W-:-:S04]  /*18f0*/  SHF.R.U32.HI R35, RZ, 0x1, R35 ;  /* 0x00000001ff237819 */ /* 0x000fc80000011623 */
[----:B------:R-:W-:-:S13]  /*1900*/  ISETP.GT.U32.AND P3, PT, R5, R2, PT ;  /* 0x000000020500720c */ /* 0x000fda0003f64070 */
[----:B------:R-:W-:Y:S02]  /*1910*/  @!P3 IADD3 R2, PT, PT, R2, -R5, RZ ;  /* 0x800000050202b210 */ /* 0x000fe40007ffe0ff */
[----:B--2---:R-:W-:Y:S01]  /*1920*/  SHF.L.U32 R32, R27, 0x10, RZ ;  /* 0x000000101b207819 */ /* 0x004fe200000006ff */
[----:B------:R-:W-:Y:S01]  /*1930*/  IMAD R27, R29, R4, R35 ;  /* 0x000000041d1b7224 */ /* 0x000fe200078e0223 */
[----:B------:R-:W-:Y:S02]  /*1940*/  MOV R35, R2 ;  /* 0x0000000200237202 */ /* 0x000fe40000000f00 */
[----:B-1----:R-:W-:Y:S01]  /*1950*/  SHF.L.U32 R3, R3, 0x10, RZ ;  /* 0x0000001003037819 */ /* 0x002fe200000006ff */
[----:B------:R-:W-:Y:S02]  /*1960*/  IMAD R27, R27, 0x2, R30 ;  /* 0x000000021b1b7824 */ /* 0x000fe400078e021e */
[----:B------:R-:W-:Y:S01]  /*1970*/  FMUL.FTZ R33, R33, R32 ;  /* 0x0000002021217220 */ /* 0x000fe20000410000 */
[----:B------:R-:W-:-:S02]  /*1980*/  @!P4 IMAD.MOV R32, RZ, RZ, -R35 ;  /* 0x000000ffff20c224 */ /* 0x000fc400078e0a23 */
[----:B------:R-:W-:Y:S02]  /*1990*/  IMAD R34, R34, 0x2, R27 ;  /* 0x0000000222227824 */ /* 0x000fe400078e021b */
[----:B------:R-:W-:Y:S01]  /*19a0*/  FFMA.FTZ R26, R26, R3, R33 ;  /* 0x000000031a1a7223 */ /* 0x000fe20000010021 */
[----:B------:R-:W-:Y:S01]  /*19b0*/  @!P4 IMAD.MOV.U32 R35, RZ, RZ, R32 ;  /* 0x000000ffff23c224 */ /* 0x000fe200078e0020 */
[----:B------:R-:W-:Y:S01]  /*19c0*/  LDS.U16 R27, [R27] ;  /* 0x000000001b1b7984 */ /* 0x000fe20000000400 */
[----:B------:R-:W-:-:S03]  /*19d0*/  MOV R32, UR7 ;  /* 0x0000000700207c02 */ /* 0x000fc60008000f00 */
[----:B------:R-:W-:Y:S01]  /*19e0*/  LDS.U16 R2, [R34] ;  /* 0x0000000022027984 */ /* 0x000fe20000000400 */
[----:B------:R-:W-:-:S03]  /*19f0*/  SEL R35, R28, R35, !P2 ;  /* 0x000000231c237207 */ /* 0x000fc60005000000 */
[----:B------:R-:W1:Y:S01]  /*1a00*/  SHFL.BFLY PT, R33, R25, R36, 0x1f ;  /* 0x0c001f2419217589 */ /* 0x000e6200000e0000 */
[----:B------:R-:W-:-:S05]  /*1a10*/  SHF.R.U32.HI R35, RZ, 0x1, R35 ;  /* 0x00000001ff237819 */ /* 0x000fca0000011623 */
[----:B------:R-:W-:-:S04]  /*1a20*/  IMAD R35, R29, R4, R35 ;  /* 0x000000041d237224 */ /* 0x000fc800078e0223 */
[----:B------:R-:W-:-:S04]  /*1a30*/  IMAD R35, R35, 0x2, R30 ;  /* 0x0000000223237824 */ /* 0x000fc800078e021e */
[----:B------:R-:W-:Y:S02]  /*1a40*/  IMAD R3, R32, 0x2, R35 ;  /* 0x0000000220037824 */ /* 0x000fe400078e0223 */
[----:B------:R-:W2:Y:S04]  /*1a50*/  LDS.U16 R32, [R35] ;  /* 0x0000000023207984 */ /* 0x000ea80000000400 */
[----:B------:R-:W3:Y:S01]  /*1a60*/  LDS.U16 R3, [R3] ;  /* 0x0000000003037984 */ /* 0x000ee20000000400 */
[----:B-1----:R-:W-:Y:S01]  /*1a70*/  @!P1 FADD.FTZ R33, -R33, -RZ ;  /* 0x800000ff21219221 */ /* 0x002fe20000010100 */
[----:B------:R-:W-:-:S05]  /*1a80*/  SHF.L.U32 R2, R2, 0x10, RZ ;  /* 0x0000001002027819 */ /* 0x000fca00000006ff */
[----:B------:R-:W-:Y:S01]  /*1a90*/  FMUL.FTZ R34, R33, R2 ;  /* 0x0000000221227220 */ /* 0x000fe20000410000 */
[----:B------:R-:W-:Y:S01]  /*1aa0*/  IMAD.U32 R2, R27, 0x10000, RZ ;  /* 0x000100001b027824 */ /* 0x000fe200078e00ff */
[----:B------:R-:W1:Y:S01]  /*1ab0*/  SHFL.BFLY PT, R33, R23, R36, 0x1f ;  /* 0x0c001f2417217589 */ /* 0x000e6200000e0000 */
[----:B------:R-:W-:Y:S02]  /*1ac0*/  MOV R27, UR5 ;  /* 0x00000005001b7c02 */ /* 0x000fe40008000f00 */
[----:B------:R-:W-:-:S03]  /*1ad0*/  FFMA.FTZ R25, R25, R2, R34 ;  /* 0x0000000219197223 */ /* 0x000fc60000010022 */
[----:B------:R4:W4:Y:S01]  /*1ae0*/  SHFL.BFLY PT, R34, R0, R27, 0x1f ;  /* 0x0c001f1b00227589 */ /* 0x00092200000e0000 */
[----:B--2---:R-:W-:Y:S01]  /*1af0*/  SHF.L.U32 R32, R32, 0x10, RZ ;  /* 0x0000001020207819 */ /* 0x004fe200000006ff */
[----:B---3--:R-:W-:Y:S02]  /*1b00*/  IMAD.U32 R2, R3, 0x10000, RZ ;  /* 0x0001000003027824 */ /* 0x008fe400078e00ff */
[----:B-1----:R-:W-:-:S04]  /*1b10*/  @!P1 FADD.FTZ R33, -R33, -RZ ;  /* 0x800000ff21219221 */ /* 0x002fc80000010100 */
[----:B------:R-:W-:-:S04]  /*1b20*/  FMUL.FTZ R2, R33, R2 ;  /* 0x0000000221027220 */ /* 0x000fc80000410000 */
[----:B----4-:R-:W-:-:S07]  /*1b30*/  FFMA.FTZ R35, R23, R32, R2 ;  /* 0x0000002017237223 */ /* 0x010fce0000010002 */
.L_x_100:
[----:B------:R-:W-:Y:S02]  /*1b40*/  VIADD R3, R11, 0x6 ;  /* 0x000000060b037836 */ /* 0x000fe40000000000 */
[----:B------:R-:W-:Y:S01]  /*1b50*/  @!P1 FADD.FTZ R34, -R34, -RZ ;  /* 0x800000ff22229221 */ /* 0x000fe20000010100 */
[----:B------:R-:W-:Y:S01]  /*1b60*/  UMOV UR4, 0xffffffff ;  /* 0xffffffff00047882 */ /* 0x000fe20000000000 */
[----:B------:R-:W-:Y:S01]  /*1b70*/  IMAD.MOV.U32 R23, RZ, RZ, R35 ;  /* 0x000000ffff177224 */ /* 0x000fe200078e0023 */
        /* <DEDUP_REMOVED lines=8> */
[----:B------:R-:W-:-:S05]  /*1c00*/  @!P3 IADD3 R2, PT, PT, R2, -R5, RZ ;  /* 0x800000050202b210 */ /* 0x000fca0007ffe0ff */
[----:B------:R-:W-:-:S05]  /*1c10*/  @!P4 IMAD.MOV R2, RZ, RZ, -R2 ;  /* 0x000000ffff02c224 */ /* 0x000fca00078e0a02 */
[----:B------:R-:W-:-:S04]  /*1c20*/  SEL R2, R28, R2, !P2 ;  /* 0x000000021c027207 */ /* 0x000fc80005000000 */
[----:B------:R-:W-:-:S05]  /*1c30*/  SHF.R.U32.HI R2, RZ, 0x1, R2 ;  /* 0x00000001ff027819 */ /* 0x000fca0000011602 */
[----:B------:R-:W-:Y:S01]  /*1c40*/  IMAD R29, R29, R4, R2 ;  /* 0x000000041d1d7224 */ /* 0x000fe200078e0202 */
[----:B------:R-:W-:-:S03]  /*1c50*/  MOV R2, UR7 ;  /* 0x0000000700027c02 */ /* 0x000fc60008000f00 */
        /* <DEDUP_REMOVED lines=10> */
.L_x_83:
[----:B------:R-:W-:Y:S05]  /*1d00*/  BSYNC B0 ;  /* 0x0000000000007941 */ /* 0x000fea0003800000 */
.L_x_82:
[----:B------:R-:W1:Y:S01]  /*1d10*/  LDC.64 R4, c[0x0][0x380] ;  /* 0x0000e000ff047b82 */ /* 0x000e620000000a00 */
[----:B------:R-:W-:Y:S01]  /*1d20*/  LEA R27, R24, R9, 0x7 ;  /* 0x00000009181b7211 */ /* 0x000fe200078e38ff */
[----:B------:R-:W-:Y:S01]  /*1d30*/  VIADD R21, R21, 0x1 ;  /* 0x0000000115157836 */ /* 0x000fe20000000000 */
[----:B------:R-:W-:Y:S01]  /*1d40*/  F2FP.BF16.F32.PACK_AB R2, R25, R26 ;  /* 0x0000001a1902723e */ /* 0x000fe200000010ff */
[----:B------:R-:W-:Y:S01]  /*1d50*/  VIADD R7, R7, 0x1 ;  /* 0x0000000107077836 */ /* 0x000fe20000000000 */
[----:B------:R-:W-:Y:S02]  /*1d60*/  F2FP.BF16.F32.PACK_AB R3, R0, R23 ;  /* 0x000000170003723e */ /* 0x000fe400000010ff */
[----:B------:R-:W-:Y:S02]  /*1d70*/  ISETP.GE.AND P1, PT, R21, R6, PT ;  /* 0x000000061500720c */ /* 0x000fe40003f26270 */
[----:B------:R-:W-:Y:S02]  /*1d80*/  IADD3 R20, PT, PT, R20, 0x100, RZ ;  /* 0x0000010014147810 */ /* 0x000fe40007ffe0ff */
[----:B------:R-:W-:Y:S01]  /*1d90*/  IADD3 R22, PT, PT, R22, 0x1, RZ ;  /* 0x0000000116167810 */ /* 0x000fe20007ffe0ff */
[----:B-1----:R-:W-:-:S05]  /*1da0*/  IMAD.WIDE R4, R27, 0x2, R4 ;  /* 0x000000021b047825 */ /* 0x002fca00078e0204 */
[----:B------:R1:W-:Y:S03]  /*1db0*/  STG.E.64 desc[UR12][R4.64], R2 ;  /* 0x0000000204007986 */ /* 0x0003e6000c101b0c */
[----:B------:R-:W-:Y:S05]  /*1dc0*/  @!P1 BRA `(.L_x_86) ;  /* 0xfffffff000f89947 */ /* 0x000fea000383ffff */
[----:B------:R-:W-:Y:S05]  /*1dd0*/  EXIT ;  /* 0x000000000000794d */ /* 0x000fea0003800000 */
.L_x_79:
[----:B------:R-:W-:Y:S01]  /*1de0*/  HFMA2 R3, -RZ, RZ, 0, 1.847743988037109375e-06 ;  /* 0x0000001fff037431 */ /* 0x000fe200000001ff */
[----:B------:R-:W-:Y:S01]  /*1df0*/  BSSY B0, `(.L_x_87) ;  /* 0x0000006000007945 */ /* 0x000fe20003800000 */
[----:B------:R-:W-:Y:S02]  /*1e00*/  IMAD.MOV.U32 R2, RZ, RZ, 0x10 ;  /* 0x00000010ff027424 */ /* 0x000fe400078e00ff */
[----:B------:R-:W-:-:S07]  /*1e10*/  IMAD.MOV.U32 R27, RZ, RZ, -0x1 ;  /* 0xffffffffff1b7424 */ /* 0x000fce00078e00ff */
[----:B------:R-:W-:Y:S05]  /*1e20*/  WARPSYNC.COLLECTIVE R27, `(.L_x_88) ;  /* 0x000000001b087348 */ /* 0x000fea0003c00000 */
[----:B------:R1:W2:Y:S02]  /*1e30*/  SHFL.BFLY P3, R33, R32, R2, R3 ;  /* 0x0c00000220217389 */ /* 0x0002a40000060003 */
[----:B-12---:R-:W-:Y:S05]  /*1e40*/  ENDCOLLECTIVE ;  /* 0x000000000000791b */ /* 0x006fea0003800000 */
.L_x_88:
[----:B------:R-:W-:Y:S05]  /*1e50*/  BSYNC B0 ;  /* 0x0000000000007941 */ /* 0x000fea0003800000 */
.L_x_87:
[----:B------:R-:W-:Y:S01]  /*1e60*/  FADD.FTZ R32, R32, R33 ;  /* 0x0000002120207221 */ /* 0x000fe20000010000 */
[----:B------:R-:W-:Y:S01]  /*1e70*/  MOV R2, 0x8 ;  /* 0x0000000800027802 */ /* 0x000fe20000000f00 */
[----:B------:R-:W-:Y:S01]  /*1e80*/  IMAD.MOV.U32 R3, RZ, RZ, 0x1f ;  /* 0x0000001fff037424 */ /* 0x000fe200078e00ff */
[----:B------:R-:W-:-:S07]  /*1e90*/  MOV R27, 0xffffffff ;  /* 0xffffffff001b7802 */ /* 0x000fce0000000f00 */
[----:B------:R-:W-:Y:S05]  /*1ea0*/  WARPSYNC.COLLECTIVE R27, `(.L_x_89) ;  /* 0x000000001b087348 */ /* 0x000fea0003c00000 */
[----:B------:R1:W2:Y:S02]  /*1eb0*/  SHFL.BFLY P3, R33, R32, R2, R3 ;  /* 0x0c00000220217389 */ /* 0x0002a40000060003 */
[----:B-12---:R-:W-:Y:S05]  /*1ec0*/  ENDCOLLECTIVE ;  /* 0x000000000000791b */ /* 0x006fea0003800000 */
.L_x_89:
[----:B------:R-:W-:Y:S02]  /*1ed0*/  HFMA2 R2, -RZ, RZ, 0, 2.384185791015625e-07 ;  /* 0x00000004ff027431 */ /* 0x000fe400000001ff */
[----:B------:R-:W-:-:S04]  /*1ee0*/  FADD.FTZ R5, R32, R33 ;  /* 0x0000002120057221 */ /* 0x000fc80000010000 */
[----:B------:R-:W-:-:S07]  /*1ef0*/  IMAD.MOV.U32 R32, RZ, RZ, R5 ;  /* 0x000000ffff207224 */ /* 0x000fce00078e0005 */
[----:B------:R-:W-:Y:S05]  /*1f00*/  WARPSYNC.COLLECTIVE R27, `(.L_x_90) ;  /* 0x000000001b087348 */ /* 0x000fea0003c00000 */
[----:B------:R1:W2:Y:S02]  /*1f10*/  SHFL.BFLY P3, R33, R32, R2, R3 ;  /* 0x0c00000220217389 */ /* 0x0002a40000060003 */
[----:B-12---:R-:W-:Y:S05]  /*1f20*/  ENDCOLLECTIVE ;  /* 0x000000000000791b */ /* 0x006fea0003800000 */
.L_x_90:
[----:B------:R-:W-:Y:S01]  /*1f30*/  MOV R2, 0x2 ;  /* 0x0000000200027802 */ /* 0x000fe20000000f00 */
[----:B------:R-:W-:-:S04]  /*1f40*/  FADD.FTZ R26, R5, R33 ;  /* 0x00000021051a7221 */ /* 0x000fc80000010000 */
[----:B------:R-:W-:-:S07]  /*1f50*/  IMAD.MOV.U32 R32, RZ, RZ, R26 ;  /* 0x000000ffff207224 */ /* 0x000fce00078e001a */
[----:B------:R-:W-:Y:S05]  /*1f60*/  WARPSYNC.COLLECTIVE R27, `(.L_x_91) ;  /* 0x000000001b087348 */ /* 0x000fea0003c00000 */
[----:B------:R1:W2:Y:S02]  /*1f70*/  SHFL.BFLY P3, R33, R32, R2, R3 ;  /* 0x0c00000220217389 */ /* 0x0002a40000060003 */
[----:B-12---:R-:W-:Y:S05]  /*1f80*/  ENDCOLLECTIVE ;  /* 0x000000000000791b */ /* 0x006fea0003800000 */
.L_x_91:
[----:B------:R-:W-:Y:S02]  /*1f90*/  HFMA2 R2, -RZ, RZ, 0, 5.9604644775390625e-08 ;  /* 0x00000001ff027431 */ /* 0x000fe400000001ff */
[----:B------:R-:W-:-:S04]  /*1fa0*/  FADD.FTZ R28, R26, R33 ;  /* 0x000000211a1c7221 */ /* 0x000fc80000010000 */
[----:B------:R-:W-:-:S07]  /*1fb0*/  IMAD.MOV.U32 R32, RZ, RZ, R28 ;  /* 0x000000ffff207224 */ /* 0x000fce00078e001c */
[----:B------:R-:W-:Y:S05]  /*1fc0*/  WARPSYNC.COLLECTIVE R27, `(.L_x_92) ;  /* 0x000000001b087348 */ /* 0x000fea0003c00000 */
[----:B------:R1:W2:Y:S02]  /*1fd0*/  SHFL.BFLY P3, R33, R32, R2, R3 ;  /* 0x0c00000220217389 */ /* 0x0002a40000060003 */
[----:B-12---:R-:W-:Y:S05]  /*1fe0*/  ENDCOLLECTIVE ;  /* 0x000000000000791b */ /* 0x006fea0003800000 */
.L_x_92:
[----:B------:R-:W-:Y:S05]  /*1ff0*/  BRA `(.L_x_93) ;  /* 0xfffffff000d47947 */ /* 0x000fea000383ffff */
.L_x_84:
[----:B------:R-:W1:Y:S01]  /*2000*/  LDC R4, c[0x0][0x3bc] ;  /* 0x0000ef00ff047b82 */ /* 0x000e620000000800 */
[----:B------:R-:W2:Y:S01]  /*2010*/  S2R R29, SR_TID.X ;  /* 0x00000000001d7919 */ /* 0x000ea20000002100 */
[----:B------:R-:W-:Y:S01]  /*2020*/  ISETP.GE.AND P3, PT, R11, RZ, PT ;  /* 0x000000ff0b00720c */ /* 0x000fe20003f66270 */
[----:B------:R-:W-:Y:S01]  /*2030*/  IMAD.U32 R35, RZ, RZ, UR7 ;  /* 0x00000007ff237e24 */ /* 0x000fe2000f8e00ff */
[----:B------:R-:W-:Y:S01]  /*2040*/  MOV R30, 0x400 ;  /* 0x00000400001e7802 */ /* 0x000fe20000000f00 */
[----:B------:R-:W-:Y:S01]  /*2050*/  BSSY B1, `(.L_x_94) ;  /* 0x0000023000017945 */ /* 0x000fe20003800000 */
[----:B-1----:R-:W-:-:S04]  /*2060*/  IABS R5, R4 ;  /* 0x0000000400057213 */ /* 0x002fc80000000000 */
[----:B------:R-:W1:Y:S01]  /*2070*/  I2F.RP R27, R5 ;  /* 0x00000005001b7306 */ /* 0x000e620000209400 */
[----:B--2---:R-:W-:-:S07]  /*2080*/  SHF.R.U32.HI R29, RZ, 0x5, R29 ;  /* 0x00000005ff1d7819 */ /* 0x004fce000001161d */
[----:B-1----:R-:W1:Y:S02]  /*2090*/  MUFU.RCP R27, R27 ;  /* 0x0000001b001b7308 */ /* 0x002e640000001000 */
[----:B-1----:R-:W-:Y:S02]  /*20a0*/  VIADD R2, R27, 0xffffffe ;  /* 0x0ffffffe1b027836 */ /* 0x002fe40000000000 */
[----:B------:R-:W1:Y:S04]  /*20b0*/  S2R R27, SR_CgaCtaId ;  /* 0x00000000001b7919 */ /* 0x000e680000008800 */
[----:B------:R2:W3:Y:S02]  /*20c0*/  F2I.FTZ.U32.TRUNC.NTZ R3, R2 ;  /* 0x0000000200037305 */ /* 0x0004e4000021f000 */
[----:B--2---:R-:W-:Y:S01]  /*20d0*/  IMAD.MOV.U32 R2, RZ, RZ, RZ ;  /* 0x000000ffff027224 */ /* 0x004fe200078e00ff */
[----:B---3--:R-:W-:-:S05]  /*20e0*/  IADD3 R28, PT, PT, RZ, -R3, RZ ;  /* 0x80000003ff1c7210 */ /* 0x008fca0007ffe0ff */
[----:B------:R-:W-:Y:S01]  /*20f0*/  IMAD R31, R28, R5, RZ ;  /* 0x000000051c1f7224 */ /* 0x000fe200078e02ff */
[----:B------:R-:W-:-:S03]  /*2100*/  IABS R28, R11 ;  /* 0x0000000b001c7213 */ /* 0x000fc60000000000 */
[----:B------:R-:W-:-:S06]  /*2110*/  IMAD.HI.U32 R31, R3, R31, R2 ;  /* 0x0000001f031f7227 */ /* 0x000fcc00078e0002 */
[----:B------:R-:W-:Y:S01]  /*2120*/  IMAD.HI.U32 R3, R31, R28, RZ ;  /* 0x0000001c1f037227 */ /* 0x000fe200078e00ff */
[----:B-1----:R-:W-:-:S03]  /*2130*/  LEA R30, R27, R30, 0x18 ;  /* 0x0000001e1b1e7211 */ /* 0x002fc600078ec0ff */
[----:B------:R-:W-:Y:S01]  /*2140*/  IMAD.MOV.U32 R27, RZ, RZ, -0x1 ;  /* 0xffffffffff1b7424 */ /* 0x000fe200078e00ff */
[----:B------:R-:W-:-:S05]  /*2150*/  IADD3 R3, PT, PT, -R3, RZ, RZ ;  /* 0x000000ff03037210 */ /* 0x000fca0007ffe1ff */
[----:B------:R-:W-:-:S05]  /*2160*/  IMAD R28, R5, R3, R28 ;  /* 0x00000003051c7224 */ /* 0x000fca00078e021c */
[----:B------:R-:W-:-:S13]  /*2170*/  ISETP.GT.U32.AND P2, PT, R5, R28, PT ;  /* 0x0000001c0500720c */ /* 0x000fda0003f44070 */
[----:B------:R-:W-:-:S05]  /*2180*/  @!P2 IMAD.IADD R28, R28, 0x1, -R5 ;  /* 0x000000011c1ca824 */ /* 0x000fca00078e0a05 */
[----:B------:R-:W-:-:S13]  /*2190*/  ISETP.GT.U32.AND P2, PT, R5, R28, PT ;  /* 0x0000001c0500720c */ /* 0x000fda0003f44070 */
[----:B------:R-:W-:Y:S02]  /*21a0*/  @!P2 IADD3 R28, PT, PT, R28, -R5, RZ ;  /* 0x800000051c1ca210 */ /* 0x000fe40007ffe0ff */
[----:B------:R-:W-:-:S03]  /*21b0*/  ISETP.NE.AND P2, PT, R4, RZ, PT ;  /* 0x000000ff0400720c */ /* 0x000fc60003f45270 */
[----:B------:R-:W-:-:S05]  /*21c0*/  IMAD.MOV.U32 R3, RZ, RZ, R28 ;  /* 0x000000ffff037224 */ /* 0x000fca00078e001c */
[----:B------:R-:W-:-:S05]  /*21d0*/  @!P3 IADD3 R28, PT, PT, -R3, RZ, RZ ;  /* 0x000000ff031cb210 */ /* 0x000fca0007ffe1ff */
[----:B------:R-:W-:Y:S01]  /*21e0*/  @!P3 IMAD.MOV.U32 R3, RZ, RZ, R28 ;  /* 0x000000ffff03b224 */ /* 0x000fe200078e001c */
[----:B------:R-:W-:-:S04]  /*21f0*/  LOP3.LUT R28, RZ, R4, RZ, 0x33, !PT ;  /* 0x00000004ff1c7212 */ /* 0x000fc800078e33ff */
        /* <DEDUP_REMOVED lines=8> */
.L_x_95:
[----:B------:R-:W-:Y:S05]  /*2280*/  BSYNC B1 ;  /* 0x0000000000017941 */ /* 0x000fea0003800000 */
.L_x_94:
        /* <DEDUP_REMOVED lines=9> */
.L_x_96:
[----:B------:R-:W-:Y:S01]  /*2320*/  @!P1 FADD.FTZ R33, -R33, -RZ ;  /* 0x800000ff21219221 */ /* 0x000fe20000010100 */
[----:B------:R-:W-:-:S05]  /*2330*/  SHF.L.U32 R36, R35, 0x10, RZ ;  /* 0x0000001023247819 */ /* 0x000fca00000006ff */
[----:B------:R-:W-:Y:S01]  /*2340*/  FMUL.FTZ R35, R33, R36 ;  /* 0x0000002421237220 */ /* 0x000fe20000410000 */
[----:B------:R-:W-:-:S04]  /*2350*/  IMAD.U32 R33, R34, 0x10000, RZ ;  /* 0x0001000022217824 */ /* 0x000fc800078e00ff */
[----:B------:R-:W-:Y:S01]  /*2360*/  FFMA.FTZ R26, R26, R33, R35 ;  /* 0x000000211a1a7223 */ /* 0x000fe20000010023 */
[----:B------:R-:W-:Y:S01]  /*2370*/  IADD3 R33, PT, PT, R11, 0x2, RZ ;  /* 0x000000020b217810 */ /* 0x000fe20007ffe0ff */
[----:B------:R-:W-:-:S03]  /*2380*/  IMAD.U32 R35, RZ, RZ, UR7 ;  /* 0x00000007ff237e24 */ /* 0x000fc6000f8e00ff */
        /* <DEDUP_REMOVED lines=10> */
[----:B------:R-:W-:Y:S01]  /*2430*/  @!P4 IMAD.MOV.U32 R2, RZ, RZ, R32 ;  /* 0x000000ffff02c224 */ /* 0x000fe200078e0020 */
[----:B------:R-:W-:-:S04]  /*2440*/  MOV R32, R25 ;  /* 0x0000001900207202 */ /* 0x000fc80000000f00 */
[----:B------:R-:W-:-:S04]  /*2450*/  SEL R2, R28, R2, !P2 ;  /* 0x000000021c027207 */ /* 0x000fc80005000000 */
[----:B------:R-:W-:-:S05]  /*2460*/  SHF.R.U32.HI R2, RZ, 0x1, R2 ;  /* 0x00000001ff027819 */ /* 0x000fca0000011602 */
[----:B------:R-:W-:Y:S02]  /*2470*/  IMAD R3, R29, R4, R2 ;  /* 0x000000041d037224 */ /* 0x000fe400078e0202 */
[----:B------:R-:W-:-:S03]  /*2480*/  IMAD.U32 R2, RZ, RZ, UR5 ;  /* 0x00000005ff027e24 */ /* 0x000fc6000f8e00ff */
[----:B------:R-:W-:Y:S01]  /*2490*/  LEA R34, R3, R30, 0x1 ;  /* 0x0000001e03227211 */ /* 0x000fe200078e08ff */
[----:B------:R-:W-:-:S03]  /*24a0*/  IMAD.MOV.U32 R3, RZ, RZ, 0x1f ;  /* 0x0000001fff037424 */ /* 0x000fc600078e00ff */
[----:B------:R-:W-:Y:S02]  /*24b0*/  LEA R35, R35, R34, 0x1 ;  /* 0x0000002223237211 */ /* 0x000fe400078e08ff */
[----:B------:R-:W1:Y:S04]  /*24c0*/  LDS.U16 R34, [R34] ;  /* 0x0000000022227984 */ /* 0x000e680000000400 */
[----:B------:R-:W2:Y:S02]  /*24d0*/  LDS.U16 R35, [R35] ;  /* 0x0000000023237984 */ /* 0x000ea40000000400 */
[----:B-12---:R-:W-:Y:S05]  /*24e0*/  WARPSYNC.COLLECTIVE R27, `(.L_x_97) ;  /* 0x000000001b087348 */ /* 0x006fea0003c00000 */
[----:B------:R3:W4:Y:S02]  /*24f0*/  SHFL.BFLY P3, R33, R32, R2, R3 ;  /* 0x0c00000220217389 */ /* 0x0007240000060003 */
[----:B-1234-:R-:W-:Y:S05]  /*2500*/  ENDCOLLECTIVE ;  /* 0x000000000000791b */ /* 0x01efea0003800000 */
.L_x_97:
[----:B------:R-:W-:Y:S01]  /*2510*/  @!P1 FADD.FTZ R33, -R33, -RZ ;  /* 0x800000ff21219221 */ /* 0x000fe20000010100 */
[----:B------:R-:W-:Y:S01]  /*2520*/  IMAD.U32 R34, R34, 0x10000, RZ ;  /* 0x0001000022227824 */ /* 0x000fe200078e00ff */
[----:B------:R-:W-:Y:S01]  /*2530*/  SHF.L.U32 R36, R35, 0x10, RZ ;  /* 0x0000001023247819 */ /* 0x000fe200000006ff */
[----:B------:R-:W-:-:S04]  /*2540*/  IMAD.U32 R35, RZ, RZ, UR7 ;  /* 0x00000007ff237e24 */ /* 0x000fc8000f8e00ff */
        /* <DEDUP_REMOVED lines=27> */
.L_x_98:
[----:B------:R-:W-:Y:S02]  /*2700*/  IMAD.MOV.U32 R32, RZ, RZ, R0 ;  /* 0x000000ffff207224 */ /* 0x000fe400078e0000 */
[----:B------:R-:W-:Y:S01]  /*2710*/  @!P1 FADD.FTZ R33, -R33, -RZ ;  /* 0x800000ff21219221 */ /* 0x000fe20000010100 */
[----:B------:R-:W-:Y:S01]  /*2720*/  IMAD.U32 R34, R34, 0x10000, RZ ;  /* 0x0001000022227824 */ /* 0x000fe200078e00ff */
[----:B------:R-:W-:-:S05]  /*2730*/  SHF.L.U32 R36, R35, 0x10, RZ ;  /* 0x0000001023247819 */ /* 0x000fca00000006ff */
[----:B------:R-:W-:-:S04]  /*2740*/  FMUL.FTZ R36, R33, R36 ;  /* 0x0000002421247220 */ /* 0x000fc80000410000 */
[----:B------:R-:W-:Y:S01]  /*2750*/  FFMA.FTZ R35, R23, R34, R36 ;  /* 0x0000002217237223 */ /* 0x000fe20000010024 */
[----:B------:R-:W-:-:S04]  /*2760*/  MOV R23, UR5 ;  /* 0x0000000500177c02 */ /* 0x000fc80008000f00 */
[----:B------:R-:W-:-:S07]  /*2770*/  MOV R2, R23 ;  /* 0x0000001700027202 */ /* 0x000fce0000000f00 */
[----:B------:R-:W-:Y:S05]  /*2780*/  WARPSYNC.COLLECTIVE R27, `(.L_x_99) ;  /* 0x000000001b087348 */ /* 0x000fea0003c00000 */
[----:B------:R1:W2:Y:S02]  /*2790*/  SHFL.BFLY P3, R33, R32, R2, R3 ;  /* 0x0c00000220217389 */ /* 0x0002a40000060003 */
[----:B-12---:R-:W-:Y:S05]  /*27a0*/  ENDCOLLECTIVE ;  /* 0x000000000000791b */ /* 0x006fea0003800000 */
.L_x_99:
[----:B------:R-:W-:Y:S01]  /*27b0*/  IMAD.MOV.U32 R34, RZ, RZ, R33 ;  /* 0x000000ffff227224 */ /* 0x000fe200078e0021 */
[----:B------:R-:W-:Y:S06]  /*27c0*/  BRA `(.L_x_100) ;  /* 0xfffffff000dc7947 */ /* 0x000fec000383ffff */
.L_x_85:
[----:B------:R-:W-:Y:S01]  /*27d0*/  BSSY B1, `(.L_x_101) ;  /* 0x0000005000017945 */ /* 0x000fe20003800000 */
[----:B------:R-:W-:-:S07]  /*27e0*/  MOV R27, 0xffffffff ;  /* 0xffffffff001b7802 */ /* 0x000fce0000000f00 */
[----:B------:R-:W-:Y:S05]  /*27f0*/  WARPSYNC.COLLECTIVE R27, `(.L_x_102) ;  /* 0x000000001b087348 */ /* 0x000fea0003c00000 */
[----:B------:R-:W-:Y:S01]  /*2800*/  NOP ;  /* 0x0000000000007918 */ /* 0x000fe20000000000 */
[----:B------:R-:W-:Y:S05]  /*2810*/  ENDCOLLECTIVE ;  /* 0x000000000000791b */ /* 0x000fea0003800000 */
.L_x_102:
[----:B------:R-:W-:Y:S05]  /*2820*/  BSYNC B1 ;  /* 0x0000000000017941 */ /* 0x000fea0003800000 */
.L_x_101:
[----:B------:R-:W-:Y:S05]  /*2830*/  BRA `(.L_x_83) ;  /* 0xfffffff400307947 */ /* 0x000fea000383ffff */
.L_x_103:
        /* <DEDUP_REMOVED lines=12> */
.L_x_4052:


//--------------------- .text._ZN12tensorrt_llm7kernels32fusedQKNormRopeKernelNTokenHeadsIN3c108BFloat16ES3_Li128ELb1ELi8EEEvPviiifPKvS6_S6_PKlii --------------------------
	.section	.text._ZN12tensorrt_llm7kernels32fusedQKNormRopeKernelNTokenHeadsIN3c108BFloat16ES3_Li128ELb1ELi8EEEvPviiifPKvS6_S6_PKlii,"ax",@progbits
	.align	128
        .global         _ZN12tensorrt_llm7kernels32fusedQKNormRopeKernelNTokenHeadsIN3c108BFloat16ES3_Li128ELb1ELi8EEEvPviiifPKvS6_S6_PKlii
        .type           _ZN12tensorrt_llm7kernels32fusedQKNormRopeKernelNTokenHeadsIN3c108BFloat16ES3_Li128ELb1ELi8EEEvPviiifPKvS6_S6_PKlii,@function
        .size           _ZN12tensorrt_llm7kernels32fusedQKNormRopeKernelNTokenHeadsIN3c108BFloat16ES3_Li128ELb1ELi8EEEvPviiifPKvS6_S6_PKlii,(.L_x_4053 - _ZN12tensorrt_llm7kernels32fusedQKNormRopeKernelNTokenHeadsIN3c108BFloat16ES3_Li128ELb1ELi8EEEvPviiifPKvS6_S6_PKlii)
        .other          _ZN12tensorrt_llm7kernels32fusedQKNormRopeKernelNTokenHeadsIN3c108BFloat16ES3_Li128ELb1ELi8EEEvPviiifPKvS6_S6_PKlii,@"STO_CUDA_ENTRY STV_DEFAULT"
_ZN12tensorrt_llm7kernels32fusedQKNormRopeKernelNTokenHeadsIN3c108BFloat16ES3_Li128ELb1ELi8EEEvPviiifPKvS6_S6_PKlii:
.text._ZN12tensorrt_llm7kernels32fusedQKNormRopeKernelNTokenHeadsIN3c108BFloat16ES3_Li128ELb1ELi8EEEvPviiifPKvS6_S6_PKlii:
        /* <DEDUP_REMOVED lines=15> */
[----:B------:R-:W1:Y:S08]  /*00f0*/  I2F.RP R8, R11 ;  /* 0x0000000b00087306 */ /* 0x000e700000209400 */
[----:B-1----:R-:W1:Y:S02]  /*0100*/  MUFU.RCP R8, R8 ;  /* 0x0000000800087308 */ /* 0x002e640000001000 */
[----:B-1----:R-:W-:-:S02]  /*0110*/  IADD3 R6, PT, PT, R8, 0xffffffe, RZ ;  /* 0x0ffffffe08067810 */ /* 0x002fc40007ffe0ff */
[----:B------:R-:W-:-:S04]  /*0120*/  IABS R8, R4 ;  /* 0x0000000400087213 */ /* 0x000fc80000000000 */
        /* <DEDUP_REMOVED lines=57> */
.L_x_108:
[C---:B------:R-:W-:Y:S01]  /*04c0*/  IADD3 R13, PT, PT, R21.reuse, -0x3, RZ ;  /* 0xfffffffd150d7810 */ /* 0x040fe20007ffe0ff */
[C---:B------:R-:W-:Y:S01]  /*04d0*/  VIADD R11, R21.reuse, 0xfffffffe ;  /* 0xfffffffe150b7836 */ /* 0x040fe20000000000 */
[----:B------:R-:W-:Y:S01]  /*04e0*/  IADD3 R9, PT, PT, R21, -0x1, RZ ;  /* 0xffffffff15097810 */ /* 0x000fe20007ffe0ff */
[C---:B------:R-:W-:Y:S01]  /*04f0*/  VIADD R12, R22.reuse, 0x2 ;  /* 0x00000002160c7836 */ /* 0x040fe20000000000 */
[-C--:B------:R-:W-:Y:S01]  /*0500*/  ISETP.GE.AND P2, PT, R13, R2.reuse, PT ;  /* 0x000000020d00720c */ /* 0x080fe20003f46270 */
[C---:B------:R-:W-:Y:S01]  /*0510*/  VIADD R10, R22.reuse, 0x1 ;  /* 0x00000001160a7836 */ /* 0x040fe20000000000 */
[-C--:B------:R-:W-:Y:S01]  /*0520*/  ISETP.GE.AND P3, PT, R9, R2.reuse, PT ;  /* 0x000000020900720c */ /* 0x080fe20003f66270 */
[C---:B------:R-:W-:Y:S01]  /*0530*/  VIADD R14, R22.reuse, 0x3 ;  /* 0x00000003160e7836 */ /* 0x040fe20000000000 */
[----:B------:R-:W-:Y:S01]  /*0540*/  SEL R8, R22, RZ, P2 ;  /* 0x000000ff16087207 */ /* 0x000fe20001000000 */
[----:B------:R-:W-:Y:S01]  /*0550*/  VIADD R24, R24, 0x4 ;  /* 0x0000000418187836 */ /* 0x000fe20000000000 */
[-C--:B------:R-:W-:Y:S01]  /*0560*/  ISETP.GE.AND P1, PT, R21, R2.reuse, PT ;  /* 0x000000021500720c */ /* 0x080fe20003f26270 */
[----:B------:R-:W-:Y:S01]  /*0570*/  VIADD R22, R22, 0x4 ;  /* 0x0000000416167836 */ /* 0x000fe20000000000 */
[----:B------:R-:W-:Y:S01]  /*0580*/  ISETP.GE.AND P2, PT, R11, R2, PT ;  /* 0x000000020b00720c */ /* 0x000fe20003f46270 */
[----:B------:R-:W-:Y:S01]  /*0590*/  IMAD R8, R17, R18, R8 ;  /* 0x0000001211087224 */ /* 0x000fe200078e0208 */
[----:B------:R-:W-:-:S02]  /*05a0*/  SEL R12, R12, RZ, P3 ;  /* 0x000000ff0c0c7207 */ /* 0x000fc40001800000 */
[----:B------:R-:W-:Y:S02]  /*05b0*/  SEL R10, R10, RZ, P2 ;  /* 0x000000ff0a0a7207 */ /* 0x000fe40001000000 */
[----:B------:R-:W-:Y:S01]  /*05c0*/  SEL R14, R14, RZ, P1 ;  /* 0x000000ff0e0e7207 */ /* 0x000fe20000800000 */
[----:B------:R-:W-:Y:S01]  /*05d0*/  IMAD R12, R17, R18, R12 ;  /* 0x00000012110c7224 */ /* 0x000fe200078e020c */
[----:B------:R-:W-:Y:S01]  /*05e0*/  VIMNMX R13, PT, PT, R13, R2, PT ;  /* 0x000000020d0d7248 */ /* 0x000fe20003fe0100 */
[----:B------:R-:W-:Y:S01]  /*05f0*/  IMAD R10, R17, R18, R10 ;  /* 0x00000012110a7224 */ /* 0x000fe200078e020a */
[----:B------:R-:W-:Y:S01]  /*0600*/  VIMNMX R9, PT, PT, R9, R2, PT ;  /* 0x0000000209097248 */ /* 0x000fe20003fe0100 */
[----:B------:R-:W-:Y:S01]  /*0610*/  IMAD R14, R17, R18, R14 ;  /* 0x00000012110e7224 */ /* 0x000fe200078e020e */
[-C--:B------:R-:W-:Y:S02]  /*0620*/  VIMNMX R11, PT, PT, R11, R2.reuse, PT ;  /* 0x000000020b0b7248 */ /* 0x080fe40003fe0100 */
[----:B------:R-:W-:Y:S01]  /*0630*/  IADD3 R8, PT, PT, R8, R13, RZ ;  /* 0x0000000d08087210 */ /* 0x000fe20007ffe0ff */
[----:B------:R-:W-:Y:S01]  /*0640*/  IMAD.IADD R12, R12, 0x1, R9 ;  /* 0x000000010c0c7824 */ /* 0x000fe200078e0209 */
[----:B------:R-:W-:Y:S01]  /*0650*/  VIMNMX R13, PT, PT, R21, R2, PT ;  /* 0x00000002150d7248 */ /* 0x000fe20003fe0100 */
[----:B------:R-:W-:Y:S01]  /*0660*/  IMAD.IADD R10, R10, 0x1, R11 ;  /* 0x000000010a0a7824 */ /* 0x000fe200078e020b */
[----:B------:R-:W-:Y:S01]  /*0670*/  ISETP.NE.AND P1, PT, R24, RZ, PT ;  /* 0x000000ff1800720c */ /* 0x000fe20003f25270 */
[--C-:B------:R-:W-:Y:S01]  /*0680*/  IMAD R9, R8, 0x80, R23.reuse ;  /* 0x0000008008097824 */ /* 0x100fe200078e0217 */
[----:B------:R-:W-:Y:S01]  /*0690*/  IADD3 R14, PT, PT, R14, R13, RZ ;  /* 0x0000000d0e0e7210 */ /* 0x000fe20007ffe0ff */
[----:B------:R-:W-:Y:S01]  /*06a0*/  IMAD R11, R10, 0x80, R23 ;  /* 0x000000800a0b7824 */ /* 0x000fe200078e0217 */
[----:B------:R-:W-:Y:S01]  /*06b0*/  LEA R13, R12, R23, 0x7 ;  /* 0x000000170c0d7211 */ /* 0x000fe200078e38ff */
[----:B--2---:R-:W-:Y:S01]  /*06c0*/  IMAD.WIDE R8, R9, 0x2, R6 ;  /* 0x0000000209087825 */ /* 0x004fe200078e0206 */
[----:B------:R-:W-:-:S03]  /*06d0*/  IADD3 R21, PT, PT, R21, 0x4, RZ ;  /* 0x0000000415157810 */ /* 0x000fc60007ffe0ff */
[----:B------:R-:W-:Y:S01]  /*06e0*/  IMAD R15, R14, 0x80, R23 ;  /* 0x000000800e0f7824 */ /* 0x000fe200078e0217 */
[----:B------:R-:W-:Y:S01]  /*06f0*/  @!PT LDS RZ, [RZ] ;  /* 0x00000000fffff984 */ /* 0x000fe20000000800 */
[----:B------:R-:W-:Y:S01]  /*0700*/  @!PT LDS RZ, [RZ] ;  /* 0x00000000fffff984 */ /* 0x000fe20000000800 */
[----:B------:R-:W-:Y:S01]  /*0710*/  @!PT LDS RZ, [RZ] ;  /* 0x00000000fffff984 */ /* 0x000fe20000000800 */
[----:B------:R-:W-:Y:S01]  /*0720*/  LDGSTS.E.64 [R25+-0x200], desc[UR8][R8.64] ;  /* 0xffe0000008197fae */ /* 0x000fe2000b9a1408 */
[----:B------:R-:W-:-:S04]  /*0730*/  IMAD.WIDE R10, R11, 0x2, R6 ;  /* 0x000000020b0a7825 */ /* 0x000fc800078e0206 */
[--C-:B------:R-:W-:Y:S01]  /*0740*/  IMAD.WIDE R12, R13, 0x2, R6.reuse ;  /* 0x000000020d0c7825 */ /* 0x100fe200078e0206 */
[----:B------:R-:W-:Y:S03]  /*0750*/  LDGSTS.E.64 [R25+-0x100], desc[UR8][R10.64] ;  /* 0xfff000000a197fae */ /* 0x000fe6000b9a1408 */
[----:B------:R-:W-:Y:S01]  /*0760*/  IMAD.WIDE R14, R15, 0x2, R6 ;  /* 0x000000020f0e7825 */ /* 0x000fe200078e0206 */
[----:B------:R-:W-:Y:S04]  /*0770*/  LDGSTS.E.64 [R25], desc[UR8][R12.64] ;  /* 0x000000000c197fae */ /* 0x000fe8000b9a1408 */
[----:B------:R1:W-:Y:S02]  /*0780*/  LDGSTS.E.64 [R25+0x100], desc[UR8][R14.64] ;  /* 0x001000000e197fae */ /* 0x0003e4000b9a1408 */
[----:B-1----:R-:W-:Y:S01]  /*0790*/  VIADD R25, R25, 0x400 ;  /* 0x0000040019197836 */ /* 0x002fe20000000000 */
[----:B------:R-:W-:Y:S06]  /*07a0*/  @P1 BRA `(.L_x_108) ;  /* 0xfffffffc00441947 */ /* 0x000fec000383ffff */
.L_x_107:
[----:B------:R-:W-:Y:S05]  /*07b0*/  BSYNC.RECONVERGENT B1 ;  /* 0x0000000000017941 */ /* 0x000fea0003800200 */
.L_x_106:
        /* <DEDUP_REMOVED lines=12> */
.L_x_109:
        /* <DEDUP_REMOVED lines=18> */
.L_x_105:
[----:B------:R-:W-:Y:S05]  /*09a0*/  BSYNC.RECONVERGENT B0 ;  /* 0x0000000000007941 */ /* 0x000fea0003800200 */
.L_x_104:
        /* <DEDUP_REMOVED lines=20> */
[----:B------:R-:W-:Y:S04]  /*0af0*/  BSSY.RECONVERGENT B1, `(.L_x_112) ;  /* 0x000001f000017945 */ /* 0x000fe80003800200 */
[----:B------:R-:W-:-:S05]  /*0b00*/  VIADD R8, R7, UR6 ;  /* 0x0000000607087c36 */ /* 0x000fca0008000000 */
[C---:B------:R-:W-:Y:S02]  /*0b10*/  LOP3.LUT R7, R8.reuse, 0x60, RZ, 0xc0, !PT ;  /* 0x0000006008077812 */ /* 0x040fe400078ec0ff */
[----:B------:R-:W-:Y:S02]  /*0b20*/  ISETP.GE.U32.AND P1, PT, R8, 0x60, PT ;  /* 0x000000600800780c */ /* 0x000fe40003f26070 */
[----:B------:R-:W-:Y:S01]  /*0b30*/  ISETP.NE.AND P0, PT, R7, 0x60, PT ;  /* 0x000000600700780c */ /* 0x000fe20003f05270 */
[----:B------:R-:W-:-:S12]  /*0b40*/  IMAD.MOV.U32 R7, RZ, RZ, R16 ;  /* 0x000000ffff077224 */ /* 0x000fd800078e0010 */
        /* <DEDUP_REMOVED lines=8> */
[----:B------:R-:W-:Y:S01]  /*0bd0*/  LOP3.LUT R10, R9, 0x60, RZ, 0xc0, !PT ;  /* 0x00000060090a7812 */ /* 0x000fe200078ec0ff */
[----:B-1----:R-:W-:-:S06]  /*0be0*/  ULEA UR5, UR7, UR5, 0x18 ;  /* 0x0000000507057291 */ /* 0x002fcc000f8ec0ff */
[----:B------:R-:W-:Y:S02]  /*0bf0*/  LEA R9, R7, UR5, 0x1 ;  /* 0x0000000507097c11 */ /* 0x000fe4000f8e08ff */
[----:B------:R-:W-:Y:S01]  /*0c00*/  LOP3.LUT R7, R10, 0x1f, R19, 0xf8, !PT ;  /* 0x0000001f0a077812 */ /* 0x000fe200078ef813 */
[----:B------:R-:W-:Y:S01]  /*0c10*/  IMAD.MOV R10, RZ, RZ, -R8 ;  /* 0x000000ffff0a7224 */ /* 0x000fe200078e0a08 */
[----:B------:R-:W-:-:S07]  /*0c20*/  IADD3 R11, PT, PT, R9, R12, RZ ;  /* 0x0000000c090b7210 */ /* 0x000fce0007ffe0ff */
.L_x_114:
[----:B------:R-:W-:Y:S01]  /*0c30*/  IADD3 R8, P0, PT, R12, R5, RZ ;  /* 0x000000050c087210 */ /* 0x000fe20007f1e0ff */
        /* <DEDUP_REMOVED lines=10> */
.L_x_113:
[----:B------:R-:W-:Y:S05]  /*0ce0*/  BSYNC.RECONVERGENT B1 ;  /* 0x0000000000017941 */ /* 0x000fea0003800200 */
.L_x_112:
[----:B------:R-:W-:Y:S05]  /*0cf0*/  @!P1 BRA `(.L_x_111) ;  /* 0x0000000000789947 */ /* 0x000fea0003800000 */
[----:B------:R-:W1:Y:S01]  /*0d00*/  S2UR UR7, SR_CgaCtaId ;  /* 0x00000000000779c3 */ /* 0x000e620000008800 */
[----:B------:R-:W-:Y:S01]  /*0d10*/  UMOV UR5, 0x400 ;  /* 0x0000040000057882 */ /* 0x000fe20000000000 */
[----:B------:R-:W-:Y:S01]  /*0d20*/  IMAD R8, R0, UR10, RZ ;  /* 0x0000000a00087c24 */ /* 0x000fe2000f8e02ff */
[----:B------:R-:W-:Y:S01]  /*0d30*/  LEA R20, R7, 0x400, 0x4 ;  /* 0x0000040007147811 */ /* 0x000fe200078e20ff */
[----:B-1----:R-:W-:-:S06]  /*0d40*/  ULEA UR5, UR7, UR5, 0x18 ;  /* 0x0000000507057291 */ /* 0x002fcc000f8ec0ff */
[----:B------:R-:W-:-:S04]  /*0d50*/  LEA R8, R8, UR5, 0x1 ;  /* 0x0000000508087c11 */ /* 0x000fc8000f8e08ff */
[----:B------:R-:W-:-:S07]  /*0d60*/  LEA R19, R7, R8, 0x4 ;  /* 0x0000000807137211 */ /* 0x000fce00078e20ff */
.L_x_115:
[C---:B------:R-:W-:Y:S01]  /*0d70*/  VIADD R8, R20.reuse, 0xfffffc00 ;  /* 0xfffffc0014087836 */ /* 0x040fe20000000000 */
[----:B------:R-:W-:Y:S01]  /*0d80*/  IADD3 R7, PT, PT, R7, 0x80, RZ ;  /* 0x0000008007077810 */ /* 0x000fe20007ffe0ff */
[C---:B------:R-:W-:Y:S01]  /*0d90*/  VIADD R14, R20.reuse, 0x200 ;  /* 0x00000200140e7836 */ /* 0x040fe20000000000 */
[----:B------:R-:W-:Y:S02]  /*0da0*/  IADD3 R12, PT, PT, R20, -0x200, RZ ;  /* 0xfffffe00140c7810 */ /* 0x000fe40007ffe0ff */
        /* <DEDUP_REMOVED lines=19> */
.L_x_111:
[----:B------:R-:W-:Y:S05]  /*0ee0*/  BSYNC.RECONVERGENT B0 ;  /* 0x0000000000007941 */ /* 0x000fea0003800200 */
.L_x_110:
[----:B------:R-:W0:Y:S01]  /*0ef0*/  LDGDEPBAR ;  /* 0x00000000000079af */ /* 0x000e220000000000 */
[----:B------:R-:W-:Y:S01]  /*0f00*/  ISETP.GE.AND P0, PT, R4, 0x1, PT ;  /* 0x000000010400780c */ /* 0x000fe20003f06270 */
[----:B------:R-:W-:-:S12]  /*0f10*/  DEPBAR.LE SB0, 0x1 ;  /* 0x000080400000791a */ /* 0x000fd80000000000 */
[----:B------:R-:W-:Y:S05]  /*0f20*/  @!P0 EXIT ;  /* 0x000000000000894d */ /* 0x000fea0003800000 */
[----:B------:R-:W1:Y:S01]  /*0f30*/  LDC.64 R14, c[0x0][0x398] ;  /* 0x0000e600ff0e7b82 */ /* 0x000e620000000a00 */
[----:B------:R-:W-:-:S07]  /*0f40*/  IMAD.SHL.U32 R5, R16, 0x4, RZ ;  /* 0x0000000410057824 */ /* 0x000fce00078e00ff */
[----:B------:R-:W2:Y:S01]  /*0f50*/  LDC.64 R6, c[0x0][0x3a0] ;  /* 0x0000e800ff067b82 */ /* 0x000ea20000000a00 */
[----:B-1----:R-:W-:-:S05]  /*0f60*/  IMAD.WIDE.U32 R14, R5, 0x2, R14 ;  /* 0x00000002050e7825 */ /* 0x002fca00078e000e */
[----:B------:R-:W3:Y:S01]  /*0f70*/  LDG.E.U16 R9, desc[UR8][R14.64] ;  /* 0x000000080e097981 */ /* 0x000ee2000c1e1500 */
[----:B--2---:R-:W-:-:S03]  /*0f80*/  IMAD.WIDE.U32 R6, R5, 0x2, R6 ;  /* 0x0000000205067825 */ /* 0x004fc600078e0006 */
[----:B------:R-:W2:Y:S04]  /*0f90*/  LDG.E.U16 R13, desc[UR8][R14.64+0x2] ;  /* 0x000002080e0d7981 */ /* 0x000ea8000c1e1500 */
[----:B------:R-:W4:Y:S04]  /*0fa0*/  LDG.E.U16 R12, desc[UR8][R14.64+0x4] ;  /* 0x000004080e0c7981 */ /* 0x000f28000c1e1500 */
[----:B------:R1:W5:Y:S04]  /*0fb0*/  LDG.E.U16 R11, desc[UR8][R14.64+0x6] ;  /* 0x000006080e0b7981 */ /* 0x000368000c1e1500 */
[----:B------:R-:W5:Y:S04]  /*0fc0*/  LDG.E.U16 R8, desc[UR8][R6.64] ;  /* 0x0000000806087981 */ /* 0x000f68000c1e1500 */
[----:B------:R-:W5:Y:S04]  /*0fd0*/  LDG.E.U16 R20, desc[UR8][R6.64+0x2] ;  /* 0x0000020806147981 */ /* 0x000f68000c1e1500 */
[----:B------:R-:W5:Y:S04]  /*0fe0*/  LDG.E.U16 R19, desc[UR8][R6.64+0x4] ;  /* 0x0000040806137981 */ /* 0x000f68000c1e1500 */
[----:B------:R-:W5:Y:S01]  /*0ff0*/  LDG.E.U16 R22, desc[UR8][R6.64+0x6] ;  /* 0x0000060806167981 */ /* 0x000f62000c1e1500 */
[----:B------:R-:W1:Y:S01]  /*1000*/  S2UR UR7, SR_CgaCtaId ;  /* 0x00000000000779c3 */ /* 0x000e620000008800 */
[----:B------:R-:W-:Y:S01]  /*1010*/  USHF.R.S32.HI UR5, URZ, 0x1f, UR10 ;  /* 0x0000001fff057899 */ /* 0x000fe2000801140a */
[----:B-1----:R-:W-:-:S03]  /*1020*/  LEA R15, R0, UR4, 0xa ;  /* 0x00000004000f7c11 */ /* 0x002fc6000f8e50ff */
[----:B------:R-:W-:Y:S01]  /*1030*/  ULEA.HI UR6, UR5, UR10, URZ, 0x2 ;  /* 0x0000000a05067291 */ /* 0x000fe2000f8f10ff */
[C---:B------:R-:W-:Y:S01]  /*1040*/  SHF.L.U32 R21, R16.reuse, 0x1, RZ ;  /* 0x0000000110157819 */ /* 0x040fe200000006ff */
[----:B------:R-:W-:Y:S02]  /*1050*/  UMOV UR4, 0x400 ;  /* 0x0000040000047882 */ /* 0x000fe40000000000 */
[----:B------:R-:W-:Y:S01]  /*1060*/  USHF.R.S32.HI UR6, URZ, 0x2, UR6 ;  /* 0x00000002ff067899 */ /* 0x000fe20008011406 */
[----:B------:R-:W-:Y:S02]  /*1070*/  IMAD R15, R16, 0x4, R15 ;  /* 0x00000004100f7824 */ /* 0x000fe400078e020f */
[----:B------:R-:W-:Y:S01]  /*1080*/  IMAD R21, R0, UR10, R21 ;  /* 0x0000000a00157c24 */ /* 0x000fe2000f8e0215 */
[----:B------:R-:W-:Y:S01]  /*1090*/  ULEA.HI UR5, UR10, UR10, URZ, 0x1 ;  /* 0x0000000a0a057291 */ /* 0x000fe2000f8f08ff */
[----:B------:R-:W-:Y:S01]  /*10a0*/  IMAD R10, R17, R18, RZ ;  /* 0x00000012110a7224 */ /* 0x000fe200078e02ff */
[----:B------:R-:W-:Y:S01]  /*10b0*/  ISETP.GE.AND P0, PT, R16, UR6, PT ;  /* 0x0000000610007c0c */ /* 0x000fe2000bf06270 */
[----:B------:R-:W-:Y:S01]  /*10c0*/  IMAD.MOV.U32 R17, RZ, RZ, RZ ;  /* 0x000000ffff117224 */ /* 0x000fe200078e00ff */
[----:B------:R-:W-:Y:S01]  /*10d0*/  IADD3 R18, PT, PT, R3, -R2, RZ ;  /* 0x8000000203127210 */ /* 0x000fe20007ffe0ff */
[----:B------:R-:W-:-:S02]  /*10e0*/  ULEA UR4, UR7, UR4, 0x18 ;  /* 0x0000000407047291 */ /* 0x000fc4000f8ec0ff */
[----:B------:R-:W1:Y:S04]  /*10f0*/  LDCU UR6, c[0x0][0x388] ;  /* 0x00007100ff0677ac */ /* 0x000e680008000800 */
[----:B------:R-:W-:Y:S02]  /*1100*/  LEA R14, R15, UR4, 0x1 ;  /* 0x000000040f0e7c11 */ /* 0x000fe4000f8e08ff */
[----:B------:R-:W-:Y:S01]  /*1110*/  LEA R16, R21, UR4, 0x1 ;  /* 0x0000000415107c11 */ /* 0x000fe2000f8e08ff */
[----:B------:R-:W-:Y:S01]  /*1120*/  ULOP3.LUT UR5, UR5, 0xfffffffe, URZ, 0xc0, !UPT ;  /* 0xfffffffe05057892 */ /* 0x000fe2000f8ec0ff */
[----:B---3--:R-:W-:Y:S01]  /*1130*/  SHF.L.U32 R15, R9, 0x10, RZ ;  /* 0x00000010090f7819 */ /* 0x008fe200000006ff */
[----:B--2---:R-:W-:Y:S01]  /*1140*/  IMAD.U32 R13, R13, 0x10000, RZ ;  /* 0x000100000d0d7824 */ /* 0x004fe200078e00ff */
[----:B----4-:R-:W-:Y:S01]  /*1150*/  SHF.L.U32 R12, R12, 0x10, RZ ;  /* 0x000000100c0c7819 */ /* 0x010fe200000006ff */
[----:B-----5:R-:W-:Y:S01]  /*1160*/  IMAD.U32 R11, R11, 0x10000, RZ ;  /* 0x000100000b0b7824 */ /* 0x020fe200078e00ff */
[----:B------:R-:W-:Y:S01]  /*1170*/  SHF.L.U32 R2, R8, 0x10, RZ ;  /* 0x0000001008027819 */ /* 0x000fe200000006ff */
[----:B------:R-:W-:Y:S01]  /*1180*/  IMAD.U32 R20, R20, 0x10000, RZ ;  /* 0x0001000014147824 */ /* 0x000fe200078e00ff */
[----:B------:R-:W-:Y:S01]  /*1190*/  SHF.L.U32 R19, R19, 0x10, RZ ;  /* 0x0000001013137819 */ /* 0x000fe200000006ff */
[----:B-1----:R-:W-:-:S07]  /*11a0*/  IMAD.U32 R22, R22, 0x10000, RZ ;  /* 0x0001000016167824 */ /* 0x002fce00078e00ff */
.L_x_121:
[----:B-12---:R-:W1:Y:S01]  /*11b0*/  LDS.64 R6, [R14] ;  /* 0x000000000e067984 */ /* 0x006e620000000a00 */
[----:B------:R-:W-:Y:S01]  /*11c0*/  ISETP.GE.AND P1, PT, R3, UR6, PT ;  /* 0x0000000603007c0c */ /* 0x000fe2000bf26270 */
[----:B------:R-:W-:-:S03]  /*11d0*/  UMOV UR4, 0xffffffff ;  /* 0xffffffff00047882 */ /* 0x000fc60000000000 */
[----:B------:R-:W-:Y:S02]  /*11e0*/  SEL R21, R18, RZ, P1 ;  /* 0x000000ff12157207 */ /* 0x000fe40000800000 */
[C---:B-1----:R-:W-:Y:S02]  /*11f0*/  PRMT R9, R6.reuse, 0x7632, R9 ;  /* 0x0000763206097816 */ /* 0x042fe40000000009 */
[----:B------:R-:W-:Y:S02]  /*1200*/  SHF.L.U32 R0, R6, 0x10, RZ ;  /* 0x0000001006007819 */ /* 0x000fe400000006ff */
[----:B------:R-:W-:Y:S01]  /*1210*/  PRMT R24, R7, 0x7632, R24 ;  /* 0x0000763207187816 */ /* 0x000fe20000000018 */
[----:B------:R-:W-:Y:S01]  /*1220*/  IMAD.U32 R9, R9, 0x10000, RZ ;  /* 0x0001000009097824 */ /* 0x000fe200078e00ff */
[----:B------:R-:W-:Y:S01]  /*1230*/  SHF.L.U32 R8, R7, 0x10, RZ ;  /* 0x0000001007087819 */ /* 0x000fe200000006ff */
[----:B------:R-:W-:Y:S02]  /*1240*/  FFMA.FTZ R6, R0, R0, RZ ;  /* 0x0000000000067223 */ /* 0x000fe400000100ff */
[----:B------:R-:W-:-:S02]  /*1250*/  IMAD.U32 R7, R24, 0x10000, RZ ;  /* 0x0001000018077824 */ /* 0x000fc400078e00ff */
        /* <DEDUP_REMOVED lines=15> */
.L_x_128:
[----:B------:R-:W3:Y:S01]  /*1350*/  LDC R21, c[0x0][0x394] ;  /* 0x0000e500ff157b82 */ /* 0x000ee20000000800 */
[----:B--2---:R-:W-:Y:S01]  /*1360*/  FADD.FTZ R26, R29, R26 ;  /* 0x0000001a1d1a7221 */ /* 0x004fe20000010000 */
[----:B------:R-:W-:Y:S01]  /*1370*/  FSEL R24, R15, R2, !P1 ;  /* 0x000000020f187208 */ /* 0x000fe20004800000 */
[----:B------:R-:W-:Y:S01]  /*1380*/  BSSY.RECONVERGENT B0, `(.L_x_117) ;  /* 0x000000f000007945 */ /* 0x000fe20003800200 */
[----:B------:R-:W-:Y:S02]  /*1390*/  ISETP.NE.AND P2, PT, R17, RZ, PT ;  /* 0x000000ff1100720c */ /* 0x000fe40003f45270 */
[----:B------:R-:W-:Y:S01]  /*13a0*/  FSEL R28, R11, R22, !P1 ;  /* 0x000000160b1c7208 */ /* 0x000fe20004800000 */
[----:B---3--:R-:W-:Y:S01]  /*13b0*/  FFMA.FTZ R21, R26, 0.0078125, R21 ;  /* 0x3c0000001a157823 */ /* 0x008fe20000010015 */
[----:B------:R-:W-:-:S05]  /*13c0*/  FSEL R26, R12, R19, !P1 ;  /* 0x000000130c1a7208 */ /* 0x000fca0004800000 */
[----:B------:R-:W2:Y:S02]  /*13d0*/  MUFU.RSQ R21, R21 ;  /* 0x0000001500157308 */ /* 0x000ea40000001400 */
[----:B--2---:R-:W-:Y:S01]  /*13e0*/  FMUL.FTZ R23, R21, R24 ;  /* 0x0000001815177220 */ /* 0x004fe20000410000 */
[----:B------:R-:W-:Y:S01]  /*13f0*/  FSEL R24, R13, R20, !P1 ;  /* 0x000000140d187208 */ /* 0x000fe20004800000 */
[C---:B------:R-:W-:Y:S02]  /*1400*/  FMUL.FTZ R28, R21.reuse, R28 ;  /* 0x0000001c151c7220 */ /* 0x040fe40000410000 */
[----:B------:R-:W-:Y:S01]  /*1410*/  FMUL.FTZ R0, R0, R23 ;  /* 0x0000001700007220 */ /* 0x000fe20000410000 */
[C---:B------:R-:W-:Y:S01]  /*1420*/  FMUL.FTZ R23, R21.reuse, R26 ;  /* 0x0000001a15177220 */ /* 0x040fe20000410000 */
[----:B------:R-:W-:-:S04]  /*1430*/  FMUL.FTZ R24, R21, R24 ;  /* 0x0000001815187220 */ /* 0x000fc80000410000 */
[----:B------:R-:W-:Y:S01]  /*1440*/  FMUL.FTZ R21, R9, R24 ;  /* 0x0000001809157220 */ /* 0x000fe20000410000 */
[----:B------:R-:W-:Y:S06]  /*1450*/  @P2 BRA `(.L_x_118) ;  /* 0x0000000000042947 */ /* 0x000fec0003800000 */
[----:B------:R-:W-:-:S04]  /*1460*/  DEPBAR.LE SB0, 0x0 ;  /* 0x000080000000791a */ /* 0x000fc80000000000 */
.L_x_118:
[----:B------:R-:W-:Y:S05]  /*1470*/  BSYNC.RECONVERGENT B0 ;  /* 0x0000000000007941 */ /* 0x000fea0003800200 */
.L_x_117:
[----:B------:R-:W-:Y:S01]  /*1480*/  BSSY.RECONVERGENT B0, `(.L_x_119) ;  /* 0x0000014000007945 */ /* 0x000fe20003800200 */
[----:B------:R-:W-:Y:S01]  /*1490*/  FMUL.FTZ R23, R8, R23 ;  /* 0x0000001708177220 */ /* 0x000fe20000410000 */
[----:B------:R-:W-:Y:S02]  /*14a0*/  FMUL.FTZ R24, R7, R28 ;  /* 0x0000001c07187220 */ /* 0x000fe40000410000 */
[----:B------:R-:W-:Y:S05]  /*14b0*/  @P0 BRA `(.L_x_120) ;  /* 0x0000000000400947 */ /* 0x000fea0003800000 */
[----:B------:R-:W2:Y:S04]  /*14c0*/  LDS.U16 R9, [R16+UR5] ;  /* 0x0000000510097984 */ /* 0x000ea80008000400 */
[----:B------:R-:W3:Y:S04]  /*14d0*/  LDS.U16 R25, [R16+UR5+0x2] ;  /* 0x0000020510197984 */ /* 0x000ee80008000400 */
[----:B------:R-:W4:Y:S04]  /*14e0*/  LDS.U16 R8, [R16] ;  /* 0x0000000010087984 */ /* 0x000f280000000400 */
[----:B------:R-:W5:Y:S01]  /*14f0*/  LDS.U16 R7, [R16+0x2] ;  /* 0x0000020010077984 */ /* 0x000f620000000400 */
[----:B--2---:R-:W-:-:S02]  /*1500*/  SHF.L.U32 R26, R9, 0x10, RZ ;  /* 0x00000010091a7819 */ /* 0x004fc400000006ff */
[----:B---3--:R-:W-:-:S03]  /*1510*/  SHF.L.U32 R9, R25, 0x10, RZ ;  /* 0x0000001019097819 */ /* 0x008fc600000006ff */
[-C--:B------:R-:W-:Y:S01]  /*1520*/  FMUL.FTZ R25, R21, R26.reuse ;  /* 0x0000001a15197220 */ /* 0x080fe20000410000 */
[----:B------:R-:W-:Y:S01]  /*1530*/  FMUL.FTZ R26, R0, R26 ;  /* 0x0000001a001a7220 */ /* 0x000fe20000410000 */
[----:B----4-:R-:W-:Y:S02]  /*1540*/  IMAD.U32 R8, R8, 0x10000, RZ ;  /* 0x0001000008087824 */ /* 0x010fe400078e00ff */
[-C--:B------:R-:W-:Y:S01]  /*1550*/  FMUL.FTZ R28, R24, R9.reuse ;  /* 0x00000009181c7220 */ /* 0x080fe20000410000 */
[----:B------:R-:W-:Y:S01]  /*1560*/  FMUL.FTZ R9, R23, R9 ;  /* 0x0000000917097220 */ /* 0x000fe20000410000 */
[----:B-----5:R-:W-:Y:S02]  /*1570*/  IMAD.U32 R7, R7, 0x10000, RZ ;  /* 0x0001000007077824 */ /* 0x020fe400078e00ff */
[-C--:B------:R-:W-:Y:S01]  /*1580*/  FFMA.FTZ R0, R0, R8.reuse, -R25 ;  /* 0x0000000800007223 */ /* 0x080fe20000010819 */
[----:B------:R-:W-:Y:S01]  /*1590*/  FFMA.FTZ R21, R21, R8, R26 ;  /* 0x0000000815157223 */ /* 0x000fe2000001001a */
[-C--:B------:R-:W-:Y:S01]  /*15a0*/  FFMA.FTZ R23, R23, R7.reuse, -R28 ;  /* 0x0000000717177223 */ /* 0x080fe2000001081c */
[----:B------:R-:W-:-:S07]  /*15b0*/  FFMA.FTZ R24, R24, R7, R9 ;  /* 0x0000000718187223 */ /* 0x000fce0000010009 */
.L_x_120:
[----:B------:R-:W-:Y:S05]  /*15c0*/  BSYNC.RECONVERGENT B0 ;  /* 0x0000000000007941 */ /* 0x000fea0003800200 */
.L_x_119:
[----:B------:R-:W2:Y:S01]  /*15d0*/  LDC.64 R8, c[0x0][0x380] ;  /* 0x0000e000ff087b82 */ /* 0x000ea20000000a00 */
        /* <DEDUP_REMOVED lines=8> */
[----:B--2---:R-:W-:-:S05]  /*1660*/  IMAD.WIDE R8, R25, 0x2, R8 ;  /* 0x0000000219087825 */ /* 0x004fca00078e0208 */
[----:B------:R2:W-:Y:S03]  /*1670*/  STG.E.64 desc[UR8][R8.64], R6 ;  /* 0x0000000608007986 */ /* 0x0005e6000c101b08 */
[----:B------:R-:W-:Y:S05]  /*1680*/  @!P1 BRA `(.L_x_121) ;  /* 0xfffffff800c89947 */ /* 0x000fea000383ffff */
[----:B------:R-:W-:Y:S05]  /*1690*/  EXIT ;  /* 0x000000000000794d */ /* 0x000fea0003800000 */
.L_x_116:
[----:B------:R-:W-:Y:S01]  /*16a0*/  HFMA2 R24, -RZ, RZ, 0, 1.847743988037109375e-06 ;  /* 0x0000001fff187431 */ /* 0x000fe200000001ff */
[----:B------:R-:W-:Y:S01]  /*16b0*/  BSSY B0, `(.L_x_122) ;  /* 0x0000006000007945 */ /* 0x000fe20003800000 */
[----:B------:R-:W-:Y:S02]  /*16c0*/  IMAD.MOV.U32 R21, RZ, RZ, 0x10 ;  /* 0x00000010ff157424 */ /* 0x000fe400078e00ff */
[----:B------:R-:W-:-:S07]  /*16d0*/  IMAD.MOV.U32 R23, RZ, RZ, -0x1 ;  /* 0xffffffffff177424 */ /* 0x000fce00078e00ff */
[----:B------:R-:W-:Y:S05]  /*16e0*/  WARPSYNC.COLLECTIVE R23, `(.L_x_123) ;  /* 0x0000000017087348 */ /* 0x000fea0003c00000 */
[----:B------:R1:W2:Y:S02]  /*16f0*/  SHFL.BFLY P2, R24, R25, R21, R24 ;  /* 0x0c00001519187389 */ /* 0x0002a40000040018 */
[----:B-12---:R-:W-:Y:S05]  /*1700*/  ENDCOLLECTIVE ;  /* 0x000000000000791b */ /* 0x006fea0003800000 */
.L_x_123:
[----:B------:R-:W-:Y:S05]  /*1710*/  BSYNC B0 ;  /* 0x0000000000007941 */ /* 0x000fea0003800000 */
.L_x_122:
[----:B------:R-:W-:Y:S01]  /*1720*/  FADD.FTZ R26, R25, R24 ;  /* 0x00000018191a7221 */ /* 0x000fe20000010000 */
[----:B------:R-:W-:Y:S02]  /*1730*/  HFMA2 R24, -RZ, RZ, 0, 1.847743988037109375e-06 ;  /* 0x0000001fff187431 */ /* 0x000fe400000001ff */
[----:B------:R-:W-:Y:S02]  /*1740*/  IMAD.MOV.U32 R21, RZ, RZ, 0x8 ;  /* 0x00000008ff157424 */ /* 0x000fe400078e00ff */
[----:B------:R-:W-:Y:S01]  /*1750*/  IMAD.MOV.U32 R23, RZ, RZ, -0x1 ;  /* 0xffffffffff177424 */ /* 0x000fe200078e00ff */
[----:B------:R-:W-:-:S07]  /*1760*/  MOV R25, R26 ;  /* 0x0000001a00197202 */ /* 0x000fce0000000f00 */
[----:B------:R-:W-:Y:S05]  /*1770*/  WARPSYNC.COLLECTIVE R23, `(.L_x_124) ;  /* 0x0000000017087348 */ /* 0x000fea0003c00000 */
[----:B------:R1:W2:Y:S02]  /*1780*/  SHFL.BFLY P2, R24, R25, R21, R24 ;  /* 0x0c00001519187389 */ /* 0x0002a40000040018 */
[----:B-12---:R-:W-:Y:S05]  /*1790*/  ENDCOLLECTIVE ;  /* 0x000000000000791b */ /* 0x006fea0003800000 */
.L_x_124:
[----:B------:R-:W-:Y:S01]  /*17a0*/  HFMA2 R21, -RZ, RZ, 0, 2.384185791015625e-07 ;  /* 0x00000004ff157431 */ /* 0x000fe200000001ff */
[----:B------:R-:W-:Y:S01]  /*17b0*/  MOV R27, R24 ;  /* 0x00000018001b7202 */ /* 0x000fe20000000f00 */
[----:B------:R-:W-:-:S04]  /*17c0*/  IMAD.MOV.U32 R24, RZ, RZ, 0x1f ;  /* 0x0000001fff187424 */ /* 0x000fc800078e00ff */
[----:B------:R-:W-:-:S04]  /*17d0*/  FADD.FTZ R27, R26, R27 ;  /* 0x0000001b1a1b7221 */ /* 0x000fc80000010000 */
[----:B------:R-:W-:-:S07]  /*17e0*/  IMAD.MOV.U32 R25, RZ, RZ, R27 ;  /* 0x000000ffff197224 */ /* 0x000fce00078e001b */
[----:B------:R-:W-:Y:S05]  /*17f0*/  WARPSYNC.COLLECTIVE R23, `(.L_x_125) ;  /* 0x0000000017087348 */ /* 0x000fea0003c00000 */
[----:B------:R1:W2:Y:S02]  /*1800*/  SHFL.BFLY P2, R24, R25, R21, R24 ;  /* 0x0c00001519187389 */ /* 0x0002a40000040018 */
[----:B-12---:R-:W-:Y:S05]  /*1810*/  ENDCOLLECTIVE ;  /* 0x000000000000791b */ /* 0x006fea0003800000 */
.L_x_125:
[----:B------:R-:W-:Y:S01]  /*1820*/  HFMA2 R21, -RZ, RZ, 0, 1.1920928955078125e-07 ;  /* 0x00000002ff157431 */ /* 0x000fe200000001ff */
[----:B------:R-:W-:Y:S01]  /*1830*/  MOV R28, R24 ;  /* 0x00000018001c7202 */ /* 0x000fe20000000f00 */
[----:B------:R-:W-:-:S04]  /*1840*/  IMAD.MOV.U32 R24, RZ, RZ, 0x1f ;  /* 0x0000001fff187424 */ /* 0x000fc800078e00ff */
[----:B------:R-:W-:-:S04]  /*1850*/  FADD.FTZ R28, R27, R28 ;  /* 0x0000001c1b1c7221 */ /* 0x000fc80000010000 */
[----:B------:R-:W-:-:S07]  /*1860*/  IMAD.MOV.U32 R25, RZ, RZ, R28 ;  /* 0x000000ffff197224 */ /* 0x000fce00078e001c */
[----:B------:R-:W-:Y:S05]  /*1870*/  WARPSYNC.COLLECTIVE R23, `(.L_x_126) ;  /* 0x0000000017087348 */ /* 0x000fea0003c00000 */
[----:B------:R1:W2:Y:S02]  /*1880*/  SHFL.BFLY P2, R24, R25, R21, R24 ;  /* 0x0c00001519187389 */ /* 0x0002a40000040018 */
[----:B-12---:R-:W-:Y:S05]  /*1890*/  ENDCOLLECTIVE ;  /* 0x000000000000791b */ /* 0x006fea0003800000 */
.L_x_126:
[----:B------:R-:W-:Y:S01]  /*18a0*/  HFMA2 R21, -RZ, RZ, 0, 5.9604644775390625e-08 ;  /* 0x00000001ff157431 */ /* 0x000fe200000001ff */
[----:B------:R-:W-:Y:S01]  /*18b0*/  MOV R29, R24 ;  /* 0x00000018001d7202 */ /* 0x000fe20000000f00 */
[----:B------:R-:W-:-:S04]  /*18c0*/  IMAD.MOV.U32 R24, RZ, RZ, 0x1f ;  /* 0x0000001fff187424 */ /* 0x000fc800078e00ff */
[----:B------:R-:W-:-:S04]  /*18d0*/  FADD.FTZ R29, R28, R29 ;  /* 0x0000001d1c1d7221 */ /* 0x000fc80000010000 */
[----:B------:R-:W-:-:S07]  /*18e0*/  IMAD.MOV.U32 R25, RZ, RZ, R29 ;  /* 0x000000ffff197224 */ /* 0x000fce00078e001d */
[----:B------:R-:W-:Y:S05]  /*18f0*/  WARPSYNC.COLLECTIVE R23, `(.L_x_127) ;  /* 0x0000000017087348 */ /* 0x000fea0003c00000 */
[----:B------:R1:W2:Y:S02]  /*1900*/  SHFL.BFLY P2, R24, R25, R21, R24 ;  /* 0x0c00001519187389 */ /* 0x0002a40000040018 */
[----:B-12---:R-:W-:Y:S05]  /*1910*/  ENDCOLLECTIVE ;  /* 0x000000000000791b */ /* 0x006fea0003800000 */
.L_x_127:
[----:B------:R-:W-:Y:S01]  /*1920*/  MOV R26, R24 ;  /* 0x00000018001a7202 */ /* 0x000fe20000000f00 */
[----:B------:R-:W-:Y:S06]  /*1930*/  BRA `(.L_x_128) ;  /* 0xfffffff800847947 */ /* 0x000fec000383ffff */
.L_x_129:
        /* <DEDUP_REMOVED lines=12> */
.L_x_4053:


//--------------------- .text._ZN12tensorrt_llm7kernels32fusedQKNormRopeKernelNTokenHeadsIN3c108BFloat16ES3_Li64ELb0ELi8EEEvPviiifPKvS6_S6_PKlii --------------------------
	.section	.text._ZN12tensorrt_llm7kernels32fusedQKNormRopeKernelNTokenHeadsIN3c108BFloat16ES3_Li64ELb0ELi8EEEvPviiifPKvS6_S6_PKlii,"ax",@progbits
	.align	128
        .global         _ZN12tensorrt_llm7kernels32fusedQKNormRopeKernelNTokenHeadsIN3c108BFloat16ES3_Li64ELb0ELi8EEEvPviiifPKvS6_S6_PKlii
        .type           _ZN12tensorrt_llm7kernels32fusedQKNormRopeKernelNTokenHeadsIN3c108BFloat16ES3_Li64ELb0ELi8EEEvPviiifPKvS6_S6_PKlii,@function
        .size           _ZN12tensorrt_llm7kernels32fusedQKNormRopeKernelNTokenHeadsIN3c108BFloat16ES3_Li64ELb0ELi8EEEvPviiifPKvS6_S6_PKlii,(.L_x_4054 - _ZN12tensorrt_llm7kernels32fusedQKNormRopeKernelNTokenHeadsIN3c108BFloat16ES3_Li64ELb0ELi8EEEvPviiifPKvS6_S6_PKlii)
        .other          _ZN12tensorrt_llm7kernels32fusedQKNormRopeKernelNTokenHeadsIN3c108BFloat16ES3_Li64ELb0ELi8EEEvPviiifPKvS6_S6_PKlii,@"STO_CUDA_ENTRY STV_DEFAULT"
_ZN12tensorrt_llm7kernels32fusedQKNormRopeKernelNTokenHeadsIN3c108BFloat16ES3_Li64ELb0ELi8EEEvPviiifPKvS6_S6_PKlii:
.text._ZN12tensorrt_llm7kernels32fusedQKNormRopeKernelNTokenHeadsIN3c108BFloat16ES3_Li64ELb0ELi8EEEvPviiifPKvS6_S6_PKlii:
        /* <DEDUP_REMOVED lines=9> */
[----:B------:R-:W-:Y:S02]  /*0090*/  SHF.R.S32.HI R3, RZ, 0x1f, R0 ;  /* 0x0000001fff037819 */ /* 0x000fe40000011400 */
[----:B--2---:R-:W-:Y:S02]  /*00a0*/  SHF.R.U32.HI R6, RZ, 0x5, R16 ;  /* 0x00000005ff067819 */ /* 0x004fe40000011610 */
[----:B------:R-:W-:-:S03]  /*00b0*/  LEA.HI R3, R3, R0, RZ, 0x3 ;  /* 0x0000000003037211 */ /* 0x000fc600078f18ff */
[----:B----4-:R-:W-:Y:S01]  /*00c0*/  IMAD R10, R7, UR4, R6 ;  /* 0x00000004070a7c24 */ /* 0x010fe2000f8e0206 */
[----:B------:R-:W-:-:S04]  /*00d0*/  SHF.R.S32.HI R3, RZ, 0x3, R3 ;  /* 0x00000003ff037819 */ /* 0x000fc80000011403 */
[-C--:B------:R-:W-:Y:S02]  /*00e0*/  IABS R9, R3.reuse ;  /* 0x0000000300097213 */ /* 0x080fe40000000000 */
[----:B------:R-:W-:Y:S02]  /*00f0*/  IABS R11, R10 ;  /* 0x0000000a000b7213 */ /* 0x000fe40000000000 */
[----:B------:R-:W1:Y:S08]  /*0100*/  I2F.RP R0, R9 ;  /* 0x0000000900007306 */ /* 0x000e700000209400 */
[----:B-1----:R-:W1:Y:S02]  /*0110*/  MUFU.RCP R0, R0 ;  /* 0x0000000000007308 */ /* 0x002e640000001000 */
[----:B-1----:R-:W-:Y:S01]  /*0120*/  VIADD R4, R0, 0xffffffe ;  /* 0x0ffffffe00047836 */ /* 0x002fe20000000000 */
[----:B------:R-:W-:-:S05]  /*0130*/  IABS R0, R3 ;  /* 0x0000000300007213 */ /* 0x000fca0000000000 */
[----:B------:R1:W2:Y:S02]  /*0140*/  F2I.FTZ.U32.TRUNC.NTZ R5, R4 ;  /* 0x0000000400057305 */ /* 0x0002a4000021f000 */
[----:B-1----:R-:W-:Y:S01]  /*0150*/  IMAD.MOV.U32 R4, RZ, RZ, RZ ;  /* 0x000000ffff047224 */ /* 0x002fe200078e00ff */
[----:B--2---:R-:W-:-:S05]  /*0160*/  IADD3 R12, PT, PT, RZ, -R5, RZ ;  /* 0x80000005ff0c7210 */ /* 0x004fca0007ffe0ff */
        /* <DEDUP_REMOVED lines=15> */
[----:B-----5:R-:W-:Y:S01]  /*0260*/  ISETP.GE.AND P0, PT, R0, UR5, PT ;  /* 0x0000000500007c0c */ /* 0x020fe2000bf06270 */
[----:B------:R-:W-:-:S04]  /*0270*/  IMAD.MOV R4, RZ, RZ, -R0 ;  /* 0x000000ffff047224 */ /* 0x000fc800078e0a00 */
[----:B------:R-:W-:-:S08]  /*0280*/  IMAD R3, R3, R4, R10 ;  /* 0x0000000403037224 */ /* 0x000fd000078e020a */
[----:B------:R-:W-:Y:S05]  /*0290*/  @P0 EXIT ;  /* 0x000000000000094d */ /* 0x000fea0003800000 */
[----:B------:R-:W-:Y:S01]  /*02a0*/  SHF.L.U32 R5, R3, 0x3, RZ ;  /* 0x0000000303057819 */ /* 0x000fe200000006ff */
[----:B------:R-:W1:Y:S01]  /*02b0*/  LDC R7, c[0x0][0x3bc] ;  /* 0x0000ef00ff077b82 */ /* 0x000e620000000800 */
[----:B------:R-:W2:Y:S01]  /*02c0*/  LDCU UR5, c[0x0][0x390] ;  /* 0x00007200ff0577ac */ /* 0x000ea20008000800 */
[----:B------:R-:W-:Y:S01]  /*02d0*/  BSSY.RECONVERGENT B0, `(.L_x_130) ;  /* 0x000006a000007945 */ /* 0x000fe20003800200 */
[----:B------:R-:W-:Y:S01]  /*02e0*/  LOP3.LUT R3, R16, 0x1f, RZ, 0xc0, !PT ;  /* 0x0000001f10037812 */ /* 0x000fe200078ec0ff */
[----:B------:R-:W-:Y:S01]  /*02f0*/  VIADD R9, R5, 0x8 ;  /* 0x0000000805097836 */ /* 0x000fe20000000000 */
[----:B------:R-:W3:Y:S01]  /*0300*/  LDCU.64 UR6, c[0x0][0x358] ;  /* 0x00006b00ff0677ac */ /* 0x000ee20008000a00 */
[----:B------:R-:W-:-:S03]  /*0310*/  IMAD.IADD R4, R8, 0x1, -R5 ;  /* 0x0000000108047824 */ /* 0x000fc600078e0a05 */
[----:B------:R-:W-:-:S04]  /*0320*/  ISETP.GT.AND P0, PT, R9, R8, PT ;  /* 0x000000080900720c */ /* 0x000fc80003f04270 */
[----:B------:R-:W-:-:S04]  /*0330*/  SEL R4, R4, 0x8, P0 ;  /* 0x0000000804047807 */ /* 0x000fc80000000000 */
[----:B------:R-:W-:Y:S01]  /*0340*/  ISETP.GE.AND P0, PT, R4, 0x1, PT ;  /* 0x000000010400780c */ /* 0x000fe20003f06270 */
[----:B--2---:R-:W-:Y:S02]  /*0350*/  VIADD R17, R8, UR5 ;  /* 0x0000000508117c36 */ /* 0x004fe40008000000 */
[----:B-1----:R-:W-:-:S10]  /*0360*/  IMAD R19, R7, UR4, RZ ;  /* 0x0000000407137c24 */ /* 0x002fd4000f8e02ff */
[----:B---3--:R-:W-:Y:S05]  /*0370*/  @!P0 BRA `(.L_x_131) ;  /* 0x00000004007c8947 */ /* 0x008fea0003800000 */
[----:B------:R-:W-:Y:S01]  /*0380*/  VIMNMX R8, PT, PT, R8, R9, PT ;  /* 0x0000000908087248 */ /* 0x000fe20003fe0100 */
[----:B------:R-:W-:Y:S01]  /*0390*/  BSSY.RECONVERGENT B1, `(.L_x_132) ;  /* 0x0000040000017945 */ /* 0x000fe20003800200 */
[----:B------:R-:W-:Y:S02]  /*03a0*/  IMAD R18, R0, R17, RZ ;  /* 0x0000001100127224 */ /* 0x000fe400078e02ff */
[----:B------:R-:W-:Y:S01]  /*03b0*/  IADD3 R8, PT, PT, R5, -R8, RZ ;  /* 0x8000000805087210 */ /* 0x000fe20007ffe0ff */
[----:B------:R-:W-:Y:S02]  /*03c0*/  IMAD.SHL.U32 R22, R3, 0x2, RZ ;  /* 0x0000000203167824 */ /* 0x000fe400078e00ff */
[----:B------:R-:W-:Y:S01]  /*03d0*/  IMAD.MOV.U32 R23, RZ, RZ, RZ ;  /* 0x000000ffff177224 */ /* 0x000fe200078e00ff */
[----:B------:R-:W-:-:S13]  /*03e0*/  ISETP.GT.U32.AND P0, PT, R8, -0x4, PT ;  /* 0xfffffffc0800780c */ /* 0x000fda0003f04070 */
[----:B------:R-:W-:Y:S05]  /*03f0*/  @P0 BRA `(.L_x_133) ;  /* 0x0000000000e40947 */ /* 0x000fea0003800000 */
[----:B------:R-:W1:Y:S01]  /*0400*/  S2R R11, SR_CgaCtaId ;  /* 0x00000000000b7919 */ /* 0x000e620000008800 */
[----:B------:R-:W-:Y:S01]  /*0410*/  MOV R10, 0x400 ;  /* 0x00000400000a7802 */ /* 0x000fe20000000f00 */
[----:B------:R-:W2:Y:S01]  /*0420*/  LDC.64 R8, c[0x0][0x380] ;  /* 0x0000e000ff087b82 */ /* 0x000ea20000000a00 */
[----:B------:R-:W-:Y:S01]  /*0430*/  LOP3.LUT R23, R4, 0x7ffffffc, RZ, 0xc0, !PT ;  /* 0x7ffffffc04177812 */ /* 0x000fe200078ec0ff */
[----:B------:R-:W-:Y:S01]  /*0440*/  BSSY.RECONVERGENT B2, `(.L_x_133) ;  /* 0x0000034000027945 */ /* 0x000fe20003800200 */
[C---:B------:R-:W-:Y:S02]  /*0450*/  VIADD R25, R5.reuse, 0x3 ;  /* 0x0000000305197836 */ /* 0x040fe40000000000 */
[----:B------:R-:W-:Y:S01]  /*0460*/  IMAD.IADD R24, R5, 0x1, -R2 ;  /* 0x0000000105187824 */ /* 0x000fe200078e0a02 */
[----:B------:R-:W-:Y:S02]  /*0470*/  IADD3 R26, PT, PT, -R23, RZ, RZ ;  /* 0x000000ff171a7210 */ /* 0x000fe40007ffe1ff */
[----:B-1----:R-:W-:-:S05]  /*0480*/  LEA R10, R11, R10, 0x18 ;  /* 0x0000000a0b0a7211 */ /* 0x002fca00078ec0ff */
[----:B------:R-:W-:-:S05]  /*0490*/  IMAD R11, R19, 0x2, R10 ;  /* 0x00000002130b7824 */ /* 0x000fca00078e020a */
[----:B------:R-:W-:-:S05]  /*04a0*/  LEA R10, R6, R11, 0xa ;  /* 0x0000000b060a7211 */ /* 0x000fca00078e50ff */
[----:B------:R-:W-:-:S04]  /*04b0*/  IMAD R10, R3, 0x4, R10 ;  /* 0x00000004030a7824 */ /* 0x000fc800078e020a */
[----:B--2---:R-:W-:-:S07]  /*04c0*/  VIADD R27, R10, 0x100 ;  /* 0x000001000a1b7836 */ /* 0x004fce0000000000 */
.L_x_134:
[C---:B------:R-:W-:Y:S01]  /*04d0*/  VIADD R11, R25.reuse, 0xfffffffe ;  /* 0xfffffffe190b7836 */ /* 0x040fe20000000000 */
[C---:B------:R-:W-:Y:S01]  /*04e0*/  IADD3 R13, PT, PT, R25.reuse, -0x3, RZ ;  /* 0xfffffffd190d7810 */ /* 0x040fe20007ffe0ff */
[C---:B------:R-:W-:Y:S01]  /*04f0*/  VIADD R10, R24.reuse, 0x1 ;  /* 0x00000001180a7836 */ /* 0x040fe20000000000 */
[CC--:B------:R-:W-:Y:S01]  /*0500*/  ISETP.GE.AND P1, PT, R25.reuse, R2.reuse, PT ;  /* 0x000000021900720c */ /* 0x0c0fe20003f26270 */
[----:B------:R-:W-:Y:S01]  /*0510*/  VIADD R15, R25, 0xffffffff ;  /* 0xffffffff190f7836 */ /* 0x000fe20000000000 */
[CC--:B------:R-:W-:Y:S01]  /*0520*/  ISETP.GE.AND P0, PT, R11.reuse, R2.reuse, PT ;  /* 0x000000020b00720c */ /* 0x0c0fe20003f06270 */
[----:B------:R-:W-:Y:S01]  /*0530*/  VIADD R14, R24, 0x3 ;  /* 0x00000003180e7836 */ /* 0x000fe20000000000 */
[-C--:B------:R-:W-:Y:S01]  /*0540*/  VIMNMX R12, PT, PT, R11, R2.reuse, PT ;  /* 0x000000020b0c7248 */ /* 0x080fe20003fe0100 */
[----:B------:R-:W-:Y:S01]  /*0550*/  VIADD R26, R26, 0x4 ;  /* 0x000000041a1a7836 */ /* 0x000fe20000000000 */
[----:B------:R-:W-:Y:S02]  /*0560*/  SEL R11, R10, RZ, P0 ;  /* 0x000000ff0a0b7207 */ /* 0x000fe40000000000 */
[----:B------:R-:W-:-:S02]  /*0570*/  ISETP.GE.AND P0, PT, R13, R2, PT ;  /* 0x000000020d00720c */ /* 0x000fc40003f06270 */
[----:B------:R-:W-:Y:S02]  /*0580*/  VIMNMX R10, PT, PT, R13, R2, PT ;  /* 0x000000020d0a7248 */ /* 0x000fe40003fe0100 */
[----:B------:R-:W-:Y:S02]  /*0590*/  SEL R13, R24, RZ, P0 ;  /* 0x000000ff180d7207 */ /* 0x000fe40000000000 */
[----:B------:R-:W-:Y:S02]  /*05a0*/  IADD3 R11, PT, PT, R12, R18, R11 ;  /* 0x000000120c0b7210 */ /* 0x000fe40007ffe00b */
[----:B------:R-:W-:Y:S02]  /*05b0*/  ISETP.GE.AND P0, PT, R15, R2, PT ;  /* 0x000000020f00720c */ /* 0x000fe40003f06270 */
[----:B------:R-:W-:Y:S01]  /*05c0*/  IADD3 R12, PT, PT, R24, 0x2, RZ ;  /* 0x00000002180c7810 */ /* 0x000fe20007ffe0ff */
[----:B------:R-:W-:Y:S01]  /*05d0*/  IMAD R11, R11, 0x40, R22 ;  /* 0x000000400b0b7824 */ /* 0x000fe200078e0216 */
[----:B------:R-:W-:Y:S01]  /*05e0*/  IADD3 R13, PT, PT, R10, R18, R13 ;  /* 0x000000120a0d7210 */ /* 0x000fe20007ffe00d */
[----:B------:R-:W-:Y:S01]  /*05f0*/  VIADD R24, R24, 0x4 ;  /* 0x0000000418187836 */ /* 0x000fe20000000000 */
[----:B------:R-:W-:-:S02]  /*0600*/  VIMNMX R10, PT, PT, R15, R2, PT ;  /* 0x000000020f0a7248 */ /* 0x000fc40003fe0100 */
[----:B------:R-:W-:Y:S01]  /*0610*/  SEL R15, R12, RZ, P0 ;  /* 0x000000ff0c0f7207 */ /* 0x000fe20000000000 */
[----:B------:R-:W-:Y:S01]  /*0620*/  IMAD R13, R13, 0x40, R22 ;  /* 0x000000400d0d7824 */ /* 0x000fe200078e0216 */
[----:B------:R-:W-:Y:S02]  /*0630*/  SEL R21, R14, RZ, P1 ;  /* 0x000000ff0e157207 */ /* 0x000fe40000800000 */
[----:B------:R-:W-:Y:S02]  /*0640*/  VIMNMX R12, PT, PT, R25, R2, PT ;  /* 0x00000002190c7248 */ /* 0x000fe40003fe0100 */
[-C--:B------:R-:W-:Y:S01]  /*0650*/  IADD3 R15, PT, PT, R10, R18.reuse, R15 ;  /* 0x000000120a0f7210 */ /* 0x080fe20007ffe00f */
[----:B------:R-:W-:Y:S01]  /*0660*/  IMAD.WIDE R10, R11, 0x2, R8 ;  /* 0x000000020b0a7825 */ /* 0x000fe200078e0208 */
[----:B------:R-:W-:Y:S02]  /*0670*/  IADD3 R29, PT, PT, R12, R18, R21 ;  /* 0x000000120c1d7210 */ /* 0x000fe40007ffe015 */
[----:B------:R-:W-:Y:S01]  /*0680*/  ISETP.NE.AND P0, PT, R26, RZ, PT ;  /* 0x000000ff1a00720c */ /* 0x000fe20003f05270 */
[----:B------:R-:W-:Y:S01]  /*0690*/  IMAD.WIDE R20, R13, 0x2, R8 ;  /* 0x000000020d147825 */ /* 0x000fe200078e0208 */
[----:B------:R-:W-:-:S02]  /*06a0*/  LEA R13, R15, R22, 0x6 ;  /* 0x000000160f0d7211 */ /* 0x000fc400078e30ff */
[----:B------:R-:W-:Y:S01]  /*06b0*/  IADD3 R25, PT, PT, R25, 0x4, RZ ;  /* 0x0000000419197810 */ /* 0x000fe20007ffe0ff */
[----:B------:R-:W-:Y:S01]  /*06c0*/  IMAD R15, R29, 0x40, R22 ;  /* 0x000000401d0f7824 */ /* 0x000fe200078e0216 */
[----:B------:R-:W-:Y:S01]  /*06d0*/  @!PT LDS RZ, [RZ] ;  /* 0x00000000fffff984 */ /* 0x000fe20000000800 */
[----:B------:R-:W-:Y:S01]  /*06e0*/  @!PT LDS RZ, [RZ] ;  /* 0x00000000fffff984 */ /* 0x000fe20000000800 */
[----:B------:R-:W-:Y:S01]  /*06f0*/  @!PT LDS RZ, [RZ] ;  /* 0x00000000fffff984 */ /* 0x000fe20000000800 */
[----:B------:R-:W-:Y:S01]  /*0700*/  LDGSTS.E [R27+-0x100], desc[UR6][R20.64] ;  /* 0xfff00000141b7fae */ /* 0x000fe2000b9a1006 */
[----:B------:R-:W-:-:S03]  /*0710*/  IMAD.WIDE R12, R13, 0x2, R8 ;  /* 0x000000020d0c7825 */ /* 0x000fc600078e0208 */
[----:B------:R-:W-:Y:S01]  /*0720*/  LDGSTS.E [R27+-0x80], desc[UR6][R10.64] ;  /* 0xfff800000a1b7fae */ /* 0x000fe2000b9a1006 */
[----:B------:R-:W-:-:S03]  /*0730*/  IMAD.WIDE R14, R15, 0x2, R8 ;  /* 0x000000020f0e7825 */ /* 0x000fc600078e0208 */
[----:B------:R-:W-:Y:S04]  /*0740*/  LDGSTS.E [R27], desc[UR6][R12.64] ;  /* 0x000000000c1b7fae */ /* 0x000fe8000b9a1006 */
[----:B------:R1:W-:Y:S02]  /*0750*/  LDGSTS.E [R27+0x80], desc[UR6][R14.64] ;  /* 0x000800000e1b7fae */ /* 0x0003e4000b9a1006 */
[----:B-1----:R-:W-:Y:S01]  /*0760*/  VIADD R27, R27, 0x200 ;  /* 0x000002001b1b7836 */ /* 0x002fe20000000000 */
[----:B------:R-:W-:Y:S06]  /*0770*/  @P0 BRA `(.L_x_134) ;  /* 0xfffffffc00540947 */ /* 0x000fec000383ffff */
[----:B------:R-:W-:Y:S05]  /*0780*/  BSYNC.RECONVERGENT B2 ;  /* 0x0000000000027941 */ /* 0x000fea0003800200 */
.L_x_133:
[----:B------:R-:W-:Y:S05]  /*0790*/  BSYNC.RECONVERGENT B1 ;  /* 0x0000000000017941 */ /* 0x000fea0003800200 */
.L_x_132:
[----:B------:R-:W-:-:S13]  /*07a0*/  LOP3.LUT P0, R14, R4, 0x3, RZ, 0xc0, !PT ;  /* 0x00000003040e7812 */ /* 0x000fda000780c0ff */
[----:B------:R-:W-:Y:S05]  /*07b0*/  @!P0 BRA `(.L_x_131) ;  /* 0x00000000006c8947 */ /* 0x000fea0003800000 */
[----:B------:R-:W1:Y:S01]  /*07c0*/  S2R R11, SR_CgaCtaId ;  /* 0x00000000000b7919 */ /* 0x000e620000008800 */
[----:B------:R-:W-:Y:S01]  /*07d0*/  MOV R10, 0x400 ;  /* 0x00000400000a7802 */ /* 0x000fe20000000f00 */
[----:B------:R-:W2:Y:S01]  /*07e0*/  LDC.64 R8, c[0x0][0x380] ;  /* 0x0000e000ff087b82 */ /* 0x000ea20000000a00 */
[----:B------:R-:W-:Y:S02]  /*07f0*/  IMAD.IADD R15, R5, 0x1, R23 ;  /* 0x00000001050f7824 */ /* 0x000fe400078e0217 */
[----:B------:R-:W-:Y:S02]  /*0800*/  IMAD.MOV R14, RZ, RZ, -R14 ;  /* 0x000000ffff0e7224 */ /* 0x000fe400078e0a0e */
[----:B------:R-:W-:Y:S01]  /*0810*/  IMAD.IADD R12, R15, 0x1, -R2 ;  /* 0x000000010f0c7824 */ /* 0x000fe200078e0a02 */
[----:B-1----:R-:W-:-:S04]  /*0820*/  LEA R10, R11, R10, 0x18 ;  /* 0x0000000a0b0a7211 */ /* 0x002fc800078ec0ff */
[----:B------:R-:W-:-:S05]  /*0830*/  LEA R11, R19, R10, 0x1 ;  /* 0x0000000a130b7211 */ /* 0x000fca00078e08ff */
[----:B------:R-:W-:-:S05]  /*0840*/  IMAD R10, R6, 0x400, R11 ;  /* 0x00000400060a7824 */ /* 0x000fca00078e020b */
[----:B------:R-:W-:-:S04]  /*0850*/  LEA R10, R23, R10, 0x7 ;  /* 0x0000000a170a7211 */ /* 0x000fc800078e38ff */
[----:B--2---:R-:W-:-:S07]  /*0860*/  LEA R13, R3, R10, 0x2 ;  /* 0x0000000a030d7211 */ /* 0x004fce00078e10ff */
.L_x_135:
        /* <DEDUP_REMOVED lines=9> */
[----:B------:R-:W-:-:S05]  /*0900*/  IMAD.WIDE R10, R11, 0x2, R8 ;  /* 0x000000020b0a7825 */ /* 0x000fca00078e0208 */
[----:B------:R-:W-:Y:S01]  /*0910*/  @!PT LDS RZ, [RZ] ;  /* 0x00000000fffff984 */ /* 0x000fe20000000800 */
[----:B------:R-:W-:Y:S01]  /*0920*/  @!PT LDS RZ, [RZ] ;  /* 0x00000000fffff984 */ /* 0x000fe20000000800 */
[----:B------:R-:W-:Y:S01]  /*0930*/  @!PT LDS RZ, [RZ] ;  /* 0x00000000fffff984 */ /* 0x000fe20000000800 */
[----:B------:R1:W-:Y:S02]  /*0940*/  LDGSTS.E [R13], desc[UR6][R10.64] ;  /* 0x000000000a0d7fae */ /* 0x0003e4000b9a1006 */
[----:B-1----:R-:W-:Y:S01]  /*0950*/  VIADD R13, R13, 0x80 ;  /* 0x000000800d0d7836 */ /* 0x002fe20000000000 */
[----:B------:R-:W-:Y:S06]  /*0960*/  @P0 BRA `(.L_x_135) ;  /* 0xfffffffc00c00947 */ /* 0x000fec000383ffff */
.L_x_131:
[----:B------:R-:W-:Y:S05]  /*0970*/  BSYNC.RECONVERGENT B0 ;  /* 0x0000000000007941 */ /* 0x000fea0003800200 */
.L_x_130:
[----:B------:R-:W1:Y:S01]  /*0980*/  LDC.64 R8, c[0x0][0x3b0] ;  /* 0x0000ec00ff087b82 */ /* 0x000e620000000a00 */
[----:B------:R-:W-:Y:S01]  /*0990*/  LEA R10, R7, 0xf, 0x1 ;  /* 0x0000000f070a7811 */ /* 0x000fe200078e08ff */
[----:B------:R-:W2:Y:S01]  /*09a0*/  LDCU.64 UR4, c[0x0][0x3a8] ;  /* 0x00007500ff0477ac */ /* 0x000ea20008000a00 */
[----:B------:R-:W0:Y:S01]  /*09b0*/  LDGDEPBAR ;  /* 0x00000000000079af */ /* 0x000e220000000000 */
[----:B-1----:R-:W-:-:S06]  /*09c0*/  IMAD.WIDE R8, R0, 0x8, R8 ;  /* 0x0000000800087825 */ /* 0x002fcc00078e0208 */
[----:B------:R-:W3:Y:S01]  /*09d0*/  LDG.E.64 R8, desc[UR6][R8.64] ;  /* 0x0000000608087981 */ /* 0x000ee2000c1e1b00 */
[----:B------:R-:W-:Y:S01]  /*09e0*/  SHF.R.S32.HI R11, RZ, 0x1f, R10 ;  /* 0x0000001fff0b7819 */ /* 0x000fe2000001140a */
[----:B------:R-:W-:Y:S01]  /*09f0*/  BSSY.RECONVERGENT B0, `(.L_x_136) ;  /* 0x000004c000007945 */ /* 0x000fe20003800200 */
[----:B------:R-:W-:Y:S02]  /*0a00*/  SHF.R.S32.HI R13, RZ, 0x1f, R7 ;  /* 0x0000001fff0d7819 */ /* 0x000fe40000011407 */
[----:B------:R-:W-:-:S04]  /*0a10*/  LEA.HI R11, R11, R10, RZ, 0x4 ;  /* 0x0000000a0b0b7211 */ /* 0x000fc800078f20ff */
[----:B------:R-:W-:-:S04]  /*0a20*/  SHF.R.S32.HI R18, RZ, 0x4, R11 ;  /* 0x00000004ff127819 */ /* 0x000fc8000001140b */
[----:B------:R-:W-:Y:S01]  /*0a30*/  ISETP.GE.AND P0, PT, R3, R18, PT ;  /* 0x000000120300720c */ /* 0x000fe20003f06270 */
[-C--:B---3--:R-:W-:Y:S02]  /*0a40*/  IMAD R12, R9, R7.reuse, RZ ;  /* 0x00000007090c7224 */ /* 0x088fe400078e02ff */
[----:B------:R-:W-:-:S04]  /*0a50*/  IMAD.WIDE.U32 R10, R8, R7, RZ ;  /* 0x00000007080a7225 */ /* 0x000fc800078e00ff */
[----:B------:R-:W-:Y:S01]  /*0a60*/  IMAD R13, R8, R13, R12 ;  /* 0x0000000d080d7224 */ /* 0x000fe200078e020c */
[----:B--2---:R-:W-:-:S04]  /*0a70*/  LEA R20, P1, R10, UR4, 0x1 ;  /* 0x000000040a147c11 */ /* 0x004fc8000f8208ff */
[----:B------:R-:W-:-:S04]  /*0a80*/  IADD3 R21, PT, PT, R11, R13, RZ ;  /* 0x0000000d0b157210 */ /* 0x000fc80007ffe0ff */
[----:B------:R-:W-:Y:S01]  /*0a90*/  LEA.HI.X R21, R10, UR5, R21, 0x1, P1 ;  /* 0x000000050a157c11 */ /* 0x000fe200088f0c15 */
[----:B------:R-:W-:Y:S06]  /*0aa0*/  @P0 BRA `(.L_x_137) ;  /* 0x0000000400000947 */ /* 0x000fec0003800000 */
[----:B------:R-:W-:Y:S01]  /*0ab0*/  LOP3.LUT R9, RZ, R3, RZ, 0x33, !PT ;  /* 0x00000003ff097212 */ /* 0x000fe200078e33ff */
[----:B------:R-:W-:Y:S01]  /*0ac0*/  BSSY.RECONVERGENT B1, `(.L_x_138) ;  /* 0x000001f000017945 */ /* 0x000fe20003800200 */
[----:B------:R-:W-:-:S03]  /*0ad0*/  IMAD.MOV.U32 R23, RZ, RZ, R3 ;  /* 0x000000ffff177224 */ /* 0x000fc600078e0003 */
[----:B------:R-:W-:-:S05]  /*0ae0*/  IMAD.IADD R9, R18, 0x1, R9 ;  /* 0x0000000112097824 */ /* 0x000fca00078e0209 */
[C---:B------:R-:W-:Y:S02]  /*0af0*/  LOP3.LUT R8, R9.reuse, 0x60, RZ, 0xc0, !PT ;  /* 0x0000006009087812 */ /* 0x040fe400078ec0ff */
[----:B------:R-:W-:Y:S02]  /*0b00*/  ISETP.GE.U32.AND P1, PT, R9, 0x60, PT ;  /* 0x000000600900780c */ /* 0x000fe40003f26070 */
[----:B------:R-:W-:-:S13]  /*0b10*/  ISETP.NE.AND P0, PT, R8, 0x60, PT ;  /* 0x000000600800780c */ /* 0x000fda0003f05270 */
[----:B------:R-:W-:Y:S05]  /*0b20*/  @!P0 BRA `(.L_x_139) ;  /* 0x0000000000608947 */ /* 0x000fea0003800000 */
[----:B------:R-:W1:Y:S01]  /*0b30*/  S2UR UR5, SR_CgaCtaId ;  /* 0x00000000000579c3 */ /* 0x000e620000008800 */
[----:B------:R-:W-:Y:S01]  /*0b40*/  LEA.HI R9, R9, 0x1, RZ, 0x1b ;  /* 0x0000000109097811 */ /* 0x000fe200078fd8ff */
[----:B------:R-:W-:Y:S01]  /*0b50*/  UMOV UR4, 0x400 ;  /* 0x0000040000047882 */ /* 0x000fe20000000000 */
[----:B------:R-:W-:Y:S02]  /*0b60*/  IMAD R8, R6, R7, RZ ;  /* 0x0000000706087224 */ /* 0x000fe400078e02ff */
[----:B------:R-:W-:Y:S01]  /*0b70*/  SHF.L.U32 R10, R9, 0x5, RZ ;  /* 0x00000005090a7819 */ /* 0x000fe200000006ff */
        /* <DEDUP_REMOVED lines=8> */
.L_x_140:
        /* <DEDUP_REMOVED lines=11> */
.L_x_139:
[----:B------:R-:W-:Y:S05]  /*0cb0*/  BSYNC.RECONVERGENT B1 ;  /* 0x0000000000017941 */ /* 0x000fea0003800200 */
.L_x_138:
[----:B------:R-:W-:Y:S05]  /*0cc0*/  @!P1 BRA `(.L_x_137) ;  /* 0x0000000000789947 */ /* 0x000fea0003800000 */
[----:B------:R-:W1:Y:S01]  /*0cd0*/  S2UR UR5, SR_CgaCtaId ;  /* 0x00000000000579c3 */ /* 0x000e620000008800 */
[----:B------:R-:W-:Y:S01]  /*0ce0*/  UMOV UR4, 0x400 ;  /* 0x0000040000047882 */ /* 0x000fe20000000000 */
[----:B------:R-:W-:Y:S01]  /*0cf0*/  IMAD R8, R6, R7, RZ ;  /* 0x0000000706087224 */ /* 0x000fe200078e02ff */
[----:B------:R-:W-:Y:S01]  /*0d00*/  LEA R25, R23, 0x400, 0x4 ;  /* 0x0000040017197811 */ /* 0x000fe200078e20ff */
[----:B-1----:R-:W-:-:S06]  /*0d10*/  ULEA UR4, UR5, UR4, 0x18 ;  /* 0x0000000405047291 */ /* 0x002fcc000f8ec0ff */
[----:B------:R-:W-:-:S05]  /*0d20*/  LEA R8, R8, UR4, 0x1 ;  /* 0x0000000408087c11 */ /* 0x000fca000f8e08ff */
[----:B------:R-:W-:-:S07]  /*0d30*/  IMAD R27, R23, 0x10, R8 ;  /* 0x00000010171b7824 */ /* 0x000fce00078e0208 */
.L_x_141:
[----:B------:R-:W-:Y:S01]  /*0d40*/  IADD3 R9, PT, PT, R25, -0x400, RZ ;  /* 0xfffffc0019097810 */ /* 0x000fe20007ffe0ff */
        /* <DEDUP_REMOVED lines=8> */
[----:B------:R-:W-:-:S02]  /*0dd0*/  ISETP.GE.AND P0, PT, R23, R18, PT ;  /* 0x000000121700720c */ /* 0x000fc40003f06270 */
        /* <DEDUP_REMOVED lines=13> */
.L_x_137:
[----:B------:R-:W-:Y:S05]  /*0eb0*/  BSYNC.RECONVERGENT B0 ;  /* 0x0000000000007941 */ /* 0x000fea0003800200 */
.L_x_136:
[----:B------:R-:W0:Y:S01]  /*0ec0*/  LDGDEPBAR ;  /* 0x00000000000079af */ /* 0x000e220000000000 */
[----:B------:R-:W-:Y:S01]  /*0ed0*/  ISETP.GE.AND P0, PT, R4, 0x1, PT ;  /* 0x000000010400780c */ /* 0x000fe20003f06270 */
[----:B------:R-:W-:-:S12]  /*0ee0*/  DEPBAR.LE SB0, 0x1 ;  /* 0x000080400000791a */ /* 0x000fd80000000000 */
[----:B------:R-:W-:Y:S05]  /*0ef0*/  @!P0 EXIT ;  /* 0x000000000000894d */ /* 0x000fea0003800000 */
[----:B------:R-:W1:Y:S01]  /*0f00*/  LDC.64 R24, c[0x0][0x398] ;  /* 0x0000e600ff187b82 */ /* 0x000e620000000a00 */
[----:B------:R-:W-:-:S07]  /*0f10*/  IMAD.SHL.U32 R11, R3, 0x2, RZ ;  /* 0x00000002030b7824 */ /* 0x000fce00078e00ff */
[----:B------:R-:W2:Y:S01]  /*0f20*/  LDC.64 R12, c[0x0][0x3a0] ;  /* 0x0000e800ff0c7b82 */ /* 0x000ea20000000a00 */
[----:B------:R-:W-:Y:S01]  /*0f30*/  IABS R14, R7 ;  /* 0x00000007000e7213 */ /* 0x000fe20000000000 */
[----:B------:R-:W-:-:S06]  /*0f40*/  IMAD.SHL.U32 R10, R3, 0x4, RZ ;  /* 0x00000004030a7824 */ /* 0x000fcc00078e00ff */
[----:B------:R-:W3:Y:S01]  /*0f50*/  S2UR UR5, SR_CgaCtaId ;  /* 0x00000000000579c3 */ /* 0x000ee20000008800 */
[----:B------:R-:W-:Y:S01]  /*0f60*/  IMAD R17, R0, R17, RZ ;  /* 0x0000001100117224 */ /* 0x000fe200078e02ff */
[----:B------:R-:W-:Y:S01]  /*0f70*/  UMOV UR4, 0x400 ;  /* 0x0000040000047882 */ /* 0x000fe20000000000 */
[----:B------:R-:W4:Y:S01]  /*0f80*/  LDCU UR8, c[0x0][0x388] ;  /* 0x00007100ff0877ac */ /* 0x000f220008000800 */
[----:B-1----:R-:W-:-:S05]  /*0f90*/  IMAD.WIDE.U32 R24, R11, 0x2, R24 ;  /* 0x000000020b187825 */ /* 0x002fca00078e0018 */
[----:B------:R-:W5:Y:S01]  /*0fa0*/  LDG.E.U16 R21, desc[UR6][R24.64] ;  /* 0x0000000618157981 */ /* 0x000f62000c1e1500 */
[----:B--2---:R-:W-:-:S03]  /*0fb0*/  IMAD.WIDE.U32 R12, R11, 0x2, R12 ;  /* 0x000000020b0c7825 */ /* 0x004fc600078e000c */
[----:B------:R1:W2:Y:S04]  /*0fc0*/  LDG.E.U16 R23, desc[UR6][R24.64+0x2] ;  /* 0x0000020618177981 */ /* 0x0002a8000c1e1500 */
[----:B------:R-:W4:Y:S04]  /*0fd0*/  LDG.E.U16 R20, desc[UR6][R12.64] ;  /* 0x000000060c147981 */ /* 0x000f28000c1e1500 */
[----:B------:R3:W4:Y:S01]  /*0fe0*/  LDG.E.U16 R22, desc[UR6][R12.64+0x2] ;  /* 0x000002060c167981 */ /* 0x000722000c1e1500 */
[----:B------:R-:W1:Y:S08]  /*0ff0*/  I2F.RP R16, R14 ;  /* 0x0000000e00107306 */ /* 0x000e700000209400 */
[----:B-1----:R-:W1:Y:S02]  /*1000*/  MUFU.RCP R16, R16 ;  /* 0x0000001000107308 */ /* 0x002e640000001000 */
[----:B-1----:R-:W-:-:S06]  /*1010*/  VIADD R8, R16, 0xffffffe ;  /* 0x0ffffffe10087836 */ /* 0x002fcc0000000000 */
[----:B------:R-:W1:Y:S02]  /*1020*/  F2I.FTZ.U32.TRUNC.NTZ R9, R8 ;  /* 0x0000000800097305 */ /* 0x000e64000021f000 */
[----:B-1----:R-:W-:Y:S01]  /*1030*/  IADD3 R15, PT, PT, RZ, -R9, RZ ;  /* 0x80000009ff0f7210 */ /* 0x002fe20007ffe0ff */
[----:B------:R-:W-:-:S04]  /*1040*/  IMAD.MOV.U32 R8, RZ, RZ, RZ ;  /* 0x000000ffff087224 */ /* 0x000fc800078e00ff */
[----:B------:R-:W-:Y:S01]  /*1050*/  IMAD.MOV.U32 R25, RZ, RZ, R15 ;  /* 0x000000ffff197224 */ /* 0x000fe200078e000f */
[----:B------:R-:W-:-:S03]  /*1060*/  IADD3 R15, PT, PT, R10, 0x2, RZ ;  /* 0x000000020a0f7810 */ /* 0x000fc60007ffe0ff */
[----:B---3--:R-:W-:Y:S01]  /*1070*/  IMAD R13, R25, R14, RZ ;  /* 0x0000000e190d7224 */ /* 0x008fe200078e02ff */
[----:B------:R-:W-:-:S03]  /*1080*/  IABS R12, R15 ;  /* 0x0000000f000c7213 */ /* 0x000fc60000000000 */
[----:B------:R-:W-:-:S06]  /*1090*/  IMAD.HI.U32 R9, R9, R13, R8 ;  /* 0x0000000d09097227 */ /* 0x000fcc00078e0008 */
[----:B------:R-:W-:-:S04]  /*10a0*/  IMAD.HI.U32 R9, R9, R12, RZ ;  /* 0x0000000c09097227 */ /* 0x000fc800078e00ff */
[----:B------:R-:W-:-:S04]  /*10b0*/  IMAD.MOV R9, RZ, RZ, -R9 ;  /* 0x000000ffff097224 */ /* 0x000fc800078e0a09 */
[----:B------:R-:W-:-:S05]  /*10c0*/  IMAD R9, R14, R9, R12 ;  /* 0x000000090e097224 */ /* 0x000fca00078e020c */
[----:B------:R-:W-:Y:S02]  /*10d0*/  ISETP.GT.U32.AND P0, PT, R14, R9, PT ;  /* 0x000000090e00720c */ /* 0x000fe40003f04070 */
[----:B------:R-:W-:-:S11]  /*10e0*/  ISETP.GE.AND P2, PT, R15, RZ, PT ;  /* 0x000000ff0f00720c */ /* 0x000fd60003f46270 */
[----:B------:R-:W-:-:S04]  /*10f0*/  @!P0 IADD3 R9, PT, PT, R9, -R14, RZ ;  /* 0x8000000e09098210 */ /* 0x000fc80007ffe0ff */
[----:B------:R-:W-:Y:S02]  /*1100*/  ISETP.GT.U32.AND P1, PT, R14, R9, PT ;  /* 0x000000090e00720c */ /* 0x000fe40003f24070 */
[----:B------:R-:W-:Y:S02]  /*1110*/  ISETP.NE.AND P0, PT, R7, RZ, PT ;  /* 0x000000ff0700720c */ /* 0x000fe40003f05270 */
[----:B------:R-:W-:Y:S02]  /*1120*/  LEA R13, R6, R19, 0x9 ;  /* 0x00000013060d7211 */ /* 0x000fe400078e48ff */
[----:B------:R-:W-:-:S07]  /*1130*/  SHF.R.S32.HI R0, RZ, 0x1f, R7 ;  /* 0x0000001fff007819 */ /* 0x000fce0000011407 */
[----:B------:R-:W-:-:S04]  /*1140*/  @!P1 IMAD.IADD R9, R9, 0x1, -R14 ;  /* 0x0000000109099824 */ /* 0x000fc800078e0a0e */
[----:B------:R-:W-:Y:S01]  /*1150*/  @!P2 IMAD.MOV R9, RZ, RZ, -R9 ;  /* 0x000000ffff09a224 */ /* 0x000fe200078e0a09 */
[-C--:B------:R-:W-:Y:S01]  /*1160*/  @!P0 LOP3.LUT R9, RZ, R7.reuse, RZ, 0x33, !PT ;  /* 0x00000007ff098212 */ /* 0x080fe200078e33ff */
[----:B------:R-:W-:Y:S01]  /*1170*/  ULEA UR4, UR5, UR4, 0x18 ;  /* 0x0000000405047291 */ /* 0x000fe2000f8ec0ff */
[-C--:B------:R-:W-:Y:S02]  /*1180*/  LEA.HI R0, R0, R7.reuse, RZ, 0x2 ;  /* 0x0000000700007211 */ /* 0x080fe400078f10ff */
[----:B------:R-:W-:Y:S01]  /*1190*/  SHF.R.U32.HI R12, RZ, 0x1, R9 ;  /* 0x00000001ff0c7819 */ /* 0x000fe20000011609 */
[----:B------:R-:W-:Y:S01]  /*11a0*/  IMAD.U32 R13, R13, 0x2, R10 ;  /* 0x000000020d0d7824 */ /* 0x000fe200078e000a */
[-C--:B------:R-:W-:Y:S01]  /*11b0*/  LEA.HI R16, R7, R7.reuse, RZ, 0x1 ;  /* 0x0000000707107211 */ /* 0x080fe200078f08ff */
[----:B------:R-:W-:Y:S02]  /*11c0*/  HFMA2 R15, -RZ, RZ, 0, 0 ;  /* 0x00000000ff0f7431 */ /* 0x000fe400000001ff */
[----:B------:R-:W-:Y:S01]  /*11d0*/  IMAD.IADD R18, R5, 0x1, -R2 ;  /* 0x0000000105127824 */ /* 0x000fe200078e0a02 */
[----:B------:R-:W-:Y:S01]  /*11e0*/  SHF.R.S32.HI R14, RZ, 0x2, R0 ;  /* 0x00000002ff0e7819 */ /* 0x000fe20000011400 */
[----:B------:R-:W-:Y:S01]  /*11f0*/  IMAD R12, R6, R7, R12 ;  /* 0x00000007060c7224 */ /* 0x000fe200078e020c */
[----:B------:R-:W-:Y:S01]  /*1200*/  SHF.R.S32.HI R16, RZ, 0x1, R16 ;  /* 0x00000001ff107819 */ /* 0x000fe20000011410 */
[----:B------:R-:W-:-:S02]  /*1210*/  VIADD R13, R13, UR4 ;  /* 0x000000040d0d7c36 */ /* 0x000fc40008000000 */
[----:B-----5:R-:W-:Y:S01]  /*1220*/  IMAD.U32 R7, R21, 0x10000, RZ ;  /* 0x0001000015077824 */ /* 0x020fe200078e00ff */
[----:B--2---:R-:W-:Y:S01]  /*1230*/  SHF.L.U32 R2, R23, 0x10, RZ ;  /* 0x0000001017027819 */ /* 0x004fe200000006ff */
[----:B----4-:R-:W-:Y:S02]  /*1240*/  IMAD.U32 R20, R20, 0x10000, RZ ;  /* 0x0001000014147824 */ /* 0x010fe400078e00ff */
[----:B------:R-:W-:-:S07]  /*1250*/  IMAD.U32 R19, R22, 0x10000, RZ ;  /* 0x0001000016137824 */ /* 0x000fce00078e00ff */
.L_x_149:
[----:B-1----:R-:W1:Y:S01]  /*1260*/  LDS R0, [R13] ;  /* 0x000000000d007984 */ /* 0x002e620000000800 */
[C---:B------:R-:W-:Y:S01]  /*1270*/  ISETP.GE.AND P0, PT, R5.reuse, UR8, PT ;  /* 0x0000000805007c0c */ /* 0x040fe2000bf06270 */
[----:B------:R-:W-:Y:S01]  /*1280*/  UMOV UR5, 0xffffffff ;  /* 0xffffffff00057882 */ /* 0x000fe20000000000 */
[----:B--2---:R-:W-:Y:S02]  /*1290*/  VIMNMX R9, PT, PT, R5, UR8, PT ;  /* 0x0000000805097c48 */ /* 0x004fe4000bfe0100 */
[----:B------:R-:W-:-:S04]  /*12a0*/  SEL R22, R18, RZ, P0 ;  /* 0x000000ff12167207 */ /* 0x000fc80000000000 */
[----:B------:R-:W-:Y:S02]  /*12b0*/  IADD3 R22, PT, PT, R9, R17, R22 ;  /* 0x0000001109167210 */ /* 0x000fe40007ffe016 */
[C---:B-1----:R-:W-:Y:S02]  /*12c0*/  PRMT R8, R0.reuse, 0x7632, R8 ;  /* 0x0000763200087816 */ /* 0x042fe40000000008 */
[----:B------:R-:W-:-:S03]  /*12d0*/  SHF.L.U32 R0, R0, 0x10, RZ ;  /* 0x0000001000007819 */ /* 0x000fc600000006ff */
[----:B------:R-:W-:Y:S02]  /*12e0*/  IMAD.U32 R8, R8, 0x10000, RZ ;  /* 0x0001000008087824 */ /* 0x000fe400078e00ff */
[----:B------:R-:W-:-:S04]  /*12f0*/  FFMA.FTZ R21, R0, R0, RZ ;  /* 0x0000000000157223 */ /* 0x000fc800000100ff */
        /* <DEDUP_REMOVED lines=11> */
.L_x_156:
[----:B------:R-:W3:Y:S01]  /*13b0*/  LDC R24, c[0x0][0x394] ;  /* 0x0000e500ff187b82 */ /* 0x000ee20000000800 */
[----:B--2---:R-:W-:Y:S01]  /*13c0*/  FADD.FTZ R25, R29, R25 ;  /* 0x000000191d197221 */ /* 0x004fe20000010000 */
[----:B------:R-:W-:Y:S01]  /*13d0*/  ISETP.NE.AND P1, PT, R15, RZ, PT ;  /* 0x000000ff0f00720c */ /* 0x000fe20003f25270 */
[----:B------:R-:W-:Y:S01]  /*13e0*/  BSSY.RECONVERGENT B0, `(.L_x_143) ;  /* 0x000000a000007945 */ /* 0x000fe20003800200 */
[----:B------:R-:W-:Y:S02]  /*13f0*/  FSEL R26, R2, R19, !P0 ;  /* 0x00000013021a7208 */ /* 0x000fe40004000000 */
[----:B------:R-:W-:Y:S01]  /*1400*/  ISETP.GE.AND P2, PT, R3, R16, PT ;  /* 0x000000100300720c */ /* 0x000fe20003f46270 */
[----:B---3--:R-:W-:Y:S01]  /*1410*/  FFMA.FTZ R25, R25, 0.015625, R24 ;  /* 0x3c80000019197823 */ /* 0x008fe20000010018 */
[----:B------:R-:W-:-:S05]  /*1420*/  FSEL R24, R7, R20, !P0 ;  /* 0x0000001407187208 */ /* 0x000fca0004000000 */
[----:B------:R-:W2:Y:S02]  /*1430*/  MUFU.RSQ R25, R25 ;  /* 0x0000001900197308 */ /* 0x000ea40000001400 */
[C---:B--2---:R-:W-:Y:S01]  /*1440*/  FMUL.FTZ R21, R25.reuse, R24 ;  /* 0x0000001819157220 */ /* 0x044fe20000410000 */
[----:B------:R-:W-:Y:S01]  /*1450*/  FMUL.FTZ R9, R25, R26 ;  /* 0x0000001a19097220 */ /* 0x000fe20000410000 */
[----:B------:R-:W-:Y:S06]  /*1460*/  @P1 BRA `(.L_x_144) ;  /* 0x0000000000041947 */ /* 0x000fec0003800000 */
[----:B------:R-:W-:-:S04]  /*1470*/  DEPBAR.LE SB0, 0x0 ;  /* 0x000080000000791a */ /* 0x000fc80000000000 */
.L_x_144:
[----:B------:R-:W-:Y:S05]  /*1480*/  BSYNC.RECONVERGENT B0 ;  /* 0x0000000000007941 */ /* 0x000fea0003800200 */
.L_x_143:
[----:B------:R-:W-:Y:S01]  /*1490*/  BSSY B0, `(.L_x_145) ;  /* 0x0000039000007945 */ /* 0x000fe20003800000 */
[----:B------:R-:W-:Y:S01]  /*14a0*/  FMUL.FTZ R21, R0, R21 ;  /* 0x0000001500157220 */ /* 0x000fe20000410000 */
[----:B------:R-:W-:Y:S02]  /*14b0*/  FMUL.FTZ R0, R8, R9 ;  /* 0x0000000908007220 */ /* 0x000fe40000410000 */
[----:B------:R-:W-:Y:S05]  /*14c0*/  @P2 BRA `(.L_x_146) ;  /* 0x0000000000d42947 */ /* 0x000fea0003800000 */
[----:B------:R-:W-:Y:S01]  /*14d0*/  UMOV UR5, 0xffffffff ;  /* 0xffffffff00057882 */ /* 0x000fe20000000000 */
[----:B------:R-:W-:Y:S02]  /*14e0*/  ISETP.GE.AND P0, PT, R3, R14, PT ;  /* 0x0000000e0300720c */ /* 0x000fe40003f06270 */
[----:B------:R-:W-:Y:S11]  /*14f0*/  BRA.DIV UR5, `(.L_x_147) ;  /* 0x0000000605887947 */ /* 0x000ff6000b800000 */
[----:B------:R-:W2:Y:S01]  /*1500*/  LDC R23, c[0x0][0x3bc] ;  /* 0x0000ef00ff177b82 */ /* 0x000ea20000000800 */
[----:B------:R-:W-:Y:S01]  /*1510*/  IMAD.MOV.U32 R8, RZ, RZ, RZ ;  /* 0x000000ffff087224 */ /* 0x000fe200078e00ff */
[----:B------:R-:W-:Y:S02]  /*1520*/  ISETP.GE.AND P2, PT, R10, RZ, PT ;  /* 0x000000ff0a00720c */ /* 0x000fe40003f46270 */
[----:B--2---:R-:W-:-:S04]  /*1530*/  IABS R24, R23 ;  /* 0x0000001700187213 */ /* 0x004fc80000000000 */
[----:B------:R-:W2:Y:S08]  /*1540*/  I2F.RP R25, R24 ;  /* 0x0000001800197306 */ /* 0x000eb00000209400 */
[----:B--2---:R-:W2:Y:S02]  /*1550*/  MUFU.RCP R25, R25 ;  /* 0x0000001900197308 */ /* 0x004ea40000001000 */
[----:B--2---:R-:W-:-:S02]  /*1560*/  VIADD R26, R25, 0xffffffe ;  /* 0x0ffffffe191a7836 */ /* 0x004fc40000000000 */
[----:B------:R-:W-:Y:S04]  /*1570*/  SHFL.BFLY PT, R25, R0, R14, 0x1f ;  /* 0x0c001f0e00197589 */ /* 0x000fe800000e0000 */
[----:B------:R2:W3:Y:S02]  /*1580*/  F2I.FTZ.U32.TRUNC.NTZ R9, R26 ;  /* 0x0000001a00097305 */ /* 0x0004e4000021f000 */
[----:B--2---:R-:W2:Y:S01]  /*1590*/  SHFL.BFLY PT, R26, R21, R14, 0x1f ;  /* 0x0c001f0e151a7589 */ /* 0x004ea200000e0000 */
[----:B---3--:R-:W-:-:S05]  /*15a0*/  IADD3 R27, PT, PT, RZ, -R9, RZ ;  /* 0x80000009ff1b7210 */ /* 0x008fca0007ffe0ff */
[----:B------:R-:W-:-:S04]  /*15b0*/  IMAD R27, R27, R24, RZ ;  /* 0x000000181b1b7224 */ /* 0x000fc800078e02ff */
[----:B------:R-:W-:Y:S01]  /*15c0*/  IMAD.HI.U32 R8, R9, R27, R8 ;  /* 0x0000001b09087227 */ /* 0x000fe200078e0008 */
[----:B------:R-:W-:-:S05]  /*15d0*/  IABS R9, R10 ;  /* 0x0000000a00097213 */ /* 0x000fca0000000000 */
[----:B------:R-:W-:-:S04]  /*15e0*/  IMAD.HI.U32 R8, R8, R9, RZ ;  /* 0x0000000908087227 */ /* 0x000fc800078e00ff */
[----:B--2---:R-:W-:Y:S01]  /*15f0*/  @!P0 FADD.FTZ R26, -R26, -RZ ;  /* 0x800000ff1a1a8221 */ /* 0x004fe20000010100 */
[----:B------:R-:W-:-:S04]  /*1600*/  IMAD.MOV R8, RZ, RZ, -R8 ;  /* 0x000000ffff087224 */ /* 0x000fc800078e0a08 */
[----:B------:R-:W-:-:S05]  /*1610*/  IMAD R9, R24, R8, R9 ;  /* 0x0000000818097224 */ /* 0x000fca00078e0209 */
[----:B------:R-:W-:-:S13]  /*1620*/  ISETP.GT.U32.AND P1, PT, R24, R9, PT ;  /* 0x000000091800720c */ /* 0x000fda0003f24070 */
[----:B------:R-:W-:-:S04]  /*1630*/  @!P1 IADD3 R9, PT, PT, R9, -R24, RZ ;  /* 0x8000001809099210 */ /* 0x000fc80007ffe0ff */
[----:B------:R-:W-:-:S13]  /*1640*/  ISETP.GT.U32.AND P1, PT, R24, R9, PT ;  /* 0x000000091800720c */ /* 0x000fda0003f24070 */
[----:B------:R-:W-:Y:S01]  /*1650*/  @!P1 IMAD.IADD R9, R9, 0x1, -R24 ;  /* 0x0000000109099824 */ /* 0x000fe200078e0a18 */
[----:B------:R-:W-:-:S03]  /*1660*/  ISETP.NE.AND P1, PT, R23, RZ, PT ;  /* 0x000000ff1700720c */ /* 0x000fc60003f25270 */
[----:B------:R-:W-:-:S05]  /*1670*/  @!P2 IMAD.MOV R8, RZ, RZ, -R9 ;  /* 0x000000ffff08a224 */ /* 0x000fca00078e0a09 */
[----:B------:R-:W-:-:S05]  /*1680*/  @!P2 MOV R9, R8 ;  /* 0x000000080009a202 */ /* 0x000fca0000000f00 */
[----:B------:R-:W-:-:S04]  /*1690*/  @!P1 LOP3.LUT R9, RZ, R23, RZ, 0x33, !PT ;  /* 0x00000017ff099212 */ /* 0x000fc800078e33ff */
[----:B------:R-:W-:-:S05]  /*16a0*/  SHF.R.U32.HI R9, RZ, 0x1, R9 ;  /* 0x00000001ff097819 */ /* 0x000fca0000011609 */
[----:B------:R-:W-:-:S05]  /*16b0*/  IMAD R9, R6, R23, R9 ;  /* 0x0000001706097224 */ /* 0x000fca00078e0209 */
[----:B------:R-:W-:-:S05]  /*16c0*/  LEA R9, R9, UR4, 0x1 ;  /* 0x0000000409097c11 */ /* 0x000fca000f8e08ff */
[----:B------:R-:W-:Y:S01]  /*16d0*/  IMAD R23, R16, 0x2, R9 ;  /* 0x0000000210177824 */ /* 0x000fe200078e0209 */
[----:B------:R-:W-:-:S05]  /*16e0*/  NOP ;  /* 0x0000000000007918 */ /* 0x000fca0000000000 */
[----:B------:R-:W2:Y:S04]  /*16f0*/  LDS.U16 R23, [R23] ;  /* 0x0000000017177984 */ /* 0x000ea80000000400 */
[----:B------:R-:W3:Y:S01]  /*1700*/  LDS.U16 R9, [R9] ;  /* 0x0000000009097984 */ /* 0x000ee20000000400 */
[----:B--2---:R-:W-:Y:S01]  /*1710*/  IMAD.U32 R27, R23, 0x10000, RZ ;  /* 0x00010000171b7824 */ /* 0x004fe200078e00ff */
[----:B---3--:R-:W-:-:S03]  /*1720*/  SHF.L.U32 R8, R9, 0x10, RZ ;  /* 0x0000001009087819 */ /* 0x008fc600000006ff */
[----:B------:R-:W-:-:S04]  /*1730*/  FMUL.FTZ R26, R26, R27 ;  /* 0x0000001b1a1a7220 */ /* 0x000fc80000410000 */
[----:B------:R-:W-:-:S07]  /*1740*/  FFMA.FTZ R8, R21, R8, R26 ;  /* 0x0000000815087223 */ /* 0x000fce000001001a */
.L_x_161:
[----:B------:R-:W-:Y:S01]  /*1750*/  LEA R9, R12, UR4, 0x1 ;  /* 0x000000040c097c11 */ /* 0x000fe2000f8e08ff */
[----:B------:R-:W-:Y:S01]  /*1760*/  @!P0 FADD.FTZ R25, -R25, -RZ ;  /* 0x800000ff19198221 */ /* 0x000fe20000010100 */
[----:B------:R-:W-:Y:S01]  /*1770*/  UMOV UR5, 0xffffffff ;  /* 0xffffffff00057882 */ /* 0x000fe20000000000 */
[----:B------:R-:W-:Y:S02]  /*1780*/  IMAD.MOV.U32 R21, RZ, RZ, R8 ;  /* 0x000000ffff157224 */ /* 0x000fe400078e0008 */
[----:B------:R-:W-:Y:S02]  /*1790*/  IMAD R24, R16, 0x2, R9 ;  /* 0x0000000210187824 */ /* 0x000fe400078e0209 */
[----:B------:R-:W2:Y:S04]  /*17a0*/  LDS.U16 R9, [R9] ;  /* 0x0000000009097984 */ /* 0x000ea80000000400 */
[----:B------:R-:W3:Y:S01]  /*17b0*/  LDS.U16 R24, [R24] ;  /* 0x0000000018187984 */ /* 0x000ee20000000400 */
[----:B--2---:R-:W-:Y:S01]  /*17c0*/  SHF.L.U32 R23, R9, 0x10, RZ ;  /* 0x0000001009177819 */ /* 0x004fe200000006ff */
[----:B---3--:R-:W-:-:S04]  /*17d0*/  IMAD.U32 R26, R24, 0x10000, RZ ;  /* 0x00010000181a7824 */ /* 0x008fc800078e00ff */
[----:B------:R-:W-:-:S04]  /*17e0*/  FMUL.FTZ R25, R25, R26 ;  /* 0x0000001a19197220 */ /* 0x000fc80000410000 */
[----:B------:R-:W-:Y:S01]  /*17f0*/  FFMA.FTZ R0, R0, R23, R25 ;  /* 0x0000001700007223 */ /* 0x000fe20000010019 */
[----:B------:R-:W-:Y:S06]  /*1800*/  BRA.DIV UR5, `(.L_x_148) ;  /* 0x0000000605947947 */ /* 0x000fec000b800000 */
[----:B------:R-:W-:Y:S01]  /*1810*/  NOP ;  /* 0x0000000000007918 */ /* 0x000fe20000000000 */
.L_x_146:
[----:B------:R-:W-:Y:S05]  /*1820*/  BSYNC B0 ;  /* 0x0000000000007941 */ /* 0x000fea0003800000 */
.L_x_145:
[----:B------:R-:W2:Y:S01]  /*1830*/  LDC.64 R8, c[0x0][0x380] ;  /* 0x0000e000ff087b82 */ /* 0x000ea20000000a00 */
[----:B------:R-:W-:Y:S01]  /*1840*/  IMAD R23, R22, 0x40, R11 ;  /* 0x0000004016177824 */ /* 0x000fe200078e020b */
[----:B------:R-:W-:Y:S01]  /*1850*/  F2FP.BF16.F32.PACK_AB R21, R0, R21 ;  /* 0x000000150015723e */ /* 0x000fe200000010ff */
[----:B------:R-:W-:Y:S01]  /*1860*/  VIADD R13, R13, 0x80 ;  /* 0x000000800d0d7836 */ /* 0x000fe20000000000 */
[----:B------:R-:W-:Y:S01]  /*1870*/  IADD3 R15, PT, PT, R15, 0x1, RZ ;  /* 0x000000010f0f7810 */ /* 0x000fe20007ffe0ff */
[----:B------:R-:W-:Y:S01]  /*1880*/  VIADD R5, R5, 0x1 ;  /* 0x0000000105057836 */ /* 0x000fe20000000000 */
[----:B------:R-:W-:Y:S02]  /*1890*/  IADD3 R18, PT, PT, R18, 0x1, RZ ;  /* 0x0000000112127810 */ /* 0x000fe40007ffe0ff */
[----:B------:R-:W-:Y:S01]  /*18a0*/  ISETP.GE.AND P0, PT, R15, R4, PT ;  /* 0x000000040f00720c */ /* 0x000fe20003f06270 */
[----:B--2---:R-:W-:-:S05]  /*18b0*/  IMAD.WIDE R8, R23, 0x2, R8 ;  /* 0x0000000217087825 */ /* 0x004fca00078e0208 */
[----:B------:R2:W-:Y:S07]  /*18c0*/  STG.E desc[UR6][R8.64], R21 ;  /* 0x0000001508007986 */ /* 0x0005ee000c101906 */
[----:B------:R-:W-:Y:S05]  /*18d0*/  @!P0 BRA `(.L_x_149) ;  /* 0xfffffff800608947 */ /* 0x000fea000383ffff */
[----:B------:R-:W-:Y:S05]  /*18e0*/  EXIT ;  /* 0x000000000000794d */ /* 0x000fea0003800000 */
.L_x_142:
[----:B------:R-:W-:Y:S01]  /*18f0*/  BSSY B0, `(.L_x_150) ;  /* 0x0000007000007945 */ /* 0x000fe20003800000 */
[----:B------:R-:W-:Y:S01]  /*1900*/  IMAD.MOV.U32 R23, RZ, RZ, 0x10 ;  /* 0x00000010ff177424 */ /* 0x000fe200078e00ff */
[----:B------:R-:W-:Y:S01]  /*1910*/  MOV R9, 0xffffffff ;  /* 0xffffffff00097802 */ /* 0x000fe20000000f00 */
[----:B------:R-:W-:-:S07]  /*1920*/  IMAD.MOV.U32 R24, RZ, RZ, 0x1f ;  /* 0x0000001fff187424 */ /* 0x000fce00078e00ff */
[----:B------:R-:W-:Y:S05]  /*1930*/  WARPSYNC.COLLECTIVE R9, `(.L_x_151) ;  /* 0x0000000009087348 */ /* 0x000fea0003c00000 */
[----:B------:R1:W2:Y:S02]  /*1940*/  SHFL.BFLY P1, R25, R21, R23, R24 ;  /* 0x0c00001715197389 */ /* 0x0002a40000020018 */
[----:B-12---:R-:W-:Y:S05]  /*1950*/  ENDCOLLECTIVE ;  /* 0x000000000000791b */ /* 0x006fea0003800000 */
.L_x_151:
[----:B------:R-:W-:Y:S05]  /*1960*/  BSYNC B0 ;  /* 0x0000000000007941 */ /* 0x000fea0003800000 */
.L_x_150:
[----:B------:R-:W-:Y:S01]  /*1970*/  FADD.FTZ R26, R21, R25 ;  /* 0x00000019151a7221 */ /* 0x000fe20000010000 */
[----:B------:R-:W-:Y:S02]  /*1980*/  HFMA2 R24, -RZ, RZ, 0, 1.847743988037109375e-06 ;  /* 0x0000001fff187431 */ /* 0x000fe400000001ff */
[----:B------:R-:W-:Y:S02]  /*1990*/  IMAD.MOV.U32 R23, RZ, RZ, 0x8 ;  /* 0x00000008ff177424 */ /* 0x000fe400078e00ff */
[----:B------:R-:W-:Y:S02]  /*19a0*/  IMAD.MOV.U32 R21, RZ, RZ, R26 ;  /* 0x000000ffff157224 */ /* 0x000fe400078e001a */
[----:B------:R-:W-:-:S07]  /*19b0*/  IMAD.MOV.U32 R9, RZ, RZ, -0x1 ;  /* 0xffffffffff097424 */ /* 0x000fce00078e00ff */
[----:B------:R-:W-:Y:S05]  /*19c0*/  WARPSYNC.COLLECTIVE R9, `(.L_x_152) ;  /* 0x0000000009087348 */ /* 0x000fea0003c00000 */
[----:B------:R1:W2:Y:S02]  /*19d0*/  SHFL.BFLY P1, R25, R21, R23, R24 ;  /* 0x0c00001715197389 */ /* 0x0002a40000020018 */
[----:B-12---:R-:W-:Y:S05]  /*19e0*/  ENDCOLLECTIVE ;  /* 0x000000000000791b */ /* 0x006fea0003800000 */
.L_x_152:
[----:B------:R-:W-:Y:S01]  /*19f0*/  MOV R23, 0x4 ;  /* 0x0000000400177802 */ /* 0x000fe20000000f00 */
[----:B------:R-:W-:-:S04]  /*1a00*/  FADD.FTZ R27, R26, R25 ;  /* 0x000000191a1b7221 */ /* 0x000fc80000010000 */
[----:B------:R-:W-:-:S07]  /*1a10*/  IMAD.MOV.U32 R21, RZ, RZ, R27 ;  /* 0x000000ffff157224 */ /* 0x000fce00078e001b */
[----:B------:R-:W-:Y:S05]  /*1a20*/  WARPSYNC.COLLECTIVE R9, `(.L_x_153) ;  /* 0x0000000009087348 */ /* 0x000fea0003c00000 */
[----:B------:R1:W2:Y:S02]  /*1a30*/  SHFL.BFLY P1, R25, R21, R23, R24 ;  /* 0x0c00001715197389 */ /* 0x0002a40000020018 */
[----:B-12---:R-:W-:Y:S05]  /*1a40*/  ENDCOLLECTIVE ;  /* 0x000000000000791b */ /* 0x006fea0003800000 */
.L_x_153:
[----:B------:R-:W-:Y:S02]  /*1a50*/  IMAD.MOV.U32 R23, RZ, RZ, 0x2 ;  /* 0x00000002ff177424 */ /* 0x000fe400078e00ff */
[----:B------:R-:W-:-:S04]  /*1a60*/  FADD.FTZ R28, R27, R25 ;  /* 0x000000191b1c7221 */ /* 0x000fc80000010000 */
[----:B------:R-:W-:-:S07]  /*1a70*/  IMAD.MOV.U32 R21, RZ, RZ, R28 ;  /* 0x000000ffff157224 */ /* 0x000fce00078e001c */
[----:B------:R-:W-:Y:S05]  /*1a80*/  WARPSYNC.COLLECTIVE R9, `(.L_x_154) ;  /* 0x0000000009087348 */ /* 0x000fea0003c00000 */
[----:B------:R1:W2:Y:S02]  /*1a90*/  SHFL.BFLY P1, R25, R21, R23, R24 ;  /* 0x0c00001715197389 */ /* 0x0002a40000020018 */
[----:B-12---:R-:W-:Y:S05]  /*1aa0*/  ENDCOLLECTIVE ;  /* 0x000000000000791b */ /* 0x006fea0003800000 */
.L_x_154:
[----:B------:R-:W-:Y:S02]  /*1ab0*/  IMAD.MOV.U32 R23, RZ, RZ, 0x1 ;  /* 0x00000001ff177424 */ /* 0x000fe400078e00ff */
[----:B------:R-:W-:-:S05]  /*1ac0*/  FADD.FTZ R29, R28, R25 ;  /* 0x000000191c1d7221 */ /* 0x000fca0000010000 */
[----:B------:R-:W-:-:S07]  /*1ad0*/  MOV R21, R29 ;  /* 0x0000001d00157202 */ /* 0x000fce0000000f00 */
[----:B------:R-:W-:Y:S05]  /*1ae0*/  WARPSYNC.COLLECTIVE R9, `(.L_x_155) ;  /* 0x0000000009087348 */ /* 0x000fea0003c00000 */
[----:B------:R1:W2:Y:S02]  /*1af0*/  SHFL.BFLY P1, R25, R21, R23, R24 ;  /* 0x0c00001715197389 */ /* 0x0002a40000020018 */
[----:B-12---:R-:W-:Y:S05]  /*1b00*/  ENDCOLLECTIVE ;  /* 0x000000000000791b */ /* 0x006fea0003800000 */
.L_x_155:
[----:B------:R-:W-:Y:S05]  /*1b10*/  BRA `(.L_x_156) ;  /* 0xfffffff800247947 */ /* 0x000fea000383ffff */
.L_x_147:
[----:B------:R-:W2:Y:S01]  /*1b20*/  LDC R23, c[0x0][0x3bc] ;  /* 0x0000ef00ff177b82 */ /* 0x000ea20000000800 */
[----:B------:R-:W-:Y:S01]  /*1b30*/  ISETP.GE.AND P2, PT, R10, RZ, PT ;  /* 0x000000ff0a00720c */ /* 0x000fe20003f46270 */
[----:B------:R-:W-:Y:S01]  /*1b40*/  BSSY B1, `(.L_x_157) ;  /* 0x000001e000017945 */ /* 0x000fe20003800000 */
[----:B--2---:R-:W-:-:S04]  /*1b50*/  IABS R24, R23 ;  /* 0x0000001700187213 */ /* 0x004fc80000000000 */
[----:B------:R-:W2:Y:S08]  /*1b60*/  I2F.RP R25, R24 ;  /* 0x0000001800197306 */ /* 0x000eb00000209400 */
[----:B--2---:R-:W2:Y:S02]  /*1b70*/  MUFU.RCP R25, R25 ;  /* 0x0000001900197308 */ /* 0x004ea40000001000 */
[----:B--2---:R-:W-:-:S06]  /*1b80*/  VIADD R8, R25, 0xffffffe ;  /* 0x0ffffffe19087836 */ /* 0x004fcc0000000000 */
[----:B------:R2:W3:Y:S02]  /*1b90*/  F2I.FTZ.U32.TRUNC.NTZ R9, R8 ;  /* 0x0000000800097305 */ /* 0x0004e4000021f000 */
[----:B--2---:R-:W-:Y:S01]  /*1ba0*/  IMAD.MOV.U32 R8, RZ, RZ, RZ ;  /* 0x000000ffff087224 */ /* 0x004fe200078e00ff */
[----:B---3--:R-:W-:-:S05]  /*1bb0*/  IADD3 R27, PT, PT, RZ, -R9, RZ ;  /* 0x80000009ff1b7210 */ /* 0x008fca0007ffe0ff */
[----:B------:R-:W-:-:S04]  /*1bc0*/  IMAD R27, R27, R24, RZ ;  /* 0x000000181b1b7224 */ /* 0x000fc800078e02ff */
[----:B------:R-:W-:Y:S01]  /*1bd0*/  IMAD.HI.U32 R27, R9, R27, R8 ;  /* 0x0000001b091b7227 */ /* 0x000fe200078e0008 */
[----:B------:R-:W-:-:S05]  /*1be0*/  IABS R9, R10 ;  /* 0x0000000a00097213 */ /* 0x000fca0000000000 */
[----:B------:R-:W-:-:S04]  /*1bf0*/  IMAD.HI.U32 R27, R27, R9, RZ ;  /* 0x000000091b1b7227 */ /* 0x000fc800078e00ff */
        /* <DEDUP_REMOVED lines=12> */
[----:B------:R-:W-:Y:S01]  /*1cc0*/  LEA R27, R9, UR4, 0x1 ;  /* 0x00000004091b7c11 */ /* 0x000fe2000f8e08ff */
[----:B------:R-:W-:-:S04]  /*1cd0*/  IMAD.MOV.U32 R9, RZ, RZ, -0x1 ;  /* 0xffffffffff097424 */ /* 0x000fc800078e00ff */
[----:B------:R-:W-:-:S07]  /*1ce0*/  IMAD R28, R16, 0x2, R27 ;  /* 0x00000002101c7824 */ /* 0x000fce00078e021b */
[----:B-1----:R-:W-:Y:S05]  /*1cf0*/  WARPSYNC.COLLECTIVE R9, `(.L_x_158) ;  /* 0x0000000009087348 */ /* 0x002fea0003c00000 */
[----:B------:R-:W-:Y:S01]  /*1d00*/  NOP ;  /* 0x0000000000007918 */ /* 0x000fe20000000000 */
[----:B-1----:R-:W-:Y:S05]  /*1d10*/  ENDCOLLECTIVE ;  /* 0x000000000000791b */ /* 0x002fea0003800000 */
.L_x_158:
[----:B------:R-:W-:Y:S05]  /*1d20*/  BSYNC B1 ;  /* 0x0000000000017941 */ /* 0x000fea0003800000 */
.L_x_157:
[----:B------:R-:W1:Y:S01]  /*1d30*/  LDS.U16 R28, [R28] ;  /* 0x000000001c1c7984 */ /* 0x000e620000000400 */
[----:B------:R-:W-:Y:S01]  /*1d40*/  MOV R23, R14 ;  /* 0x0000000e00177202 */ /* 0x000fe20000000f00 */
[----:B------:R-:W-:Y:S02]  /*1d50*/  IMAD.MOV.U32 R24, RZ, RZ, 0x1f ;  /* 0x0000001fff187424 */ /* 0x000fe400078e00ff */
[----:B------:R2:W3:Y:S01]  /*1d60*/  LDS.U16 R8, [R27] ;  /* 0x000000001b087984 */ /* 0x0004e20000000400 */
[----:B------:R-:W-:-:S07]  /*1d70*/  IMAD.MOV.U32 R9, RZ, RZ, -0x1 ;  /* 0xffffffffff097424 */ /* 0x000fce00078e00ff */
[----:B-123--:R-:W-:Y:S05]  /*1d80*/  WARPSYNC.COLLECTIVE R9, `(.L_x_159) ;  /* 0x0000000009087348 */ /* 0x00efea0003c00000 */
[----:B------:R4:W1:Y:S02]  /*1d90*/  SHFL.BFLY P1, R25, R21, R23, R24 ;  /* 0x0c00001715197389 */ /* 0x0008640000020018 */
[----:B-1234-:R-:W-:Y:S05]  /*1da0*/  ENDCOLLECTIVE ;  /* 0x000000000000791b */ /* 0x01efea0003800000 */
.L_x_159:
[----:B------:R-:W-:-:S05]  /*1db0*/  MOV R26, R25 ;  /* 0x00000019001a7202 */ /* 0x000fca0000000f00 */
[----:B------:R-:W-:Y:S01]  /*1dc0*/  @!P0 FADD.FTZ R26, -R26, -RZ ;  /* 0x800000ff1a1a8221 */ /* 0x000fe20000010100 */
[----:B------:R-:W-:-:S04]  /*1dd0*/  IMAD.U32 R25, R28, 0x10000, RZ ;  /* 0x000100001c197824 */ /* 0x000fc800078e00ff */
[----:B------:R-:W-:Y:S01]  /*1de0*/  FMUL.FTZ R26, R26, R25 ;  /* 0x000000191a1a7220 */ /* 0x000fe20000410000 */
[----:B------:R-:W-:-:S04]  /*1df0*/  IMAD.U32 R8, R8, 0x10000, RZ ;  /* 0x0001000008087824 */ /* 0x000fc800078e00ff */
[----:B------:R-:W-:Y:S01]  /*1e00*/  FFMA.FTZ R8, R21, R8, R26 ;  /* 0x0000000815087223 */ /* 0x000fe2000001001a */
[----:B------:R-:W-:-:S07]  /*1e10*/  MOV R21, R0 ;  /* 0x0000000000157202 */ /* 0x000fce0000000f00 */
[----:B------:R-:W-:Y:S05]  /*1e20*/  WARPSYNC.COLLECTIVE R9, `(.L_x_160) ;  /* 0x0000000009087348 */ /* 0x000fea0003c00000 */
[----:B------:R1:W2:Y:S02]  /*1e30*/  SHFL.BFLY P1, R25, R21, R23, R24 ;  /* 0x0c00001715197389 */ /* 0x0002a40000020018 */
[----:B-12---:R-:W-:Y:S05]  /*1e40*/  ENDCOLLECTIVE ;  /* 0x000000000000791b */ /* 0x006fea0003800000 */
.L_x_160:
[----:B------:R-:W-:Y:S05]  /*1e50*/  BRA `(.L_x_161) ;  /* 0xfffffff8003c7947 */ /* 0x000fea000383ffff */
.L_x_148:
[----:B------:R-:W-:Y:S01]  /*1e60*/  BSSY B1, `(.L_x_162) ;  /* 0x0000005000017945 */ /* 0x000fe20003800000 */
[----:B------:R-:W-:-:S07]  /*1e70*/  IMAD.MOV.U32 R9, RZ, RZ, -0x1 ;  /* 0xffffffffff097424 */ /* 0x000fce00078e00ff */
[----:B-1----:R-:W-:Y:S05]  /*1e80*/  WARPSYNC.COLLECTIVE R9, `(.L_x_163) ;  /* 0x0000000009087348 */ /* 0x002fea0003c00000 */
[----:B------:R-:W-:Y:S01]  /*1e90*/  NOP ;  /* 0x0000000000007918 */ /* 0x000fe20000000000 */
[----:B-1----:R-:W-:Y:S05]  /*1ea0*/  ENDCOLLECTIVE ;  /* 0x000000000000791b */ /* 0x002fea0003800000 */
.L_x_163:
[----:B------:R-:W-:Y:S05]  /*1eb0*/  BSYNC B1 ;  /* 0x0000000000017941 */ /* 0x000fea0003800000 */
.L_x_162:
[----:B------:R-:W-:Y:S05]  /*1ec0*/  BRA `(.L_x_146) ;  /* 0xfffffff800547947 */ /* 0x000fea000383ffff */
.L_x_164:
        /* <DEDUP_REMOVED lines=11> */
.L_x_4054:


//--------------------- .text._ZN12tensorrt_llm7kernels32fusedQKNormRopeKernelNTokenHeadsIN3c108BFloat16ES3_Li64ELb1ELi8EEEvPviiifPKvS6_S6_PKlii --------------------------
	.section	.text._ZN12tensorrt_llm7kernels32fusedQKNormRopeKernelNTokenHeadsIN3c108BFloat16ES3_Li64ELb1ELi8EEEvPviiifPKvS6_S6_PKlii,"ax",@progbits
	.align	128
        .global         _ZN12tensorrt_llm7kernels32fusedQKNormRopeKernelNTokenHeadsIN3c108BFloat16ES3_Li64ELb1ELi8EEEvPviiifPKvS6_S6_PKlii
        .type           _ZN12tensorrt_llm7kernels32fusedQKNormRopeKernelNTokenHeadsIN3c108BFloat16ES3_Li64ELb1ELi8EEEvPviiifPKvS6_S6_PKlii,@function
        .size           _ZN12tensorrt_llm7kernels32fusedQKNormRopeKernelNTokenHeadsIN3c108BFloat16ES3_Li64ELb1ELi8EEEvPviiifPKvS6_S6_PKlii,(.L_x_4055 - _ZN12tensorrt_llm7kernels32fusedQKNormRopeKernelNTokenHeadsIN3c108BFloat16ES3_Li64ELb1ELi8EEEvPviiifPKvS6_S6_PKlii)
        .other          _ZN12tensorrt_llm7kernels32fusedQKNormRopeKernelNTokenHeadsIN3c108BFloat16ES3_Li64ELb1ELi8EEEvPviiifPKvS6_S6_PKlii,@"STO_CUDA_ENTRY STV_DEFAULT"
_ZN12tensorrt_llm7kernels32fusedQKNormRopeKernelNTokenHeadsIN3c108BFloat16ES3_Li64ELb1ELi8EEEvPviiifPKvS6_S6_PKlii:
.text._ZN12tensorrt_llm7kernels32fusedQKNormRopeKernelNTokenHeadsIN3c108BFloat16ES3_Li64ELb1ELi8EEEvPviiifPKvS6_S6_PKlii:
[----:B------:R-:W-:Y:S01]  /*0000*/  LDC R1, c[0x0][0x37c] ;  /* 0x0000df00ff017b82 */ /* 0x000fe20000000800 */
[----:B------:R-:W1:Y:S01]  /*0010*/  LDCU.64 UR4, c[0x0][0x388] ;  /* 0x00007100ff0477ac */ /* 0x000e620008000a00 */
[----:B------:R-:W2:Y:S01]  /*0020*/  S2R R4, SR_TID.X ;  /* 0x0000000000047919 */ /* 0x000ea20000002100 */
[----:B------:R-:W3:Y:S01]  /*0030*/  S2R R8, SR_CTAID.X ;  /* 0x0000000000087919 */ /* 0x000ee20000002500 */
[----:B-1----:R-:W-:Y:S01]  /*0040*/  IMAD.U32 R23, RZ, RZ, UR4 ;  /* 0x00000004ff177e24 */ /* 0x002fe2000f8e00ff */
[----:B------:R-:W1:Y:S03]  /*0050*/  LDCU UR4, c[0x0][0x360] ;  /* 0x00006c00ff0477ac */ /* 0x000e660008000800 */
[----:B------:R-:W-:Y:S01]  /*0060*/  VIADD R7, R23, UR5 ;  /* 0x0000000517077c36 */ /* 0x000fe20008000000 */
[----:B------:R-:W4:Y:S04]  /*0070*/  LDCU UR5, c[0x0][0x3b8] ;  /* 0x00007700ff0577ac */ /* 0x000f280008000800 */
[----:B------:R-:W-:-:S04]  /*0080*/  IADD3 R0, PT, PT, R7, 0x7, RZ ;  /* 0x0000000707007810 */ /* 0x000fc80007ffe0ff */
[----:B------:R-:W-:Y:S02]  /*0090*/  SHF.R.S32.HI R3, RZ, 0x1f, R0 ;  /* 0x0000001fff037819 */ /* 0x000fe40000011400 */
[----:B--2---:R-:W-:Y:S02]  /*00a0*/  SHF.R.U32.HI R5, RZ, 0x5, R4 ;  /* 0x00000005ff057819 */ /* 0x004fe40000011604 */
[----:B------:R-:W-:Y:S01]  /*00b0*/  LEA.HI R3, R3, R0, RZ, 0x3 ;  /* 0x0000000003037211 */ /* 0x000fe200078f18ff */
[----:B-1----:R-:W-:-:S03]  /*00c0*/  USHF.R.U32.HI UR4, URZ, 0x5, UR4 ;  /* 0x00000005ff047899 */ /* 0x002fc60008011604 */
[----:B------:R-:W-:-:S04]  /*00d0*/  SHF.R.S32.HI R0, RZ, 0x3, R3 ;  /* 0x00000003ff007819 */ /* 0x000fc80000011403 */
[----:B------:R-:W-:Y:S01]  /*00e0*/  IABS R11, R0 ;  /* 0x00000000000b7213 */ /* 0x000fe20000000000 */
[----:B---3--:R-:W-:-:S03]  /*00f0*/  IMAD R9, R8, UR4, R5 ;  /* 0x0000000408097c24 */ /* 0x008fc6000f8e0205 */
[----:B------:R-:W1:Y:S08]  /*0100*/  I2F.RP R6, R11 ;  /* 0x0000000b00067306 */ /* 0x000e700000209400 */
[----:B-1----:R-:W1:Y:S02]  /*0110*/  MUFU.RCP R6, R6 ;  /* 0x0000000600067308 */ /* 0x002e640000001000 */
[----:B-1----:R-:W-:Y:S01]  /*0120*/  VIADD R2, R6, 0xffffffe ;  /* 0x0ffffffe06027836 */ /* 0x002fe20000000000 */
[----:B------:R-:W-:-:S05]  /*0130*/  IABS R6, R9 ;  /* 0x0000000900067213 */ /* 0x000fca0000000000 */
[----:B------:R1:W2:Y:S02]  /*0140*/  F2I.FTZ.U32.TRUNC.NTZ R3, R2 ;  /* 0x0000000200037305 */ /* 0x0002a4000021f000 */
[----:B-1----:R-:W-:Y:S02]  /*0150*/  IMAD.MOV.U32 R2, RZ, RZ, RZ ;  /* 0x000000ffff027224 */ /* 0x002fe400078e00ff */
[----:B--2---:R-:W-:-:S05]  /*0160*/  IMAD.MOV R10, RZ, RZ, -R3 ;  /* 0x000000ffff0a7224 */ /* 0x004fca00078e0a03 */
[----:B------:R-:W-:-:S05]  /*0170*/  MOV R8, R10 ;  /* 0x0000000a00087202 */ /* 0x000fca0000000f00 */
[----:B------:R-:W-:Y:S01]  /*0180*/  IMAD R13, R8, R11, RZ ;  /* 0x0000000b080d7224 */ /* 0x000fe200078e02ff */
[----:B------:R-:W-:-:S03]  /*0190*/  IABS R8, R0 ;  /* 0x0000000000087213 */ /* 0x000fc60000000000 */
[----:B------:R-:W-:-:S04]  /*01a0*/  IMAD.HI.U32 R2, R3, R13, R2 ;  /* 0x0000000d03027227 */ /* 0x000fc800078e0002 */
[----:B------:R-:W-:Y:S02]  /*01b0*/  IMAD.MOV R3, RZ, RZ, -R8 ;  /* 0x000000ffff037224 */ /* 0x000fe400078e0a08 */
[----:B------:R-:W-:-:S04]  /*01c0*/  IMAD.HI.U32 R15, R2, R6, RZ ;  /* 0x00000006020f7227 */ /* 0x000fc800078e00ff */
[----:B------:R-:W-:-:S05]  /*01d0*/  IMAD R2, R15, R3, R6 ;  /* 0x000000030f027224 */ /* 0x000fca00078e0206 */
[----:B------:R-:W-:-:S13]  /*01e0*/  ISETP.GT.U32.AND P1, PT, R11, R2, PT ;  /* 0x000000020b00720c */ /* 0x000fda0003f24070 */
[-C--:B------:R-:W-:Y:S01]  /*01f0*/  @!P1 IADD3 R2, PT, PT, R2, -R11.reuse, RZ ;  /* 0x8000000b02029210 */ /* 0x080fe20007ffe0ff */
[----:B------:R-:W-:Y:S01]  /*0200*/  @!P1 VIADD R15, R15, 0x1 ;  /* 0x000000010f0f9836 */ /* 0x000fe20000000000 */
[----:B------:R-:W-:Y:S02]  /*0210*/  ISETP.NE.AND P1, PT, R0, RZ, PT ;  /* 0x000000ff0000720c */ /* 0x000fe40003f25270 */
[----:B------:R-:W-:Y:S02]  /*0220*/  ISETP.GE.U32.AND P0, PT, R2, R11, PT ;  /* 0x0000000b0200720c */ /* 0x000fe40003f06070 */
[----:B------:R-:W-:-:S04]  /*0230*/  LOP3.LUT R2, R9, R0, RZ, 0x3c, !PT ;  /* 0x0000000009027212 */ /* 0x000fc800078e3cff */
[----:B------:R-:W-:-:S07]  /*0240*/  ISETP.GE.AND P2, PT, R2, RZ, PT ;  /* 0x000000ff0200720c */ /* 0x000fce0003f46270 */
[----:B------:R-:W-:-:S06]  /*0250*/  @P0 VIADD R15, R15, 0x1 ;  /* 0x000000010f0f0836 */ /* 0x000fcc0000000000 */
[----:B------:R-:W-:Y:S02]  /*0260*/  @!P2 IADD3 R15, PT, PT, -R15, RZ, RZ ;  /* 0x000000ff0f0fa210 */ /* 0x000fe40007ffe1ff */
[----:B------:R-:W-:-:S04]  /*0270*/  @!P1 LOP3.LUT R15, RZ, R0, RZ, 0x33, !PT ;  /* 0x00000000ff0f9212 */ /* 0x000fc800078e33ff */
[----:B----4-:R-:W-:Y:S01]  /*0280*/  ISETP.GE.AND P0, PT, R15, UR5, PT ;  /* 0x000000050f007c0c */ /* 0x010fe2000bf06270 */
[----:B------:R-:W-:-:S04]  /*0290*/  IMAD.MOV R22, RZ, RZ, -R15 ;  /* 0x000000ffff167224 */ /* 0x000fc800078e0a0f */
[----:B------:R-:W-:-:S08]  /*02a0*/  IMAD R22, R0, R22, R9 ;  /* 0x0000001600167224 */ /* 0x000fd000078e0209 */
[----:B------:R-:W-:Y:S05]  /*02b0*/  @P0 EXIT ;  /* 0x000000000000094d */ /* 0x000fea0003800000 */
[----:B------:R-:W-:Y:S01]  /*02c0*/  IMAD.SHL.U32 R22, R22, 0x8, RZ ;  /* 0x0000000816167824 */ /* 0x000fe200078e00ff */
[----:B------:R-:W1:Y:S01]  /*02d0*/  LDCU UR10, c[0x0][0x3bc] ;  /* 0x00007780ff0a77ac */ /* 0x000e620008000800 */
[----:B------:R-:W-:Y:S01]  /*02e0*/  BSSY.RECONVERGENT B0, `(.L_x_165) ;  /* 0x0000071000007945 */ /* 0x000fe20003800200 */
[----:B------:R-:W-:Y:S01]  /*02f0*/  LOP3.LUT R14, R4, 0x1f, RZ, 0xc0, !PT ;  /* 0x0000001f040e7812 */ /* 0x000fe200078ec0ff */
[----:B------:R-:W-:Y:S01]  /*0300*/  IMAD.IADD R21, R7, 0x1, -R22 ;  /* 0x0000000107157824 */ /* 0x000fe200078e0a16 */
[----:B------:R-:W-:Y:S01]  /*0310*/  IADD3 R2, PT, PT, R22, 0x8, RZ ;  /* 0x0000000816027810 */ /* 0x000fe20007ffe0ff */
[----:B------:R-:W2:Y:S03]  /*0320*/  LDCU UR5, c[0x0][0x390] ;  /* 0x00007200ff0577ac */ /* 0x000ea60008000800 */
[----:B------:R-:W-:Y:S01]  /*0330*/  ISETP.GT.AND P0, PT, R2, R7, PT ;  /* 0x000000070200720c */ /* 0x000fe20003f04270 */
[----:B------:R-:W3:Y:S03]  /*0340*/  LDCU.64 UR8, c[0x0][0x358] ;  /* 0x00006b00ff0877ac */ /* 0x000ee60008000a00 */
[----:B------:R-:W-:-:S04]  /*0350*/  SEL R21, R21, 0x8, P0 ;  /* 0x0000000815157807 */ /* 0x000fc80000000000 */
[----:B------:R-:W-:Y:S01]  /*0360*/  ISETP.GE.AND P0, PT, R21, 0x1, PT ;  /* 0x000000011500780c */ /* 0x000fe20003f06270 */
[----:B-1----:R-:W-:-:S04]  /*0370*/  UIMAD UR4, UR4, UR10, URZ ;  /* 0x0000000a040472a4 */ /* 0x002fc8000f8e02ff */
[----:B------:R-:W-:Y:S01]  /*0380*/  USHF.L.U32 UR4, UR4, 0x1, URZ ;  /* 0x0000000104047899 */ /* 0x000fe200080006ff */
[----:B--2---:R-:W-:-:S07]  /*0390*/  VIADD R0, R7, UR5 ;  /* 0x0000000507007c36 */ /* 0x004fce0008000000 */
[----:B---3--:R-:W-:Y:S05]  /*03a0*/  @!P0 BRA `(.L_x_166) ;  /* 0x0000000400908947 */ /* 0x008fea0003800000 */
[----:B------:R-:W-:Y:S01]  /*03b0*/  VIMNMX R3, PT, PT, R7, R2, PT ;  /* 0x0000000207037248 */ /* 0x000fe20003fe0100 */
[----:B------:R-:W-:Y:S01]  /*03c0*/  BSSY.RECONVERGENT B1, `(.L_x_167) ;  /* 0x0000043000017945 */ /* 0x000fe20003800200 */
[----:B------:R-:W-:Y:S02]  /*03d0*/  IMAD.MOV.U32 R6, RZ, RZ, RZ ;  /* 0x000000ffff067224 */ /* 0x000fe400078e00ff */
[----:B------:R-:W-:-:S04]  /*03e0*/  IADD3 R3, PT, PT, R22, -R3, RZ ;  /* 0x8000000316037210 */ /* 0x000fc80007ffe0ff */
[----:B------:R-:W-:-:S13]  /*03f0*/  ISETP.GT.U32.AND P0, PT, R3, -0x4, PT ;  /* 0xfffffffc0300780c */ /* 0x000fda0003f04070 */
[----:B------:R-:W-:Y:S05]  /*0400*/  @P0 BRA `(.L_x_168) ;  /* 0x0000000000f80947 */ /* 0x000fea0003800000 */
[----:B------:R-:W1:Y:S01]  /*0410*/  S2UR UR6, SR_CgaCtaId ;  /* 0x00000000000679c3 */ /* 0x000e620000008800 */
[----:B------:R-:W-:Y:S01]  /*0420*/  UMOV UR5, 0x400 ;  /* 0x0000040000057882 */ /* 0x000fe20000000000 */
[----:B------:R-:W-:Y:S01]  /*0430*/  LOP3.LUT R6, R21, 0x7ffffffc, RZ, 0xc0, !PT ;  /* 0x7ffffffc15067812 */ /* 0x000fe200078ec0ff */
[----:B------:R-:W-:Y:S01]  /*0440*/  BSSY.RECONVERGENT B2, `(.L_x_168) ;  /* 0x000003a000027945 */ /* 0x000fe20003800200 */
[C---:B------:R-:W-:Y:S02]  /*0450*/  VIADD R18, R22.reuse, 0x3 ;  /* 0x0000000316127836 */ /* 0x040fe40000000000 */
[----:B------:R-:W-:Y:S01]  /*0460*/  IMAD.IADD R19, R22, 0x1, -R23 ;  /* 0x0000000116137824 */ /* 0x000fe200078e0a17 */
[----:B------:R-:W-:Y:S01]  /*0470*/  IADD3 R24, PT, PT, -R6, RZ, RZ ;  /* 0x000000ff06187210 */ /* 0x000fe20007ffe1ff */
[----:B------:R-:W2:Y:S01]  /*0480*/  LDC.64 R2, c[0x0][0x380] ;  /* 0x0000e000ff027b82 */ /* 0x000ea20000000a00 */
[----:B------:R-:W-:Y:S01]  /*0490*/  IMAD.SHL.U32 R20, R14, 0x2, RZ ;  /* 0x000000020e147824 */ /* 0x000fe200078e00ff */
[----:B-1----:R-:W-:-:S04]  /*04a0*/  ULEA UR5, UR6, UR5, 0x18 ;  /* 0x0000000506057291 */ /* 0x002fc8000f8ec0ff */
[----:B------:R-:W-:-:S06]  /*04b0*/  UIADD3 UR5, UPT, UPT, UR4, UR5, URZ ;  /* 0x0000000504057290 */ /* 0x000fcc000fffe0ff */
[----:B------:R-:W-:-:S04]  /*04c0*/  LEA R9, R5, UR5, 0xa ;  /* 0x0000000505097c11 */ /* 0x000fc8000f8e50ff */
[----:B------:R-:W-:-:S05]  /*04d0*/  LEA R9, R14, R9, 0x2 ;  /* 0x000000090e097211 */ /* 0x000fca00078e10ff */
[----:B------:R-:W-:-:S07]  /*04e0*/  VIADD R25, R9, 0x100 ;  /* 0x0000010009197836 */ /* 0x000fce0000000000 */
.L_x_169:
[C---:B------:R-:W-:Y:S01]  /*04f0*/  IADD3 R12, PT, PT, R18.reuse, -0x3, RZ ;  /* 0xfffffffd120c7810 */ /* 0x040fe20007ffe0ff */
[C---:B------:R-:W-:Y:S01]  /*0500*/  VIADD R8, R18.reuse, 0xffffffff ;  /* 0xffffffff12087836 */ /* 0x040fe20000000000 */
[C---:B------:R-:W-:Y:S01]  /*0510*/  IADD3 R13, PT, PT, R19.reuse, 0x2, RZ ;  /* 0x00000002130d7810 */ /* 0x040fe20007ffe0ff */
[----:B------:R-:W-:Y:S01]  /*0520*/  VIADD R10, R18, 0xfffffffe ;  /* 0xfffffffe120a7836 */ /* 0x000fe20000000000 */
[-C--:B------:R-:W-:Y:S01]  /*0530*/  ISETP.GE.AND P0, PT, R12, R23.reuse, PT ;  /* 0x000000170c00720c */ /* 0x080fe20003f06270 */
[C---:B------:R-:W-:Y:S01]  /*0540*/  VIADD R16, R19.reuse, 0x3 ;  /* 0x0000000313107836 */ /* 0x040fe20000000000 */
[----:B------:R-:W-:Y:S02]  /*0550*/  ISETP.GE.AND P1, PT, R8, R23, PT ;  /* 0x000000170800720c */ /* 0x000fe40003f26270 */
[C---:B------:R-:W-:Y:S02]  /*0560*/  SEL R9, R19.reuse, RZ, P0 ;  /* 0x000000ff13097207 */ /* 0x040fe40000000000 */
[----:B------:R-:W-:-:S02]  /*0570*/  IADD3 R11, PT, PT, R19, 0x1, RZ ;  /* 0x00000001130b7810 */ /* 0x000fc40007ffe0ff */
[-C--:B------:R-:W-:Y:S01]  /*0580*/  ISETP.GE.AND P0, PT, R10, R23.reuse, PT ;  /* 0x000000170a00720c */ /* 0x080fe20003f06270 */
[-C--:B------:R-:W-:Y:S01]  /*0590*/  IMAD R9, R15, R0.reuse, R9 ;  /* 0x000000000f097224 */ /* 0x080fe200078e0209 */
[-C--:B------:R-:W-:Y:S02]  /*05a0*/  ISETP.GE.AND P2, PT, R18, R23.reuse, PT ;  /* 0x000000171200720c */ /* 0x080fe40003f46270 */
[----:B------:R-:W-:Y:S02]  /*05b0*/  SEL R13, R13, RZ, P1 ;  /* 0x000000ff0d0d7207 */ /* 0x000fe40000800000 */
[----:B------:R-:W-:Y:S02]  /*05c0*/  SEL R11, R11, RZ, P0 ;  /* 0x000000ff0b0b7207 */ /* 0x000fe40000000000 */
[----:B------:R-:W-:Y:S01]  /*05d0*/  SEL R16, R16, RZ, P2 ;  /* 0x000000ff10107207 */ /* 0x000fe20001000000 */
[CC--:B------:R-:W-:Y:S01]  /*05e0*/  IMAD R13, R15.reuse, R0.reuse, R13 ;  /* 0x000000000f0d7224 */ /* 0x0c0fe200078e020d */
[-C--:B------:R-:W-:Y:S01]  /*05f0*/  VIMNMX R12, PT, PT, R12, R23.reuse, PT ;  /* 0x000000170c0c7248 */ /* 0x080fe20003fe0100 */
[CC--:B------:R-:W-:Y:S01]  /*0600*/  IMAD R11, R15.reuse, R0.reuse, R11 ;  /* 0x000000000f0b7224 */ /* 0x0c0fe200078e020b */
[-C--:B------:R-:W-:Y:S01]  /*0610*/  VIMNMX R10, PT, PT, R10, R23.reuse, PT ;  /* 0x000000170a0a7248 */ /* 0x080fe20003fe0100 */
[----:B------:R-:W-:Y:S01]  /*0620*/  IMAD R16, R15, R0, R16 ;  /* 0x000000000f107224 */ /* 0x000fe200078e0210 */
[----:B------:R-:W-:-:S02]  /*0630*/  VIMNMX R8, PT, PT, R8, R23, PT ;  /* 0x0000001708087248 */ /* 0x000fc40003fe0100 */
[----:B------:R-:W-:Y:S01]  /*0640*/  VIMNMX R17, PT, PT, R18, R23, PT ;  /* 0x0000001712117248 */ /* 0x000fe20003fe0100 */
[----:B------:R-:W-:Y:S01]  /*0650*/  IMAD.IADD R11, R11, 0x1, R10 ;  /* 0x000000010b0b7824 */ /* 0x000fe200078e020a */
[----:B------:R-:W-:Y:S01]  /*0660*/  IADD3 R24, PT, PT, R24, 0x4, RZ ;  /* 0x0000000418187810 */ /* 0x000fe20007ffe0ff */
[----:B------:R-:W-:Y:S01]  /*0670*/  VIADD R18, R18, 0x4 ;  /* 0x0000000412127836 */ /* 0x000fe20000000000 */
[----:B------:R-:W-:Y:S01]  /*0680*/  IADD3 R9, PT, PT, R9, R12, RZ ;  /* 0x0000000c09097210 */ /* 0x000fe20007ffe0ff */
[----:B------:R-:W-:Y:S01]  /*0690*/  IMAD.IADD R17, R16, 0x1, R17 ;  /* 0x0000000110117824 */ /* 0x000fe200078e0211 */
[----:B------:R-:W-:Y:S01]  /*06a0*/  IADD3 R13, PT, PT, R13, R8, RZ ;  /* 0x000000080d0d7210 */ /* 0x000fe20007ffe0ff */
        /* <DEDUP_REMOVED lines=12> */
[----:B------:R-:W-:Y:S03]  /*0770*/  LDGSTS.E [R25+-0x100], desc[UR8][R8.64] ;  /* 0xfff0000008197fae */ /* 0x000fe6000b9a1008 */
[----:B------:R-:W-:Y:S01]  /*0780*/  IMAD.WIDE R16, R17, 0x2, R2 ;  /* 0x0000000211107825 */ /* 0x000fe200078e0202 */
[----:B------:R-:W-:Y:S04]  /*0790*/  LDGSTS.E [R25+-0x80], desc[UR8][R10.64] ;  /* 0xfff800000a197fae */ /* 0x000fe8000b9a1008 */
[----:B------:R-:W-:Y:S04]  /*07a0*/  LDGSTS.E [R25], desc[UR8][R12.64] ;  /* 0x000000000c197fae */ /* 0x000fe8000b9a1008 */
[----:B------:R1:W-:Y:S02]  /*07b0*/  LDGSTS.E [R25+0x80], desc[UR8][R16.64] ;  /* 0x0008000010197fae */ /* 0x0003e4000b9a1008 */
[----:B-1----:R-:W-:Y:S01]  /*07c0*/  VIADD R25, R25, 0x200 ;  /* 0x0000020019197836 */ /* 0x002fe20000000000 */
[----:B------:R-:W-:Y:S06]  /*07d0*/  @P0 BRA `(.L_x_169) ;  /* 0xfffffffc00440947 */ /* 0x000fec000383ffff */
[----:B------:R-:W-:Y:S05]  /*07e0*/  BSYNC.RECONVERGENT B2 ;  /* 0x0000000000027941 */ /* 0x000fea0003800200 */
.L_x_168:
[----:B------:R-:W-:Y:S05]  /*07f0*/  BSYNC.RECONVERGENT B1 ;  /* 0x0000000000017941 */ /* 0x000fea0003800200 */
.L_x_167:
[----:B------:R-:W-:-:S13]  /*0800*/  LOP3.LUT P0, R12, R21, 0x3, RZ, 0xc0, !PT ;  /* 0x00000003150c7812 */ /* 0x000fda000780c0ff */
[----:B------:R-:W-:Y:S05]  /*0810*/  @!P0 BRA `(.L_x_166) ;  /* 0x0000000000748947 */ /* 0x000fea0003800000 */
[----:B------:R-:W1:Y:S01]  /*0820*/  S2UR UR6, SR_CgaCtaId ;  /* 0x00000000000679c3 */ /* 0x000e620000008800 */
[----:B------:R-:W-:Y:S01]  /*0830*/  UMOV UR5, 0x400 ;  /* 0x0000040000057882 */ /* 0x000fe20000000000 */
[----:B------:R-:W-:Y:S02]  /*0840*/  IADD3 R10, PT, PT, R22, R6, RZ ;  /* 0x00000006160a7210 */ /* 0x000fe40007ffe0ff */
[----:B------:R-:W-:-:S04]  /*0850*/  IADD3 R12, PT, PT, -R12, RZ, RZ ;  /* 0x000000ff0c0c7210 */ /* 0x000fc80007ffe1ff */
[----:B------:R-:W2:Y:S01]  /*0860*/  LDC.64 R2, c[0x0][0x380] ;  /* 0x0000e000ff027b82 */ /* 0x000ea20000000a00 */
[----:B-1----:R-:W-:-:S04]  /*0870*/  ULEA UR5, UR6, UR5, 0x18 ;  /* 0x0000000506057291 */ /* 0x002fc8000f8ec0ff */
[----:B------:R-:W-:-:S06]  /*0880*/  UIADD3 UR5, UPT, UPT, UR4, UR5, URZ ;  /* 0x0000000504057290 */ /* 0x000fcc000fffe0ff */
[----:B------:R-:W-:-:S05]  /*0890*/  LEA R9, R5, UR5, 0xa ;  /* 0x0000000505097c11 */ /* 0x000fca000f8e50ff */
[----:B------:R-:W-:Y:S02]  /*08a0*/  IMAD R9, R6, 0x80, R9 ;  /* 0x0000008006097824 */ /* 0x000fe400078e0209 */
[----:B------:R-:W-:-:S03]  /*08b0*/  IMAD.IADD R6, R10, 0x1, -R23 ;  /* 0x000000010a067824 */ /* 0x000fc600078e0a17 */
[----:B------:R-:W-:-:S07]  /*08c0*/  LEA R11, R14, R9, 0x2 ;  /* 0x000000090e0b7211 */ /* 0x000fce00078e10ff */
.L_x_170:
[CC--:B------:R-:W-:Y:S02]  /*08d0*/  ISETP.GE.AND P0, PT, R10.reuse, R23.reuse, PT ;  /* 0x000000170a00720c */ /* 0x0c0fe40003f06270 */
[C---:B------:R-:W-:Y:S01]  /*08e0*/  VIMNMX R9, PT, PT, R10.reuse, R23, PT ;  /* 0x000000170a097248 */ /* 0x040fe20003fe0100 */
[----:B------:R-:W-:Y:S01]  /*08f0*/  VIADD R10, R10, 0x1 ;  /* 0x000000010a0a7836 */ /* 0x000fe20000000000 */
[----:B------:R-:W-:Y:S02]  /*0900*/  SEL R8, R6, RZ, P0 ;  /* 0x000000ff06087207 */ /* 0x000fe40000000000 */
[----:B------:R-:W-:Y:S02]  /*0910*/  IADD3 R12, PT, PT, R12, 0x1, RZ ;  /* 0x000000010c0c7810 */ /* 0x000fe40007ffe0ff */
[----:B------:R-:W-:Y:S01]  /*0920*/  IADD3 R6, PT, PT, R6, 0x1, RZ ;  /* 0x0000000106067810 */ /* 0x000fe20007ffe0ff */
[----:B------:R-:W-:Y:S01]  /*0930*/  IMAD R8, R15, R0, R8 ;  /* 0x000000000f087224 */ /* 0x000fe200078e0208 */
[----:B------:R-:W-:-:S03]  /*0940*/  ISETP.NE.AND P0, PT, R12, RZ, PT ;  /* 0x000000ff0c00720c */ /* 0x000fc60003f05270 */
[----:B------:R-:W-:-:S05]  /*0950*/  IMAD.IADD R9, R8, 0x1, R9 ;  /* 0x0000000108097824 */ /* 0x000fca00078e0209 */
[----:B------:R-:W-:-:S05]  /*0960*/  LEA R9, R9, R14, 0x5 ;  /* 0x0000000e09097211 */ /* 0x000fca00078e28ff */
[----:B------:R-:W-:-:S04]  /*0970*/  IMAD.SHL.U32 R9, R9, 0x2, RZ ;  /* 0x0000000209097824 */ /* 0x000fc800078e00ff */
[----:B--2---:R-:W-:-:S05]  /*0980*/  IMAD.WIDE R8, R9, 0x2, R2 ;  /* 0x0000000209087825 */ /* 0x004fca00078e0202 */
[----:B------:R-:W-:Y:S01]  /*0990*/  @!PT LDS RZ, [RZ] ;  /* 0x00000000fffff984 */ /* 0x000fe20000000800 */
[----:B------:R-:W-:Y:S01]  /*09a0*/  @!PT LDS RZ, [RZ] ;  /* 0x00000000fffff984 */ /* 0x000fe20000000800 */
[----:B------:R-:W-:Y:S01]  /*09b0*/  @!PT LDS RZ, [RZ] ;  /* 0x00000000fffff984 */ /* 0x000fe20000000800 */
[----:B------:R1:W-:Y:S02]  /*09c0*/  LDGSTS.E [R11], desc[UR8][R8.64] ;  /* 0x00000000080b7fae */ /* 0x0003e4000b9a1008 */
[----:B-1----:R-:W-:Y:S01]  /*09d0*/  VIADD R11, R11, 0x80 ;  /* 0x000000800b0b7836 */ /* 0x002fe20000000000 */
[----:B------:R-:W-:Y:S06]  /*09e0*/  @P0 BRA `(.L_x_170) ;  /* 0xfffffffc00b80947 */ /* 0x000fec000383ffff */
.L_x_166:
[----:B------:R-:W-:Y:S05]  /*09f0*/  BSYNC.RECONVERGENT B0 ;  /* 0x0000000000007941 */ /* 0x000fea0003800200 */
.L_x_165:
        /* <DEDUP_REMOVED lines=30> */
[----:B------:R-:W-:Y:S01]  /*0be0*/  IMAD R3, R5, UR10, RZ ;  /* 0x0000000a05037c24 */ /* 0x000fe2000f8e02ff */
[----:B------:R-:W-:Y:S02]  /*0bf0*/  SHF.L.U32 R9, R14, 0x4, RZ ;  /* 0x000000040e097819 */ /* 0x000fe400000006ff */
[C---:B------:R-:W-:Y:S01]  /*0c00*/  IMAD.SHL.U32 R8, R2.reuse, 0x20, RZ ;  /* 0x0000002002087824 */ /* 0x040fe200078e00ff */
[----:B------:R-:W-:-:S04]  /*0c10*/  LOP3.LUT R2, R2, 0x3, RZ, 0xc0, !PT ;  /* 0x0000000302027812 */ /* 0x000fc800078ec0ff */
[----:B------:R-:W-:-:S04]  /*0c20*/  LOP3.LUT R17, R8, 0x60, RZ, 0xc0, !PT ;  /* 0x0000006008117812 */ /* 0x000fc800078ec0ff */
[----:B------:R-:W-:Y:S01]  /*0c30*/  LOP3.LUT R17, R17, 0x1f, R4, 0xf8, !PT ;  /* 0x0000001f11117812 */ /* 0x000fe200078ef804 */
[----:B------:R-:W-:Y:S01]  /*0c40*/  IMAD.MOV R4, RZ, RZ, -R2 ;  /* 0x000000ffff047224 */ /* 0x000fe200078e0a02 */
[----:B-1----:R-:W-:-:S06]  /*0c50*/  ULEA UR5, UR7, UR5, 0x18 ;  /* 0x0000000507057291 */ /* 0x002fcc000f8ec0ff */
[----:B------:R-:W-:-:S04]  /*0c60*/  LEA R3, R3, UR5, 0x1 ;  /* 0x0000000503037c11 */ /* 0x000fc8000f8e08ff */
[----:B------:R-:W-:-:S07]  /*0c70*/  IADD3 R11, PT, PT, R3, R9, RZ ;  /* 0x00000009030b7210 */ /* 0x000fce0007ffe0ff */
.L_x_175:
        /* <DEDUP_REMOVED lines=9> */
[----:B-1----:R-:W-:-:S07]  /*0d10*/  IADD3 R11, PT, PT, R11, 0x200, RZ ;  /* 0x000002000b0b7810 */ /* 0x002fce0007ffe0ff */
[----:B------:R-:W-:Y:S05]  /*0d20*/  @P0 BRA `(.L_x_175) ;  /* 0xfffffffc00d40947 */ /* 0x000fea000383ffff */
.L_x_174:
[----:B------:R-:W-:Y:S05]  /*0d30*/  BSYNC.RECONVERGENT B1 ;  /* 0x0000000000017941 */ /* 0x000fea0003800200 */
.L_x_173:
        /* <DEDUP_REMOVED lines=8> */
.L_x_176:
[----:B------:R-:W-:Y:S01]  /*0dc0*/  IADD3 R3, PT, PT, R19, -0x400, RZ ;  /* 0xfffffc0013037810 */ /* 0x000fe20007ffe0ff */
[----:B------:R-:W-:Y:S01]  /*0dd0*/  VIADD R17, R17, 0x80 ;  /* 0x0000008011117836 */ /* 0x000fe20000000000 */
[C---:B------:R-:W-:Y:S01]  /*0de0*/  IADD3 R13, PT, PT, R19.reuse, 0x200, RZ ;  /* 0x00000200130d7810 */ /* 0x040fe20007ffe0ff */
[----:B------:R-:W-:Y:S01]  /*0df0*/  VIADD R11, R19, 0xfffffe00 ;  /* 0xfffffe00130b7836 */ /* 0x000fe20000000000 */
[-C--:B------:R-:W-:Y:S02]  /*0e00*/  IADD3 R2, P0, PT, R3, R6.reuse, RZ ;  /* 0x0000000603027210 */ /* 0x080fe40007f1e0ff */
[-C--:B------:R-:W-:Y:S02]  /*0e10*/  IADD3 R8, P2, PT, R19, R6.reuse, RZ ;  /* 0x0000000613087210 */ /* 0x080fe40007f5e0ff */
[----:B------:R-:W-:Y:S01]  /*0e20*/  IADD3 R10, P1, PT, R11, R6, RZ ;  /* 0x000000060b0a7210 */ /* 0x000fe20007f3e0ff */
[----:B------:R-:W-:Y:S01]  /*0e30*/  IMAD.X R3, RZ, RZ, R16, P0 ;  /* 0x000000ffff037224 */ /* 0x000fe200000e0610 */
[----:B------:R-:W-:-:S02]  /*0e40*/  ISETP.GE.AND P0, PT, R17, UR6, PT ;  /* 0x0000000611007c0c */ /* 0x000fc4000bf06270 */
[----:B------:R-:W-:Y:S01]  /*0e50*/  IADD3 R12, P3, PT, R13, R6, RZ ;  /* 0x000000060d0c7210 */ /* 0x000fe20007f7e0ff */
[----:B------:R-:W-:Y:S01]  /*0e60*/  IMAD.X R11, RZ, RZ, R16, P1 ;  /* 0x000000ffff0b7224 */ /* 0x000fe200008e0610 */
[-C--:B------:R-:W-:Y:S01]  /*0e70*/  IADD3.X R9, PT, PT, RZ, R16.reuse, RZ, P2, !PT ;  /* 0x00000010ff097210 */ /* 0x080fe200017fe4ff */
[----:B------:R-:W-:Y:S01]  /*0e80*/  @!PT LDS RZ, [RZ] ;  /* 0x00000000fffff984 */ /* 0x000fe20000000800 */
[----:B------:R-:W-:Y:S01]  /*0e90*/  @!PT LDS RZ, [RZ] ;  /* 0x00000000fffff984 */ /* 0x000fe20000000800 */
[----:B------:R-:W-:Y:S01]  /*0ea0*/  @!PT LDS RZ, [RZ] ;  /* 0x00000000fffff984 */ /* 0x000fe20000000800 */
[----:B------:R-:W-:Y:S01]  /*0eb0*/  LDGSTS.E.BYPASS.128 [R25], desc[UR8][R2.64] ;  /* 0x0000000002197fae */ /* 0x000fe2000b981808 */
[----:B------:R-:W-:Y:S02]  /*0ec0*/  IADD3.X R13, PT, PT, RZ, R16, RZ, P3, !PT ;  /* 0x00000010ff0d7210 */ /* 0x000fe40001ffe4ff */
[----:B------:R-:W-:Y:S01]  /*0ed0*/  IADD3 R19, PT, PT, R19, 0x800, RZ ;  /* 0x0000080013137810 */ /* 0x000fe20007ffe0ff */
[----:B------:R-:W-:Y:S04]  /*0ee0*/  LDGSTS.E.BYPASS.128 [R25+0x200], desc[UR8][R10.64] ;  /* 0x002000000a197fae */ /* 0x000fe8000b981808 */
[----:B------:R-:W-:Y:S04]  /*0ef0*/  LDGSTS.E.BYPASS.128 [R25+0x400], desc[UR8][R8.64] ;  /* 0x0040000008197fae */ /* 0x000fe8000b981808 */
[----:B------:R1:W-:Y:S02]  /*0f00*/  LDGSTS.E.BYPASS.128 [R25+0x600], desc[UR8][R12.64] ;  /* 0x006000000c197fae */ /* 0x0003e4000b981808 */
[----:B-1----:R-:W-:Y:S01]  /*0f10*/  VIADD R25, R25, 0x800 ;  /* 0x0000080019197836 */ /* 0x002fe20000000000 */
[----:B------:R-:W-:Y:S06]  /*0f20*/  @!P0 BRA `(.L_x_176) ;  /* 0xfffffffc00a48947 */ /* 0x000fec000383ffff */
.L_x_172:
[----:B------:R-:W-:Y:S05]  /*0f30*/  BSYNC.RECONVERGENT B0 ;  /* 0x0000000000007941 */ /* 0x000fea0003800200 */
.L_x_171:
[----:B------:R-:W0:Y:S01]  /*0f40*/  LDGDEPBAR ;  /* 0x00000000000079af */ /* 0x000e220000000000 */
[----:B------:R-:W-:Y:S01]  /*0f50*/  ISETP.GE.AND P0, PT, R21, 0x1, PT ;  /* 0x000000011500780c */ /* 0x000fe20003f06270 */
[----:B------:R-:W-:-:S12]  /*0f60*/  DEPBAR.LE SB0, 0x1 ;  /* 0x000080400000791a */ /* 0x000fd80000000000 */
[----:B------:R-:W-:Y:S05]  /*0f70*/  @!P0 EXIT ;  /* 0x000000000000894d */ /* 0x000fea0003800000 */
[----:B------:R-:W1:Y:S01]  /*0f80*/  LDC.64 R8, c[0x0][0x3a0] ;  /* 0x0000e800ff087b82 */ /* 0x000e620000000a00 */
[----:B------:R-:W-:-:S07]  /*0f90*/  SHF.L.U32 R13, R14, 0x1, RZ ;  /* 0x000000010e0d7819 */ /* 0x000fce00000006ff */
[----:B------:R-:W2:Y:S01]  /*0fa0*/  LDC.64 R2, c[0x0][0x398] ;  /* 0x0000e600ff027b82 */ /* 0x000ea20000000a00 */
[----:B------:R-:W3:Y:S01]  /*0fb0*/  S2R R18, SR_CgaCtaId ;  /* 0x0000000000127919 */ /* 0x000ee20000008800 */
[----:B------:R-:W-:Y:S01]  /*0fc0*/  VIADD R10, R22, 0x1 ;  /* 0x00000001160a7836 */ /* 0x000fe20000000000 */
[----:B------:R-:W-:Y:S01]  /*0fd0*/  MOV R11, 0x400 ;  /* 0x00000400000b7802 */ /* 0x000fe20000000f00 */
[----:B------:R-:W-:Y:S01]  /*0fe0*/  ULEA.HI UR5, UR10, UR10, URZ, 0x1 ;  /* 0x0000000a0a057291 */ /* 0x000fe2000f8f08ff */
[----:B------:R-:W4:Y:S01]  /*0ff0*/  LDCU UR11, c[0x0][0x388] ;  /* 0x00007100ff0b77ac */ /* 0x000f220008000800 */
[----:B-1----:R-:W-:-:S05]  /*1000*/  IMAD.WIDE.U32 R8, R13, 0x2, R8 ;  /* 0x000000020d087825 */ /* 0x002fca00078e0008 */
[----:B------:R-:W5:Y:S01]  /*1010*/  LDG.E.U16 R6, desc[UR8][R8.64] ;  /* 0x0000000808067981 */ /* 0x000f62000c1e1500 */
[----:B--2---:R-:W-:-:S03]  /*1020*/  IMAD.WIDE.U32 R2, R13, 0x2, R2 ;  /* 0x000000020d027825 */ /* 0x004fc600078e0002 */
[----:B------:R-:W2:Y:S04]  /*1030*/  LDG.E.U16 R17, desc[UR8][R8.64+0x2] ;  /* 0x0000020808117981 */ /* 0x000ea8000c1e1500 */
[----:B------:R-:W4:Y:S04]  /*1040*/  LDG.E.U16 R4, desc[UR8][R2.64] ;  /* 0x0000000802047981 */ /* 0x000f28000c1e1500 */
[----:B------:R1:W4:Y:S01]  /*1050*/  LDG.E.U16 R16, desc[UR8][R2.64+0x2] ;  /* 0x0000020802107981 */ /* 0x000322000c1e1500 */
[----:B------:R-:W-:Y:S01]  /*1060*/  ISETP.NE.AND P0, PT, R7, R10, PT ;  /* 0x0000000a0700720c */ /* 0x000fe20003f05270 */
[C---:B------:R-:W-:Y:S01]  /*1070*/  IMAD R10, R5.reuse, UR10, R14 ;  /* 0x0000000a050a7c24 */ /* 0x040fe2000f8e020e */
[----:B---3--:R-:W-:Y:S01]  /*1080*/  LEA R19, R18, R11, 0x18 ;  /* 0x0000000b12137211 */ /* 0x008fe200078ec0ff */
[----:B------:R-:W-:Y:S01]  /*1090*/  USHF.R.S32.HI UR7, URZ, 0x1, UR5 ;  /* 0x00000001ff077899 */ /* 0x000fe20008011405 */
[----:B------:R-:W-:Y:S01]  /*10a0*/  BSSY B0, `(.L_x_177) ;  /* 0x000007a000007945 */ /* 0x000fe20003800000 */
[----:B------:R-:W-:Y:S01]  /*10b0*/  ULOP3.LUT UR5, UR5, 0xfffffffe, URZ, 0xc0, !UPT ;  /* 0xfffffffe05057892 */ /* 0x000fe2000f8ec0ff */
[----:B------:R-:W-:Y:S01]  /*10c0*/  HFMA2 R11, -RZ, RZ, 0, 0 ;  /* 0x00000000ff0b7431 */ /* 0x000fe200000001ff */
[----:B-1----:R-:W-:Y:S01]  /*10d0*/  LEA R3, R5, UR4, 0xa ;  /* 0x0000000405037c11 */ /* 0x002fe2000f8e50ff */
[----:B------:R-:W-:Y:S01]  /*10e0*/  IMAD R12, R15, R0, RZ ;  /* 0x000000000f0c7224 */ /* 0x000fe200078e02ff */
[----:B------:R-:W-:-:S03]  /*10f0*/  LEA R10, R10, R19, 0x1 ;  /* 0x000000130a0a7211 */ /* 0x000fc600078e08ff */
[----:B------:R-:W-:Y:S02]  /*1100*/  IMAD R20, R14, 0x4, R3 ;  /* 0x000000040e147824 */ /* 0x000fe400078e0203 */
[----:B-----5:R-:W-:Y:S01]  /*1110*/  IMAD.U32 R7, R6, 0x10000, RZ ;  /* 0x0001000006077824 */ /* 0x020fe200078e00ff */
[----:B--2---:R-:W-:Y:S01]  /*1120*/  SHF.L.U32 R6, R17, 0x10, RZ ;  /* 0x0000001011067819 */ /* 0x004fe200000006ff */
[----:B----4-:R-:W-:Y:S01]  /*1130*/  IMAD.U32 R8, R4, 0x10000, RZ ;  /* 0x0001000004087824 */ /* 0x010fe200078e00ff */
[----:B------:R-:W-:Y:S01]  /*1140*/  SHF.L.U32 R9, R16, 0x10, RZ ;  /* 0x0000001010097819 */ /* 0x000fe200000006ff */
[----:B------:R-:W-:Y:S06]  /*1150*/  @!P0 BRA `(.L_x_178) ;  /* 0x0000000400b88947 */ /* 0x000fec0003800000 */
[----:B------:R-:W-:Y:S01]  /*1160*/  LOP3.LUT R11, R21, 0x7ffffffe, RZ, 0xc0, !PT ;  /* 0x7ffffffe150b7812 */ /* 0x000fe200078ec0ff */
[----:B------:R-:W-:Y:S01]  /*1170*/  IMAD.IADD R18, R22, 0x1, -R23 ;  /* 0x0000000116127824 */ /* 0x000fe200078e0a17 */
[----:B------:R-:W-:Y:S01]  /*1180*/  IADD3 R19, PT, PT, R20, 0x80, R19 ;  /* 0x0000008014137810 */ /* 0x000fe20007ffe013 */
[----:B------:R-:W-:Y:S01]  /*1190*/  IMAD.MOV.U32 R16, RZ, RZ, R22 ;  /* 0x000000ffff107224 */ /* 0x000fe200078e0016 */
[----:B------:R-:W-:Y:S02]  /*11a0*/  MOV R17, 0x1 ;  /* 0x0000000100117802 */ /* 0x000fe40000000f00 */
[----:B------:R-:W-:-:S07]  /*11b0*/  IADD3 R15, PT, PT, -R11, RZ, RZ ;  /* 0x000000ff0b0f7210 */ /* 0x000fce0007ffe1ff */
.L_x_183:
[----:B-1----:R-:W1:Y:S01]  /*11c0*/  LDS R0, [R19+-0x80] ;  /* 0xffff800013007984 */ /* 0x002e620000000800 */
[----:B------:R-:W-:Y:S01]  /*11d0*/  IMAD.U32 R23, RZ, RZ, UR11 ;  /* 0x0000000bff177e24 */ /* 0x000fe2000f8e00ff */
[----:B------:R-:W-:Y:S01]  /*11e0*/  UMOV UR4, 0xffffffff ;  /* 0xffffffff00047882 */ /* 0x000fe20000000000 */
[----:B------:R-:W-:-:S03]  /*11f0*/  IADD3 R26, PT, PT, R16, 0x1, RZ ;  /* 0x00000001101a7810 */ /* 0x000fc60007ffe0ff */
[CC--:B------:R-:W-:Y:S02]  /*1200*/  ISETP.GE.AND P2, PT, R16.reuse, R23.reuse, PT ;  /* 0x000000171000720c */ /* 0x0c0fe40003f46270 */
[----:B------:R-:W-:Y:S02]  /*1210*/  VIMNMX R3, PT, PT, R16, R23, PT ;  /* 0x0000001710037248 */ /* 0x000fe40003fe0100 */
        /* <DEDUP_REMOVED lines=17> */
.L_x_193:
[----:B------:R-:W3:Y:S01]  /*1330*/  LDC R24, c[0x0][0x394] ;  /* 0x0000e500ff187b82 */ /* 0x000ee20000000800 */
[----:B--2---:R-:W-:Y:S01]  /*1340*/  FADD.FTZ R29, R3, R29 ;  /* 0x0000001d031d7221 */ /* 0x004fe20000010000 */
[----:B------:R-:W-:Y:S01]  /*1350*/  ISETP.NE.AND P1, PT, R17, 0x1, PT ;  /* 0x000000011100780c */ /* 0x000fe20003f25270 */
[----:B------:R-:W-:Y:S01]  /*1360*/  BSSY.RECONVERGENT B1, `(.L_x_180) ;  /* 0x000000a000017945 */ /* 0x000fe20003800200 */
[----:B------:R-:W-:Y:S02]  /*1370*/  FSEL R4, R8, R7, !P2 ;  /* 0x0000000708047208 */ /* 0x000fe40005000000 */
[----:B------:R-:W-:Y:S01]  /*1380*/  ISETP.GE.AND P0, PT, R14, UR7, PT ;  /* 0x000000070e007c0c */ /* 0x000fe2000bf06270 */
[----:B---3--:R-:W-:-:S06]  /*1390*/  FFMA.FTZ R29, R29, 0.015625, R24 ;  /* 0x3c8000001d1d7823 */ /* 0x008fcc0000010018 */
[----:B------:R-:W1:Y:S02]  /*13a0*/  MUFU.RSQ R29, R29 ;  /* 0x0000001d001d7308 */ /* 0x000e640000001400 */
[----:B-1----:R-:W-:Y:S01]  /*13b0*/  FMUL.FTZ R3, R29, R4 ;  /* 0x000000041d037220 */ /* 0x002fe20000410000 */
[----:B------:R-:W-:-:S03]  /*13c0*/  FSEL R4, R9, R6, !P2 ;  /* 0x0000000609047208 */ /* 0x000fc60005000000 */
[----:B------:R-:W-:Y:S01]  /*13d0*/  FMUL.FTZ R0, R0, R3 ;  /* 0x0000000300007220 */ /* 0x000fe20000410000 */
[----:B------:R-:W-:Y:S06]  /*13e0*/  @P1 BRA `(.L_x_181) ;  /* 0x0000000000041947 */ /* 0x000fec0003800000 */
[----:B------:R-:W-:-:S04]  /*13f0*/  DEPBAR.LE SB0, 0x0 ;  /* 0x000080000000791a */ /* 0x000fc80000000000 */
.L_x_181:
[----:B------:R-:W-:Y:S05]  /*1400*/  BSYNC.RECONVERGENT B1 ;  /* 0x0000000000017941 */ /* 0x000fea0003800200 */
.L_x_180:
[----:B------:R-:W1:Y:S01]  /*1410*/  @!P0 LDS.U16 R25, [R10+UR5] ;  /* 0x000000050a198984 */ /* 0x000e620008000400 */
[----:B------:R-:W-:Y:S01]  /*1420*/  FMUL.FTZ R5, R29, R4 ;  /* 0x000000041d057220 */ /* 0x000fe20000410000 */
[----:B------:R-:W-:Y:S01]  /*1430*/  LEA R27, R27, R13, 0x6 ;  /* 0x0000000d1b1b7211 */ /* 0x000fe200078e30ff */
[----:B------:R-:W-:Y:S01]  /*1440*/  UMOV UR4, 0xffffffff ;  /* 0xffffffff00047882 */ /* 0x000fe20000000000 */
[----:B------:R-:W2:Y:S01]  /*1450*/  @!P0 LDS.U16 R3, [R10] ;  /* 0x000000000a038984 */ /* 0x000ea20000000400 */
[----:B------:R-:W-:Y:S01]  /*1460*/  FMUL.FTZ R5, R2, R5 ;  /* 0x0000000502057220 */ /* 0x000fe20000410000 */
[CC--:B------:R-:W-:Y:S02]  /*1470*/  ISETP.GE.AND P2, PT, R26.reuse, R23.reuse, PT ;  /* 0x000000171a00720c */ /* 0x0c0fe40003f46270 */
[----:B------:R-:W-:Y:S01]  /*1480*/  VIMNMX R26, PT, PT, R26, R23, PT ;  /* 0x000000171a1a7248 */ /* 0x000fe20003fe0100 */
[----:B-1----:R-:W-:Y:S01]  /*1490*/  @!P0 IMAD.U32 R25, R25, 0x10000, RZ ;  /* 0x0001000019198824 */ /* 0x002fe200078e00ff */
[----:B--2---:R-:W-:-:S03]  /*14a0*/  @!P0 SHF.L.U32 R3, R3, 0x10, RZ ;  /* 0x0000001003038819 */ /* 0x004fc600000006ff */
[-C--:B------:R-:W-:Y:S01]  /*14b0*/  @!P0 FMUL.FTZ R2, R0, R25.reuse ;  /* 0x0000001900028220 */ /* 0x080fe20000410000 */
[----:B------:R-:W-:-:S03]  /*14c0*/  @!P0 FMUL.FTZ R25, R5, R25 ;  /* 0x0000001905198220 */ /* 0x000fc60000410000 */
[-C--:B------:R-:W-:Y:S01]  /*14d0*/  @!P0 FFMA.FTZ R5, R5, R3.reuse, R2 ;  /* 0x0000000305058223 */ /* 0x080fe20000010002 */
[----:B------:R-:W-:Y:S02]  /*14e0*/  @!P0 FFMA.FTZ R3, R0, R3, -R25 ;  /* 0x0000000300038223 */ /* 0x000fe40000010819 */
[----:B------:R-:W1:Y:S02]  /*14f0*/  LDS R25, [R19] ;  /* 0x0000000013197984 */ /* 0x000e640000000800 */
[----:B------:R-:W-:Y:S02]  /*1500*/  @!P0 IMAD.MOV.U32 R0, RZ, RZ, R3 ;  /* 0x000000ffff008224 */ /* 0x000fe400078e0003 */
[----:B------:R-:W2:Y:S03]  /*1510*/  LDC.64 R2, c[0x0][0x380] ;  /* 0x0000e000ff027b82 */ /* 0x000ea60000000a00 */
[----:B------:R-:W-:Y:S01]  /*1520*/  F2FP.BF16.F32.PACK_AB R29, R5, R0 ;  /* 0x00000000051d723e */ /* 0x000fe200000010ff */
[----:B------:R-:W-:-:S02]  /*1530*/  VIADD R0, R18, 0x1 ;  /* 0x0000000112007836 */ /* 0x000fc40000000000 */
[----:B--2---:R-:W-:-:S03]  /*1540*/  IMAD.WIDE R4, R27, 0x2, R2 ;  /* 0x000000021b047825 */ /* 0x004fc600078e0202 */
[----:B------:R-:W-:-:S04]  /*1550*/  SEL R27, R0, RZ, P2 ;  /* 0x000000ff001b7207 */ /* 0x000fc80001000000 */
[----:B------:R-:W-:Y:S01]  /*1560*/  IADD3 R27, PT, PT, R26, R12, R27 ;  /* 0x0000000c1a1b7210 */ /* 0x000fe20007ffe01b */
[----:B------:R2:W-:Y:S01]  /*1570*/  STG.E desc[UR8][R4.64], R29 ;  /* 0x0000001d04007986 */ /* 0x0005e2000c101908 */
[C---:B-1----:R-:W-:Y:S02]  /*1580*/  PRMT R28, R25.reuse, 0x7632, R28 ;  /* 0x00007632191c7816 */ /* 0x042fe4000000001c */
[----:B------:R-:W-:-:S03]  /*1590*/  SHF.L.U32 R0, R25, 0x10, RZ ;  /* 0x0000001019007819 */ /* 0x000fc600000006ff */
[----:B------:R-:W-:Y:S02]  /*15a0*/  IMAD.U32 R26, R28, 0x10000, RZ ;  /* 0x000100001c1a7824 */ /* 0x000fe400078e00ff */
[----:B------:R-:W-:-:S04]  /*15b0*/  FFMA.FTZ R25, R0, R0, RZ ;  /* 0x0000000000197223 */ /* 0x000fc800000100ff */
[----:B--2---:R-:W-:Y:S01]  /*15c0*/  FFMA.FTZ R4, R26, R26, R25 ;  /* 0x0000001a1a047223 */ /* 0x004fe20000010019 */
        /* <DEDUP_REMOVED lines=10> */
.L_x_200:
[----:B--2---:R-:W-:Y:S01]  /*1670*/  FADD.FTZ R29, R4, R29 ;  /* 0x0000001d041d7221 */ /* 0x004fe20000010000 */
[----:B-1----:R-:W-:Y:S01]  /*1680*/  FSEL R4, R9, R6, !P2 ;  /* 0x0000000609047208 */ /* 0x002fe20005000000 */
[----:B------:R-:W-:Y:S01]  /*1690*/  VIADD R17, R17, 0x2 ;  /* 0x0000000211117836 */ /* 0x000fe20000000000 */
[----:B------:R-:W-:Y:S01]  /*16a0*/  LEA R27, R27, R13, 0x6 ;  /* 0x0000000d1b1b7211 */ /* 0x000fe200078e30ff */
[----:B------:R-:W-:Y:S01]  /*16b0*/  FFMA.FTZ R29, R29, 0.015625, R24 ;  /* 0x3c8000001d1d7823 */ /* 0x000fe20000010018 */
[----:B------:R-:W-:Y:S01]  /*16c0*/  IADD3 R15, PT, PT, R15, 0x2, RZ ;  /* 0x000000020f0f7810 */ /* 0x000fe20007ffe0ff */
[----:B------:R-:W1:Y:S01]  /*16d0*/  @!P0 LDS.U16 R24, [R10+UR5] ;  /* 0x000000050a188984 */ /* 0x000e620008000400 */
[----:B------:R-:W-:Y:S01]  /*16e0*/  IADD3 R19, PT, PT, R19, 0x100, RZ ;  /* 0x0000010013137810 */ /* 0x000fe20007ffe0ff */
[----:B------:R-:W-:Y:S01]  /*16f0*/  IMAD.WIDE R2, R27, 0x2, R2 ;  /* 0x000000021b027825 */ /* 0x000fe200078e0202 */
[----:B------:R-:W-:Y:S01]  /*1700*/  IADD3 R18, PT, PT, R18, 0x2, RZ ;  /* 0x0000000212127810 */ /* 0x000fe20007ffe0ff */
[----:B------:R-:W2:Y:S02]  /*1710*/  MUFU.RSQ R29, R29 ;  /* 0x0000001d001d7308 */ /* 0x000ea40000001400 */
[----:B------:R-:W-:-:S02]  /*1720*/  VIADD R16, R16, 0x2 ;  /* 0x0000000210107836 */ /* 0x000fc40000000000 */
[----:B--2---:R-:W-:Y:S01]  /*1730*/  FMUL.FTZ R5, R29, R4 ;  /* 0x000000041d057220 */ /* 0x004fe20000410000 */
[----:B------:R-:W-:-:S03]  /*1740*/  FSEL R4, R8, R7, !P2 ;  /* 0x0000000708047208 */ /* 0x000fc60005000000 */
[----:B------:R-:W-:Y:S02]  /*1750*/  FMUL.FTZ R26, R26, R5 ;  /* 0x000000051a1a7220 */ /* 0x000fe40000410000 */
[----:B------:R-:W-:Y:S02]  /*1760*/  FMUL.FTZ R5, R29, R4 ;  /* 0x000000041d057220 */ /* 0x000fe40000410000 */
[----:B------:R-:W2:Y:S02]  /*1770*/  @!P0 LDS.U16 R4, [R10] ;  /* 0x000000000a048984 */ /* 0x000ea40000000400 */
[----:B------:R-:W-:Y:S01]  /*1780*/  FMUL.FTZ R5, R0, R5 ;  /* 0x0000000500057220 */ /* 0x000fe20000410000 */
[----:B-1----:R-:W-:-:S05]  /*1790*/  @!P0 SHF.L.U32 R24, R24, 0x10, RZ ;  /* 0x0000001018188819 */ /* 0x002fca00000006ff */
[C---:B------:R-:W-:Y:S01]  /*17a0*/  @!P0 FMUL.FTZ R0, R24.reuse, R26 ;  /* 0x0000001a18008220 */ /* 0x040fe20000410000 */
[----:B------:R-:W-:Y:S01]  /*17b0*/  @!P0 FMUL.FTZ R25, R24, R5 ;  /* 0x0000000518198220 */ /* 0x000fe20000410000 */
[----:B--2---:R-:W-:-:S04]  /*17c0*/  @!P0 IMAD.U32 R4, R4, 0x10000, RZ ;  /* 0x0001000004048824 */ /* 0x004fc800078e00ff */
[C---:B------:R-:W-:Y:S01]  /*17d0*/  @!P0 FFMA.FTZ R0, R4.reuse, R5, -R0 ;  /* 0x0000000504008223 */ /* 0x040fe20000010800 */
[----:B------:R-:W-:-:S03]  /*17e0*/  @!P0 FFMA.FTZ R26, R4, R26, R25 ;  /* 0x0000001a041a8223 */ /* 0x000fc60000010019 */
[----:B------:R-:W-:Y:S01]  /*17f0*/  @!P0 IMAD.MOV.U32 R5, RZ, RZ, R0 ;  /* 0x000000ffff058224 */ /* 0x000fe200078e0000 */
[----:B------:R-:W-:-:S04]  /*1800*/  ISETP.NE.AND P0, PT, R15, RZ, PT ;  /* 0x000000ff0f00720c */ /* 0x000fc80003f05270 */
[----:B------:R-:W-:-:S05]  /*1810*/  F2FP.BF16.F32.PACK_AB R5, R26, R5 ;  /* 0x000000051a05723e */ /* 0x000fca00000010ff */
[----:B------:R1:W-:Y:S04]  /*1820*/  STG.E desc[UR8][R2.64], R5 ;  /* 0x0000000502007986 */ /* 0x0003e8000c101908 */
[----:B------:R-:W-:Y:S05]  /*1830*/  @P0 BRA `(.L_x_183) ;  /* 0xfffffff800600947 */ /* 0x000fea000383ffff */
.L_x_178:
[----:B------:R-:W-:Y:S05]  /*1840*/  BSYNC B0 ;  /* 0x0000000000007941 */ /* 0x000fea0003800000 */
.L_x_177:
[----:B------:R-:W-:-:S04]  /*1850*/  LOP3.LUT R21, R21, 0x1, RZ, 0xc0, !PT ;  /* 0x0000000115157812 */ /* 0x000fc800078ec0ff */
[----:B------:R-:W-:-:S13]  /*1860*/  ISETP.NE.U32.AND P0, PT, R21, 0x1, PT ;  /* 0x000000011500780c */ /* 0x000fda0003f05070 */
[----:B------:R-:W-:Y:S05]  /*1870*/  @P0 EXIT ;  /* 0x000000000000094d */ /* 0x000fea0003800000 */
[----:B------:R-:W2:Y:S01]  /*1880*/  S2UR UR6, SR_CgaCtaId ;  /* 0x00000000000679c3 */ /* 0x000ea20000008800 */
[----:B------:R-:W-:Y:S01]  /*1890*/  UMOV UR4, 0x400 ;  /* 0x0000040000047882 */ /* 0x000fe20000000000 */
[----:B------:R-:W-:Y:S01]  /*18a0*/  IMAD R20, R11, 0x80, R20 ;  /* 0x000000800b147824 */ /* 0x000fe200078e0214 */
[----:B------:R-:W-:-:S04]  /*18b0*/  IADD3 R22, PT, PT, R22, R11, RZ ;  /* 0x0000000b16167210 */ /* 0x000fc80007ffe0ff */
[CC--:B------:R-:W-:Y:S01]  /*18c0*/  ISETP.GE.AND P0, PT, R22.reuse, R23.reuse, PT ;  /* 0x000000171600720c */ /* 0x0c0fe20003f06270 */
[C---:B------:R-:W-:Y:S01]  /*18d0*/  IMAD.IADD R0, R22.reuse, 0x1, -R23 ;  /* 0x0000000116007824 */ /* 0x040fe200078e0a17 */
[----:B------:R-:W-:-:S04]  /*18e0*/  VIMNMX R22, PT, PT, R22, R23, PT ;  /* 0x0000001716167248 */ /* 0x000fc80003fe0100 */
[----:B-1----:R-:W-:-:S04]  /*18f0*/  SEL R3, R0, RZ, P0 ;  /* 0x000000ff00037207 */ /* 0x002fc80000000000 */
[----:B------:R-:W-:-:S04]  /*1900*/  IADD3 R22, PT, PT, R22, R12, R3 ;  /* 0x0000000c16167210 */ /* 0x000fc80007ffe003 */
[----:B------:R-:W-:Y:S01]  /*1910*/  LEA R13, R22, R13, 0x6 ;  /* 0x0000000d160d7211 */ /* 0x000fe200078e30ff */
[----:B--2---:R-:W-:-:S09]  /*1920*/  ULEA UR4, UR6, UR4, 0x18 ;  /* 0x0000000406047291 */ /* 0x004fd2000f8ec0ff */
[----:B------:R-:W1:Y:S01]  /*1930*/  LDS R20, [R20+UR4] ;  /* 0x0000000414147984 */ /* 0x000e620008000800 */
[----:B------:R-:W-:Y:S01]  /*1940*/  UMOV UR4, 0xffffffff ;  /* 0xffffffff00047882 */ /* 0x000fe20000000000 */
        /* <DEDUP_REMOVED lines=15> */
.L_x_207:
[----:B------:R-:W3:Y:S01]  /*1a40*/  LDC R4, c[0x0][0x394] ;  /* 0x0000e500ff047b82 */ /* 0x000ee20000000800 */
[----:B------:R-:W-:Y:S01]  /*1a50*/  ISETP.NE.AND P1, PT, R11, RZ, PT ;  /* 0x000000ff0b00720c */ /* 0x000fe20003f25270 */
[----:B------:R-:W-:Y:S01]  /*1a60*/  BSSY.RECONVERGENT B0, `(.L_x_185) ;  /* 0x0000004000007945 */ /* 0x000fe20003800200 */
[----:B------:R-:W-:-:S11]  /*1a70*/  ISETP.GE.AND P2, PT, R14, UR7, PT ;  /* 0x000000070e007c0c */ /* 0x000fd6000bf46270 */
[----:B------:R-:W-:Y:S05]  /*1a80*/  @P1 BRA `(.L_x_186) ;  /* 0x0000000000041947 */ /* 0x000fea0003800000 */
[----:B------:R-:W-:-:S04]  /*1a90*/  DEPBAR.LE SB0, 0x0 ;  /* 0x000080000000791a */ /* 0x000fc80000000000 */
.L_x_186:
[----:B------:R-:W-:Y:S05]  /*1aa0*/  BSYNC.RECONVERGENT B0 ;  /* 0x0000000000007941 */ /* 0x000fea0003800200 */
.L_x_185:
[----:B------:R-:W4:Y:S01]  /*1ab0*/  @!P2 LDS.U16 R12, [R10+UR5] ;  /* 0x000000050a0ca984 */ /* 0x000f220008000400 */
[----:B--2---:R-:W-:Y:S01]  /*1ac0*/  FADD.FTZ R29, R15, R29 ;  /* 0x0000001d0f1d7221 */ /* 0x004fe20000010000 */
[----:B------:R-:W-:Y:S02]  /*1ad0*/  FSEL R6, R9, R6, !P0 ;  /* 0x0000000609067208 */ /* 0x000fe40004000000 */
[----:B------:R-:W2:Y:S01]  /*1ae0*/  @!P2 LDS.U16 R11, [R10] ;  /* 0x000000000a0ba984 */ /* 0x000ea20000000400 */
[----:B---3--:R-:W-:Y:S01]  /*1af0*/  FFMA.FTZ R29, R29, 0.015625, R4 ;  /* 0x3c8000001d1d7823 */ /* 0x008fe20000010004 */
[----:B------:R-:W-:Y:S01]  /*1b00*/  FSEL R8, R8, R7, !P0 ;  /* 0x0000000708087208 */ /* 0x000fe20004000000 */
[----:B------:R-:W3:Y:S04]  /*1b10*/  LDC.64 R4, c[0x0][0x380] ;  /* 0x0000e000ff047b82 */ /* 0x000ee80000000a00 */
[----:B------:R-:W5:Y:S02]  /*1b20*/  MUFU.RSQ R29, R29 ;  /* 0x0000001d001d7308 */ /* 0x000f640000001400 */
[C---:B-----5:R-:W-:Y:S01]  /*1b30*/  FMUL.FTZ R7, R29.reuse, R6 ;  /* 0x000000061d077220 */ /* 0x060fe20000410000 */
[----:B------:R-:W-:Y:S01]  /*1b40*/  FMUL.FTZ R3, R29, R8 ;  /* 0x000000081d037220 */ /* 0x000fe20000410000 */
[----:B---3--:R-:W-:-:S04]  /*1b50*/  IMAD.WIDE R4, R13, 0x2, R4 ;  /* 0x000000020d047825 */ /* 0x008fc800078e0204 */
[----:B------:R-:W-:Y:S01]  /*1b60*/  FMUL.FTZ R7, R2, R7 ;  /* 0x0000000702077220 */ /* 0x000fe20000410000 */
[----:B------:R-:W-:Y:S01]  /*1b70*/  FMUL.FTZ R0, R0, R3 ;  /* 0x0000000300007220 */ /* 0x000fe20000410000 */
[----:B----4-:R-:W-:Y:S01]  /*1b80*/  @!P2 IMAD.U32 R12, R12, 0x10000, RZ ;  /* 0x000100000c0ca824 */ /* 0x010fe200078e00ff */
[----:B--2---:R-:W-:-:S03]  /*1b90*/  @!P2 SHF.L.U32 R11, R11, 0x10, RZ ;  /* 0x000000100b0ba819 */ /* 0x004fc600000006ff */
[-C--:B------:R-:W-:Y:S01]  /*1ba0*/  @!P2 FMUL.FTZ R3, R7, R12.reuse ;  /* 0x0000000c0703a220 */ /* 0x080fe20000410000 */
[----:B------:R-:W-:-:S03]  /*1bb0*/  @!P2 FMUL.FTZ R12, R0, R12 ;  /* 0x0000000c000ca220 */ /* 0x000fc60000410000 */
[-C--:B------:R-:W-:Y:S01]  /*1bc0*/  @!P2 FFMA.FTZ R3, R0, R11.reuse, -R3 ;  /* 0x0000000b0003a223 */ /* 0x080fe20000010803 */
[----:B------:R-:W-:-:S03]  /*1bd0*/  @!P2 FFMA.FTZ R7, R7, R11, R12 ;  /* 0x0000000b0707a223 */ /* 0x000fc6000001000c */
[----:B------:R-:W-:-:S05]  /*1be0*/  @!P2 IMAD.MOV.U32 R0, RZ, RZ, R3 ;  /* 0x000000ffff00a224 */ /* 0x000fca00078e0003 */
[----:B------:R-:W-:-:S05]  /*1bf0*/  F2FP.BF16.F32.PACK_AB R7, R7, R0 ;  /* 0x000000000707723e */ /* 0x000fca00000010ff */
[----:B------:R-:W-:Y:S01]  /*1c00*/  STG.E desc[UR8][R4.64], R7 ;  /* 0x0000000704007986 */ /* 0x000fe2000c101908 */
[----:B------:R-:W-:Y:S05]  /*1c10*/  EXIT ;  /* 0x000000000000794d */ /* 0x000fea0003800000 */
.L_x_179:
[----:B------:R-:W-:Y:S01]  /*1c20*/  HFMA2 R5, -RZ, RZ, 0, 9.5367431640625e-07 ;  /* 0x00000010ff057431 */ /* 0x000fe200000001ff */
[----:B------:R-:W-:Y:S01]  /*1c30*/  BSSY B1, `(.L_x_187) ;  /* 0x0000006000017945 */ /* 0x000fe20003800000 */
[----:B------:R-:W-:Y:S01]  /*1c40*/  IMAD.MOV.U32 R25, RZ, RZ, 0x1f ;  /* 0x0000001fff197424 */ /* 0x000fe200078e00ff */
[----:B------:R-:W-:-:S07]  /*1c50*/  MOV R28, 0xffffffff ;  /* 0xffffffff001c7802 */ /* 0x000fce0000000f00 */
[----:B------:R-:W-:Y:S05]  /*1c60*/  WARPSYNC.COLLECTIVE R28, `(.L_x_188) ;  /* 0x000000001c087348 */ /* 0x000fea0003c00000 */
[----:B------:R1:W2:Y:S02]  /*1c70*/  SHFL.BFLY P1, R29, R4, R5, R25 ;  /* 0x0c000005041d7389 */ /* 0x0002a40000020019 */
[----:B-12---:R-:W-:Y:S05]  /*1c80*/  ENDCOLLECTIVE ;  /* 0x000000000000791b */ /* 0x006fea0003800000 */
.L_x_188:
[----:B------:R-:W-:Y:S05]  /*1c90*/  BSYNC B1 ;  /* 0x0000000000017941 */ /* 0x000fea0003800000 */
.L_x_187:
[----:B------:R-:W-:Y:S02]  /*1ca0*/  HFMA2 R25, -RZ, RZ, 0, 1.847743988037109375e-06 ;  /* 0x0000001fff197431 */ /* 0x000fe400000001ff */
[----:B------:R-:W-:Y:S01]  /*1cb0*/  FADD.FTZ R4, R4, R29 ;  /* 0x0000001d04047221 */ /* 0x000fe20000010000 */
[----:B------:R-:W-:Y:S02]  /*1cc0*/  IMAD.MOV.U32 R5, RZ, RZ, 0x8 ;  /* 0x00000008ff057424 */ /* 0x000fe400078e00ff */
[----:B------:R-:W-:-:S07]  /*1cd0*/  IMAD.MOV.U32 R28, RZ, RZ, -0x1 ;  /* 0xffffffffff1c7424 */ /* 0x000fce00078e00ff */
[----:B------:R-:W-:Y:S05]  /*1ce0*/  WARPSYNC.COLLECTIVE R28, `(.L_x_189) ;  /* 0x000000001c087348 */ /* 0x000fea0003c00000 */
[----:B------:R1:W2:Y:S02]  /*1cf0*/  SHFL.BFLY P1, R29, R4, R5, R25 ;  /* 0x0c000005041d7389 */ /* 0x0002a40000020019 */
[----:B-12---:R-:W-:Y:S05]  /*1d00*/  ENDCOLLECTIVE ;  /* 0x000000000000791b */ /* 0x006fea0003800000 */
.L_x_189:
[----:B------:R-:W-:Y:S02]  /*1d10*/  IMAD.MOV.U32 R5, RZ, RZ, 0x4 ;  /* 0x00000004ff057424 */ /* 0x000fe400078e00ff */
[----:B------:R-:W-:-:S05]  /*1d20*/  FADD.FTZ R3, R4, R29 ;  /* 0x0000001d04037221 */ /* 0x000fca0000010000 */
[----:B------:R-:W-:-:S07]  /*1d30*/  MOV R4, R3 ;  /* 0x0000000300047202 */ /* 0x000fce0000000f00 */
[----:B------:R-:W-:Y:S05]  /*1d40*/  WARPSYNC.COLLECTIVE R28, `(.L_x_190) ;  /* 0x000000001c087348 */ /* 0x000fea0003c00000 */
[----:B------:R1:W2:Y:S02]  /*1d50*/  SHFL.BFLY P1, R29, R4, R5, R25 ;  /* 0x0c000005041d7389 */ /* 0x0002a40000020019 */
[----:B-12---:R-:W-:Y:S05]  /*1d60*/  ENDCOLLECTIVE ;  /* 0x000000000000791b */ /* 0x006fea0003800000 */
.L_x_190:
[----:B------:R-:W-:Y:S02]  /*1d70*/  IMAD.MOV.U32 R5, RZ, RZ, 0x2 ;  /* 0x00000002ff057424 */ /* 0x000fe400078e00ff */
[----:B------:R-:W-:-:S05]  /*1d80*/  FADD.FTZ R24, R3, R29 ;  /* 0x0000001d03187221 */ /* 0x000fca0000010000 */
[----:B------:R-:W-:-:S07]  /*1d90*/  MOV R4, R24 ;  /* 0x0000001800047202 */ /* 0x000fce0000000f00 */
[----:B------:R-:W-:Y:S05]  /*1da0*/  WARPSYNC.COLLECTIVE R28, `(.L_x_191) ;  /* 0x000000001c087348 */ /* 0x000fea0003c00000 */
[----:B------:R1:W2:Y:S02]  /*1db0*/  SHFL.BFLY P1, R29, R4, R5, R25 ;  /* 0x0c000005041d7389 */ /* 0x0002a40000020019 */
[----:B-12---:R-:W-:Y:S05]  /*1dc0*/  ENDCOLLECTIVE ;  /* 0x000000000000791b */ /* 0x006fea0003800000 */
.L_x_191:
[----:B------:R-:W-:Y:S02]  /*1dd0*/  IMAD.MOV.U32 R5, RZ, RZ, 0x1 ;  /* 0x00000001ff057424 */ /* 0x000fe400078e00ff */
[----:B------:R-:W-:-:S05]  /*1de0*/  FADD.FTZ R3, R24, R29 ;  /* 0x0000001d18037221 */ /* 0x000fca0000010000 */
[----:B------:R-:W-:-:S07]  /*1df0*/  MOV R4, R3 ;  /* 0x0000000300047202 */ /* 0x000fce0000000f00 */
[----:B------:R-:W-:Y:S05]  /*1e00*/  WARPSYNC.COLLECTIVE R28, `(.L_x_192) ;  /* 0x000000001c087348 */ /* 0x000fea0003c00000 */
[----:B------:R1:W2:Y:S02]  /*1e10*/  SHFL.BFLY P1, R29, R4, R5, R25 ;  /* 0x0c000005041d7389 */ /* 0x0002a40000020019 */
[----:B-12---:R-:W-:Y:S05]  /*1e20*/  ENDCOLLECTIVE ;  /* 0x000000000000791b */ /* 0x006fea0003800000 */
.L_x_192:
[----:B------:R-:W-:Y:S05]  /*1e30*/  BRA `(.L_x_193) ;  /* 0xfffffff4003c7947 */ /* 0x000fea000383ffff */
.L_x_182:
[----:B------:R-:W-:Y:S01]  /*1e40*/  HFMA2 R5, -RZ, RZ, 0, 9.5367431640625e-07 ;  /* 0x00000010ff057431 */ /* 0x000fe200000001ff */
[----:B------:R-:W-:Y:S01]  /*1e50*/  BSSY B1, `(.L_x_194) ;  /* 0x0000006000017945 */ /* 0x000fe20003800000 */
[----:B------:R-:W-:Y:S01]  /*1e60*/  IMAD.MOV.U32 R25, RZ, RZ, 0x1f ;  /* 0x0000001fff197424 */ /* 0x000fe200078e00ff */
[----:B------:R-:W-:-:S07]  /*1e70*/  MOV R28, 0xffffffff ;  /* 0xffffffff001c7802 */ /* 0x000fce0000000f00 */
[----:B------:R-:W-:Y:S05]  /*1e80*/  WARPSYNC.COLLECTIVE R28, `(.L_x_195) ;  /* 0x000000001c087348 */ /* 0x000fea0003c00000 */
[----:B------:R1:W2:Y:S02]  /*1e90*/  SHFL.BFLY P1, R29, R4, R5, R25 ;  /* 0x0c000005041d7389 */ /* 0x0002a40000020019 */
[----:B-12---:R-:W-:Y:S05]  /*1ea0*/  ENDCOLLECTIVE ;  /* 0x000000000000791b */ /* 0x006fea0003800000 */
.L_x_195:
[----:B------:R-:W-:Y:S05]  /*1eb0*/  BSYNC B1 ;  /* 0x0000000000017941 */ /* 0x000fea0003800000 */
.L_x_194:
[----:B------:R-:W-:Y:S02]  /*1ec0*/  HFMA2 R25, -RZ, RZ, 0, 1.847743988037109375e-06 ;  /* 0x0000001fff197431 */ /* 0x000fe400000001ff */
[----:B------:R-:W-:Y:S01]  /*1ed0*/  FADD.FTZ R4, R4, R29 ;  /* 0x0000001d04047221 */ /* 0x000fe20000010000 */
[----:B------:R-:W-:Y:S02]  /*1ee0*/  IMAD.MOV.U32 R5, RZ, RZ, 0x8 ;  /* 0x00000008ff057424 */ /* 0x000fe400078e00ff */
[----:B------:R-:W-:-:S07]  /*1ef0*/  IMAD.MOV.U32 R28, RZ, RZ, -0x1 ;  /* 0xffffffffff1c7424 */ /* 0x000fce00078e00ff */
[----:B------:R-:W-:Y:S05]  /*1f00*/  WARPSYNC.COLLECTIVE R28, `(.L_x_196) ;  /* 0x000000001c087348 */ /* 0x000fea0003c00000 */
[----:B------:R1:W2:Y:S02]  /*1f10*/  SHFL.BFLY P1, R29, R4, R5, R25 ;  /* 0x0c000005041d7389 */ /* 0x0002a40000020019 */
[----:B-12---:R-:W-:Y:S05]  /*1f20*/  ENDCOLLECTIVE ;  /* 0x000000000000791b */ /* 0x006fea0003800000 */
.L_x_196:
[----:B------:R-:W-:Y:S01]  /*1f30*/  MOV R5, 0x4 ;  /* 0x0000000400057802 */ /* 0x000fe20000000f00 */
[----:B------:R-:W-:-:S07]  /*1f40*/  FADD.FTZ R4, R4, R29 ;  /* 0x0000001d04047221 */ /* 0x000fce0000010000 */
[----:B------:R-:W-:Y:S05]  /*1f50*/  WARPSYNC.COLLECTIVE R28, `(.L_x_197) ;  /* 0x000000001c087348 */ /* 0x000fea0003c00000 */
[----:B------:R1:W2:Y:S02]  /*1f60*/  SHFL.BFLY P1, R29, R4, R5, R25 ;  /* 0x0c000005041d7389 */ /* 0x0002a40000020019 */
[----:B-12---:R-:W-:Y:S05]  /*1f70*/  ENDCOLLECTIVE ;  /* 0x000000000000791b */ /* 0x006fea0003800000 */
.L_x_197:
[----:B------:R-:W-:Y:S02]  /*1f80*/  IMAD.MOV.U32 R5, RZ, RZ, 0x2 ;  /* 0x00000002ff057424 */ /* 0x000fe400078e00ff */
[----:B------:R-:W-:-:S07]  /*1f90*/  FADD.FTZ R4, R4, R29 ;  /* 0x0000001d04047221 */ /* 0x000fce0000010000 */
[----:B------:R-:W-:Y:S05]  /*1fa0*/  WARPSYNC.COLLECTIVE R28, `(.L_x_198) ;  /* 0x000000001c087348 */ /* 0x000fea0003c00000 */
[----:B------:R1:W2:Y:S02]  /*1fb0*/  SHFL.BFLY P1, R29, R4, R5, R25 ;  /* 0x0c000005041d7389 */ /* 0x0002a40000020019 */
[----:B-12---:R-:W-:Y:S05]  /*1fc0*/  ENDCOLLECTIVE ;  /* 0x000000000000791b */ /* 0x006fea0003800000 */
.L_x_198:
[----:B------:R-:W-:Y:S02]  /*1fd0*/  HFMA2 R5, -RZ, RZ, 0, 5.9604644775390625e-08 ;  /* 0x00000001ff057431 */ /* 0x000fe400000001ff */
[----:B------:R-:W-:-:S07]  /*1fe0*/  FADD.FTZ R4, R4, R29 ;  /* 0x0000001d04047221 */ /* 0x000fce0000010000 */
[----:B------:R-:W-:Y:S05]  /*1ff0*/  WARPSYNC.COLLECTIVE R28, `(.L_x_199) ;  /* 0x000000001c087348 */ /* 0x000fea0003c00000 */
[----:B------:R1:W2:Y:S02]  /*2000*/  SHFL.BFLY P1, R29, R4, R5, R25 ;  /* 0x0c000005041d7389 */ /* 0x0002a40000020019 */
[----:B-12---:R-:W-:Y:S05]  /*2010*/  ENDCOLLECTIVE ;  /* 0x000000000000791b */ /* 0x006fea0003800000 */
.L_x_199:
[----:B------:R-:W-:Y:S05]  /*2020*/  BRA `(.L_x_200) ;  /* 0xfffffff400907947 */ /* 0x000fea000383ffff */
.L_x_184:
[----:B------:R-:W-:Y:S01]  /*2030*/  BSSY B0, `(.L_x_201) ;  /* 0x0000007000007945 */ /* 0x000fe20003800000 */
[----:B------:R-:W-:Y:S01]  /*2040*/  IMAD.MOV.U32 R5, RZ, RZ, 0x10 ;  /* 0x00000010ff057424 */ /* 0x000fe200078e00ff */
[----:B------:R-:W-:Y:S01]  /*2050*/  MOV R25, 0x1f ;  /* 0x0000001f00197802 */ /* 0x000fe20000000f00 */
[----:B------:R-:W-:-:S07]  /*2060*/  IMAD.MOV.U32 R28, RZ, RZ, -0x1 ;  /* 0xffffffffff1c7424 */ /* 0x000fce00078e00ff */
[----:B------:R-:W-:Y:S05]  /*2070*/  WARPSYNC.COLLECTIVE R28, `(.L_x_202) ;  /* 0x000000001c087348 */ /* 0x000fea0003c00000 */
[----:B------:R1:W2:Y:S02]  /*2080*/  SHFL.BFLY P1, R29, R4, R5, R25 ;  /* 0x0c000005041d7389 */ /* 0x0002a40000020019 */
[----:B-12---:R-:W-:Y:S05]  /*2090*/  ENDCOLLECTIVE ;  /* 0x000000000000791b */ /* 0x006fea0003800000 */
.L_x_202:
[----:B------:R-:W-:Y:S05]  /*20a0*/  BSYNC B0 ;  /* 0x0000000000007941 */ /* 0x000fea0003800000 */
.L_x_201:
[----:B------:R-:W-:Y:S02]  /*20b0*/  HFMA2 R5, -RZ, RZ, 0, 4.76837158203125e-07 ;  /* 0x00000008ff057431 */ /* 0x000fe400000001ff */
[----:B------:R-:W-:Y:S01]  /*20c0*/  FADD.FTZ R4, R4, R29 ;  /* 0x0000001d04047221 */ /* 0x000fe20000010000 */
[----:B------:R-:W-:Y:S01]  /*20d0*/  IMAD.MOV.U32 R25, RZ, RZ, 0x1f ;  /* 0x0000001fff197424 */ /* 0x000fe200078e00ff */
[----:B------:R-:W-:-:S07]  /*20e0*/  MOV R28, 0xffffffff ;  /* 0xffffffff001c7802 */ /* 0x000fce0000000f00 */
[----:B------:R-:W-:Y:S05]  /*20f0*/  WARPSYNC.COLLECTIVE R28, `(.L_x_203) ;  /* 0x000000001c087348 */ /* 0x000fea0003c00000 */
[----:B------:R1:W2:Y:S02]  /*2100*/  SHFL.BFLY P1, R29, R4, R5, R25 ;  /* 0x0c000005041d7389 */ /* 0x0002a40000020019 */
[----:B-12---:R-:W-:Y:S05]  /*2110*/  ENDCOLLECTIVE ;  /* 0x000000000000791b */ /* 0x006fea0003800000 */
.L_x_203:
[----:B------:R-:W-:Y:S02]  /*2120*/  HFMA2 R5, -RZ, RZ, 0, 2.384185791015625e-07 ;  /* 0x00000004ff057431 */ /* 0x000fe400000001ff */
[----:B------:R-:W-:-:S04]  /*2130*/  FADD.FTZ R3, R4, R29 ;  /* 0x0000001d04037221 */ /* 0x000fc80000010000 */
[----:B------:R-:W-:-:S07]  /*2140*/  IMAD.MOV.U32 R4, RZ, RZ, R3 ;  /* 0x000000ffff047224 */ /* 0x000fce00078e0003 */
[----:B------:R-:W-:Y:S05]  /*2150*/  WARPSYNC.COLLECTIVE R28, `(.L_x_204) ;  /* 0x000000001c087348 */ /* 0x000fea0003c00000 */
[----:B------:R1:W2:Y:S02]  /*2160*/  SHFL.BFLY P1, R29, R4, R5, R25 ;  /* 0x0c000005041d7389 */ /* 0x0002a40000020019 */
[----:B-12---:R-:W-:Y:S05]  /*2170*/  ENDCOLLECTIVE ;  /* 0x000000000000791b */ /* 0x006fea0003800000 */
.L_x_204:
[----:B------:R-:W-:Y:S01]  /*2180*/  MOV R5, 0x2 ;  /* 0x0000000200057802 */ /* 0x000fe20000000f00 */
[----:B------:R-:W-:-:S04]  /*2190*/  FADD.FTZ R12, R3, R29 ;  /* 0x0000001d030c7221 */ /* 0x000fc80000010000 */
[----:B------:R-:W-:-:S07]  /*21a0*/  IMAD.MOV.U32 R4, RZ, RZ, R12 ;  /* 0x000000ffff047224 */ /* 0x000fce00078e000c */
[----:B------:R-:W-:Y:S05]  /*21b0*/  WARPSYNC.COLLECTIVE R28, `(.L_x_205) ;  /* 0x000000001c087348 */ /* 0x000fea0003c00000 */
[----:B------:R1:W2:Y:S02]  /*21c0*/  SHFL.BFLY P1, R29, R4, R5, R25 ;  /* 0x0c000005041d7389 */ /* 0x0002a40000020019 */
[----:B-12---:R-:W-:Y:S05]  /*21d0*/  ENDCOLLECTIVE ;  /* 0x000000000000791b */ /* 0x006fea0003800000 */
.L_x_205:
[----:B------:R-:W-:Y:S02]  /*21e0*/  HFMA2 R5, -RZ, RZ, 0, 5.9604644775390625e-08 ;  /* 0x00000001ff057431 */ /* 0x000fe400000001ff */
[----:B------:R-:W-:-:S04]  /*21f0*/  FADD.FTZ R15, R12, R29 ;  /* 0x0000001d0c0f7221 */ /* 0x000fc80000010000 */
[----:B------:R-:W-:-:S07]  /*2200*/  IMAD.MOV.U32 R4, RZ, RZ, R15 ;  /* 0x000000ffff047224 */ /* 0x000fce00078e000f */
[----:B------:R-:W-:Y:S05]  /*2210*/  WARPSYNC.COLLECTIVE R28, `(.L_x_206) ;  /* 0x000000001c087348 */ /* 0x000fea0003c00000 */
[----:B------:R1:W2:Y:S02]  /*2220*/  SHFL.BFLY P1, R29, R4, R5, R25 ;  /* 0x0c000005041d7389 */ /* 0x0002a40000020019 */
[----:B-12---:R-:W-:Y:S05]  /*2230*/  ENDCOLLECTIVE ;  /* 0x000000000000791b */ /* 0x006fea0003800000 */
.L_x_206:
[----:B------:R-:W-:Y:S05]  /*2240*/  BRA `(.L_x_207) ;  /* 0xfffffff400fc7947 */ /* 0x000fea000383ffff */
.L_x_208:
        /* <DEDUP_REMOVED lines=11> */
.L_x_4055:


//--------------------- .text._ZN12tensorrt_llm7kernels32fusedQKNormRopeKernelNTokenHeadsIN3c108BFloat16ES3_Li256ELb0ELi4EEEvPviiifPKvS6_S6_PKlii --------------------------
	.section	.text._ZN12tensorrt_llm7kernels32fusedQKNormRopeKernelNTokenHeadsIN3c108BFloat16ES3_Li256ELb0ELi4EEEvPviiifPKvS6_S6_PKlii,"ax",@progbits
	.align	128
        .global         _ZN12tensorrt_llm7kernels32fusedQKNormRopeKernelNTokenHeadsIN3c108BFloat16ES3_Li256ELb0ELi4EEEvPviiifPKvS6_S6_PKlii
        .type           _ZN12tensorrt_llm7kernels32fusedQKNormRopeKernelNTokenHeadsIN3c108BFloat16ES3_Li256ELb0ELi4EEEvPviiifPKvS6_S6_PKlii,@function
        .size           _ZN12tensorrt_llm7kernels32fusedQKNormRopeKernelNTokenHeadsIN3c108BFloat16ES3_Li256ELb0ELi4EEEvPviiifPKvS6_S6_PKlii,(.L_x_4056 - _ZN12tensorrt_llm7kernels32fusedQKNormRopeKernelNTokenHeadsIN3c108BFloat16ES3_Li256ELb0ELi4EEEvPviiifPKvS6_S6_PKlii)
        .other          _ZN12tensorrt_llm7kernels32fusedQKNormRopeKernelNTokenHeadsIN3c108BFloat16ES3_Li256ELb0ELi4EEEvPviiifPKvS6_S6_PKlii,@"STO_CUDA_ENTRY STV_DEFAULT"
_ZN12tensorrt_llm7kernels32fusedQKNormRopeKernelNTokenHeadsIN3c108BFloat16ES3_Li256ELb0ELi4EEEvPviiifPKvS6_S6_PKlii:
.text._ZN12tensorrt_llm7kernels32fusedQKNormRopeKernelNTokenHeadsIN3c108BFloat16ES3_Li256ELb0ELi4EEEvPviiifPKvS6_S6_PKlii:
        /* <DEDUP_REMOVED lines=79> */
.L_x_213:
        /* <DEDUP_REMOVED lines=43> */
.L_x_212:
[----:B---3--:R-:W-:Y:S05]  /*07a0*/  BSYNC.RECONVERGENT B1 ;  /* 0x0000000000017941 */ /* 0x008fea0003800200 */
.L_x_211:
        /* <DEDUP_REMOVED lines=12> */
.L_x_214:
        /* <DEDUP_REMOVED lines=16> */
.L_x_210:
[----:B---3--:R-:W-:Y:S05]  /*0970*/  BSYNC.RECONVERGENT B0 ;  /* 0x0000000000007941 */ /* 0x008fea0003800200 */
.L_x_209:
        /* <DEDUP_REMOVED lines=40> */
.L_x_219:
        /* <DEDUP_REMOVED lines=11> */
.L_x_218:
[----:B------:R-:W-:Y:S05]  /*0cb0*/  BSYNC.RECONVERGENT B1 ;  /* 0x0000000000017941 */ /* 0x000fea0003800200 */
.L_x_217:
        /* <DEDUP_REMOVED lines=8> */
.L_x_220:
        /* <DEDUP_REMOVED lines=23> */
.L_x_216:
[----:B------:R-:W-:Y:S05]  /*0eb0*/  BSYNC.RECONVERGENT B0 ;  /* 0x0000000000007941 */ /* 0x000fea0003800200 */
.L_x_215:
        /* <DEDUP_REMOVED lines=60> */
.L_x_228:
        /* <DEDUP_REMOVED lines=36> */
.L_x_235:
        /* <DEDUP_REMOVED lines=30> */
.L_x_223:
[----:B------:R-:W-:Y:S05]  /*16a0*/  BSYNC.RECONVERGENT B0 ;  /* 0x0000000000007941 */ /* 0x000fea0003800200 */
.L_x_222:
        /* <DEDUP_REMOVED lines=213> */
.L_x_246:
        /* <DEDUP_REMOVED lines=27> */
.L_x_225:
[----:B------:R-:W-:Y:S05]  /*25b0*/  BSYNC B0 ;  /* 0x0000000000007941 */ /* 0x000fea0003800000 */
.L_x_224:
        /* <DEDUP_REMOVED lines=15> */
.L_x_221:
[----:B------:R-:W-:Y:S01]  /*26b0*/  HFMA2 R41, -RZ, RZ, 0, 9.5367431640625e-07 ;  /* 0x00000010ff297431 */ /* 0x000fe200000001ff */
[----:B------:R-:W-:Y:S01]  /*26c0*/  BSSY B0, `(.L_x_229) ;  /* 0x0000006000007945 */ /* 0x000fe20003800000 */
[----:B------:R-:W-:Y:S01]  /*26d0*/  IMAD.MOV.U32 R42, RZ, RZ, 0x1f ;  /* 0x0000001fff2a7424 */ /* 0x000fe200078e00ff */
[----:B------:R-:W-:-:S07]  /*26e0*/  MOV R43, 0xffffffff ;  /* 0xffffffff002b7802 */ /* 0x000fce0000000f00 */
[----:B------:R-:W-:Y:S05]  /*26f0*/  WARPSYNC.COLLECTIVE R43, `(.L_x_230) ;  /* 0x000000002b087348 */ /* 0x000fea0003c00000 */
[----:B------:R1:W2:Y:S02]  /*2700*/  SHFL.BFLY P3, R45, R44, R41, R42 ;  /* 0x0c0000292c2d7389 */ /* 0x0002a4000006002a */
[----:B-12---:R-:W-:Y:S05]  /*2710*/  ENDCOLLECTIVE ;  /* 0x000000000000791b */ /* 0x006fea0003800000 */
.L_x_230:
[----:B------:R-:W-:Y:S05]  /*2720*/  BSYNC B0 ;  /* 0x0000000000007941 */ /* 0x000fea0003800000 */
.L_x_229:
[----:B------:R-:W-:Y:S02]  /*2730*/  HFMA2 R42, -RZ, RZ, 0, 1.847743988037109375e-06 ;  /* 0x0000001fff2a7431 */ /* 0x000fe400000001ff */
[----:B------:R-:W-:Y:S01]  /*2740*/  FADD.FTZ R44, R44, R45 ;  /* 0x0000002d2c2c7221 */ /* 0x000fe20000010000 */
[----:B------:R-:W-:Y:S02]  /*2750*/  IMAD.MOV.U32 R41, RZ, RZ, 0x8 ;  /* 0x00000008ff297424 */ /* 0x000fe400078e00ff */
[----:B------:R-:W-:-:S07]  /*2760*/  IMAD.MOV.U32 R43, RZ, RZ, -0x1 ;  /* 0xffffffffff2b7424 */ /* 0x000fce00078e00ff */
[----:B------:R-:W-:Y:S05]  /*2770*/  WARPSYNC.COLLECTIVE R43, `(.L_x_231) ;  /* 0x000000002b087348 */ /* 0x000fea0003c00000 */
[----:B------:R1:W2:Y:S02]  /*2780*/  SHFL.BFLY P3, R45, R44, R41, R42 ;  /* 0x0c0000292c2d7389 */ /* 0x0002a4000006002a */
[----:B-12---:R-:W-:Y:S05]  /*2790*/  ENDCOLLECTIVE ;  /* 0x000000000000791b */ /* 0x006fea0003800000 */
.L_x_231:
[----:B------:R-:W-:Y:S02]  /*27a0*/  IMAD.MOV.U32 R41, RZ, RZ, 0x4 ;  /* 0x00000004ff297424 */ /* 0x000fe400078e00ff */
[----:B------:R-:W-:-:S05]  /*27b0*/  FADD.FTZ R35, R44, R45 ;  /* 0x0000002d2c237221 */ /* 0x000fca0000010000 */
[----:B------:R-:W-:-:S07]  /*27c0*/  MOV R44, R35 ;  /* 0x00000023002c7202 */ /* 0x000fce0000000f00 */
[----:B------:R-:W-:Y:S05]  /*27d0*/  WARPSYNC.COLLECTIVE R43, `(.L_x_232) ;  /* 0x000000002b087348 */ /* 0x000fea0003c00000 */
[----:B------:R1:W2:Y:S02]  /*27e0*/  SHFL.BFLY P3, R45, R44, R41, R42 ;  /* 0x0c0000292c2d7389 */ /* 0x0002a4000006002a */
[----:B-12---:R-:W-:Y:S05]  /*27f0*/  ENDCOLLECTIVE ;  /* 0x000000000000791b */ /* 0x006fea0003800000 */
.L_x_232:
[----:B------:R-:W-:Y:S02]  /*2800*/  IMAD.MOV.U32 R41, RZ, RZ, 0x2 ;  /* 0x00000002ff297424 */ /* 0x000fe400078e00ff */
[----:B------:R-:W-:-:S05]  /*2810*/  FADD.FTZ R37, R35, R45 ;  /* 0x0000002d23257221 */ /* 0x000fca0000010000 */
[----:B------:R-:W-:-:S07]  /*2820*/  MOV R44, R37 ;  /* 0x00000025002c7202 */ /* 0x000fce0000000f00 */
[----:B------:R-:W-:Y:S05]  /*2830*/  WARPSYNC.COLLECTIVE R43, `(.L_x_233) ;  /* 0x000000002b087348 */ /* 0x000fea0003c00000 */
[----:B------:R1:W2:Y:S02]  /*2840*/  SHFL.BFLY P3, R45, R44, R41, R42 ;  /* 0x0c0000292c2d7389 */ /* 0x0002a4000006002a */
[----:B-12---:R-:W-:Y:S05]  /*2850*/  ENDCOLLECTIVE ;  /* 0x000000000000791b */ /* 0x006fea0003800000 */
.L_x_233:
[----:B------:R-:W-:Y:S02]  /*2860*/  IMAD.MOV.U32 R41, RZ, RZ, 0x1 ;  /* 0x00000001ff297424 */ /* 0x000fe400078e00ff */
[----:B------:R-:W-:-:S05]  /*2870*/  FADD.FTZ R38, R37, R45 ;  /* 0x0000002d25267221 */ /* 0x000fca0000010000 */
[----:B------:R-:W-:-:S07]  /*2880*/  MOV R44, R38 ;  /* 0x00000026002c7202 */ /* 0x000fce0000000f00 */
[----:B------:R-:W-:Y:S05]  /*2890*/  WARPSYNC.COLLECTIVE R43, `(.L_x_234) ;  /* 0x000000002b087348 */ /* 0x000fea0003c00000 */
[----:B------:R1:W2:Y:S02]  /*28a0*/  SHFL.BFLY P3, R45, R44, R41, R42 ;  /* 0x0c0000292c2d7389 */ /* 0x0002a4000006002a */
[----:B-12---:R-:W-:Y:S05]  /*28b0*/  ENDCOLLECTIVE ;  /* 0x000000000000791b */ /* 0x006fea0003800000 */
.L_x_234:
[----:B------:R-:W-:Y:S05]  /*28c0*/  BRA `(.L_x_235) ;  /* 0xffffffe800fc7947 */ /* 0x000fea000383ffff */
.L_x_226:
        /* <DEDUP_REMOVED lines=37> */
.L_x_237:
[----:B------:R-:W-:Y:S05]  /*2b20*/  BSYNC B1 ;  /* 0x0000000000017941 */ /* 0x000fea0003800000 */
.L_x_236:
        /* <DEDUP_REMOVED lines=9> */
.L_x_238:
        /* <DEDUP_REMOVED lines=32> */
.L_x_239:
        /* <DEDUP_REMOVED lines=33> */
.L_x_240:
        /* <DEDUP_REMOVED lines=25> */
.L_x_241:
        /* <DEDUP_REMOVED lines=37> */
.L_x_242:
        /* <DEDUP_REMOVED lines=31> */
.L_x_243:
        /* <DEDUP_REMOVED lines=30> */
.L_x_244:
        /* <DEDUP_REMOVED lines=12> */
.L_x_245:
[----:B------:R-:W-:Y:S05]  /*3840*/  BRA `(.L_x_246) ;  /* 0xffffffe800ec7947 */ /* 0x000fea000383ffff */
.L_x_227:
[----:B------:R-:W-:Y:S01]  /*3850*/  BSSY B1, `(.L_x_247) ;  /* 0x0000005000017945 */ /* 0x000fe20003800000 */
[----:B------:R-:W-:-:S07]  /*3860*/  MOV R43, 0xffffffff ;  /* 0xffffffff002b7802 */ /* 0x000fce0000000f00 */
[----:B------:R-:W-:Y:S05]  /*3870*/  WARPSYNC.COLLECTIVE R43, `(.L_x_248) ;  /* 0x000000002b087348 */ /* 0x000fea0003c00000 */
[----:B------:R-:W-:Y:S01]  /*3880*/  NOP ;  /* 0x0000000000007918 */ /* 0x000fe20000000000 */
[----:B------:R-:W-:Y:S05]  /*3890*/  ENDCOLLECTIVE ;  /* 0x000000000000791b */ /* 0x000fea0003800000 */
.L_x_248:
[----:B------:R-:W-:Y:S05]  /*38a0*/  BSYNC B1 ;  /* 0x0000000000017941 */ /* 0x000fea0003800000 */
.L_x_247:
[----:B------:R-:W-:Y:S05]  /*38b0*/  BRA `(.L_x_225) ;  /* 0xffffffec003c7947 */ /* 0x000fea000383ffff */
.L_x_249:
        /* <DEDUP_REMOVED lines=12> */
.L_x_4056:


//--------------------- .text._ZN12tensorrt_llm7kernels32fusedQKNormRopeKernelNTokenHeadsIN3c108BFloat16ES3_Li256ELb1ELi4EEEvPviiifPKvS6_S6_PKlii --------------------------
	.section	.text._ZN12tensorrt_llm7kernels32fusedQKNormRopeKernelNTokenHeadsIN3c108BFloat16ES3_Li256ELb1ELi4EEEvPviiifPKvS6_S6_PKlii,"ax",@progbits
	.align	128
        .global         _ZN12tensorrt_llm7kernels32fusedQKNormRopeKernelNTokenHeadsIN3c108BFloat16ES3_Li256ELb1ELi4EEEvPviiifPKvS6_S6_PKlii
        .type           _ZN12tensorrt_llm7kernels32fusedQKNormRopeKernelNTokenHeadsIN3c108BFloat16ES3_Li256ELb1ELi4EEEvPviiifPKvS6_S6_PKlii,@function
        .size           _ZN12tensorrt_llm7kernels32fusedQKNormRopeKernelNTokenHeadsIN3c108BFloat16ES3_Li256ELb1ELi4EEEvPviiifPKvS6_S6_PKlii,(.L_x_4057 - _ZN12tensorrt_llm7kernels32fusedQKNormRopeKernelNTokenHeadsIN3c108BFloat16ES3_Li256ELb1ELi4EEEvPviiifPKvS6_S6_PKlii)
        .other          _ZN12tensorrt_llm7kernels32fusedQKNormRopeKernelNTokenHeadsIN3c108BFloat16ES3_Li256ELb1ELi4EEEvPviiifPKvS6_S6_PKlii,@"STO_CUDA_ENTRY STV_DEFAULT"
_ZN12tensorrt_llm7kernels32fusedQKNormRopeKernelNTokenHeadsIN3c108BFloat16ES3_Li256ELb1ELi4EEEvPviiifPKvS6_S6_PKlii:
.text._ZN12tensorrt_llm7kernels32fusedQKNormRopeKernelNTokenHeadsIN3c108BFloat16ES3_Li256ELb1ELi4EEEvPviiifPKvS6_S6_PKlii:
        /* <DEDUP_REMOVED lines=78> */
.L_x_254:
        /* <DEDUP_REMOVED lines=43> */
.L_x_253:
[----:B------:R-:W-:Y:S05]  /*0790*/  BSYNC.RECONVERGENT B1 ;  /* 0x0000000000017941 */ /* 0x000fea0003800200 */
.L_x_252:
        /* <DEDUP_REMOVED lines=12> */
.L_x_255:
        /* <DEDUP_REMOVED lines=16> */
.L_x_251:
[----:B------:R-:W-:Y:S05]  /*0960*/  BSYNC.RECONVERGENT B0 ;  /* 0x0000000000007941 */ /* 0x000fea0003800200 */
.L_x_250:
        /* <DEDUP_REMOVED lines=40> */
.L_x_260:
        /* <DEDUP_REMOVED lines=11> */
.L_x_259:
[----:B------:R-:W-:Y:S05]  /*0ca0*/  BSYNC.RECONVERGENT B1 ;  /* 0x0000000000017941 */ /* 0x000fea0003800200 */
.L_x_258:
        /* <DEDUP_REMOVED lines=8> */
.L_x_261:
        /* <DEDUP_REMOVED lines=23> */
.L_x_257:
[----:B------:R-:W-:Y:S05]  /*0ea0*/  BSYNC.RECONVERGENT B0 ;  /* 0x0000000000007941 */ /* 0x000fea0003800200 */
.L_x_256:
        /* <DEDUP_REMOVED lines=62> */
.L_x_267:
        /* <DEDUP_REMOVED lines=36> */
.L_x_274:
        /* <DEDUP_REMOVED lines=30> */
.L_x_264:
[----:B------:R-:W-:Y:S05]  /*16b0*/  BSYNC.RECONVERGENT B0 ;  /* 0x0000000000007941 */ /* 0x000fea0003800200 */
.L_x_263:
        /* <DEDUP_REMOVED lines=36> */
.L_x_266:
[----:B------:R-:W-:Y:S05]  /*1900*/  BSYNC.RECONVERGENT B0 ;  /* 0x0000000000007941 */ /* 0x000fea0003800200 */
.L_x_265:
        /* <DEDUP_REMOVED lines=15> */
.L_x_262:
[----:B------:R-:W-:Y:S01]  /*1a00*/  HFMA2 R41, -RZ, RZ, 0, 9.5367431640625e-07 ;  /* 0x00000010ff297431 */ /* 0x000fe200000001ff */
[----:B------:R-:W-:Y:S01]  /*1a10*/  BSSY B0, `(.L_x_268) ;  /* 0x0000006000007945 */ /* 0x000fe20003800000 */
[----:B------:R-:W-:Y:S01]  /*1a20*/  IMAD.MOV.U32 R42, RZ, RZ, 0x1f ;  /* 0x0000001fff2a7424 */ /* 0x000fe200078e00ff */
[----:B------:R-:W-:-:S07]  /*1a30*/  MOV R39, 0xffffffff ;  /* 0xffffffff00277802 */ /* 0x000fce0000000f00 */
[----:B------:R-:W-:Y:S05]  /*1a40*/  WARPSYNC.COLLECTIVE R39, `(.L_x_269) ;  /* 0x0000000027087348 */ /* 0x000fea0003c00000 */
[----:B------:R1:W2:Y:S02]  /*1a50*/  SHFL.BFLY P1, R37, R36, R41, R42 ;  /* 0x0c00002924257389 */ /* 0x0002a4000002002a */
[----:B-12---:R-:W-:Y:S05]  /*1a60*/  ENDCOLLECTIVE ;  /* 0x000000000000791b */ /* 0x006fea0003800000 */
.L_x_269:
[----:B------:R-:W-:Y:S05]  /*1a70*/  BSYNC B0 ;  /* 0x0000000000007941 */ /* 0x000fea0003800000 */
.L_x_268:
        /* <DEDUP_REMOVED lines=9> */
.L_x_270:
[----:B------:R-:W-:Y:S01]  /*1b10*/  HFMA2 R41, -RZ, RZ, 0, 2.384185791015625e-07 ;  /* 0x00000004ff297431 */ /* 0x000fe200000001ff */
[----:B------:R-:W-:-:S05]  /*1b20*/  MOV R38, R37 ;  /* 0x0000002500267202 */ /* 0x000fca0000000f00 */
[----:B------:R-:W-:-:S04]  /*1b30*/  FADD.FTZ R38, R5, R38 ;  /* 0x0000002605267221 */ /* 0x000fc80000010000 */
[----:B------:R-:W-:-:S07]  /*1b40*/  IMAD.MOV.U32 R36, RZ, RZ, R38 ;  /* 0x000000ffff247224 */ /* 0x000fce00078e0026 */
[----:B------:R-:W-:Y:S05]  /*1b50*/  WARPSYNC.COLLECTIVE R39, `(.L_x_271) ;  /* 0x0000000027087348 */ /* 0x000fea0003c00000 */
[----:B------:R1:W2:Y:S02]  /*1b60*/  SHFL.BFLY P1, R37, R36, R41, R42 ;  /* 0x0c00002924257389 */ /* 0x0002a4000002002a */
[----:B-12---:R-:W-:Y:S05]  /*1b70*/  ENDCOLLECTIVE ;  /* 0x000000000000791b */ /* 0x006fea0003800000 */
.L_x_271:
[----:B------:R-:W-:Y:S02]  /*1b80*/  IMAD.MOV.U32 R41, RZ, RZ, 0x2 ;  /* 0x00000002ff297424 */ /* 0x000fe400078e00ff */
[----:B------:R-:W-:-:S04]  /*1b90*/  IMAD.MOV.U32 R7, RZ, RZ, R37 ;  /* 0x000000ffff077224 */ /* 0x000fc800078e0025 */
[----:B------:R-:W-:-:S05]  /*1ba0*/  FADD.FTZ R7, R38, R7 ;  /* 0x0000000726077221 */ /* 0x000fca0000010000 */
[----:B------:R-:W-:-:S07]  /*1bb0*/  MOV R36, R7 ;  /* 0x0000000700247202 */ /* 0x000fce0000000f00 */
[----:B------:R-:W-:Y:S05]  /*1bc0*/  WARPSYNC.COLLECTIVE R39, `(.L_x_272) ;  /* 0x0000000027087348 */ /* 0x000fea0003c00000 */
[----:B------:R1:W2:Y:S02]  /*1bd0*/  SHFL.BFLY P1, R37, R36, R41, R42 ;  /* 0x0c00002924257389 */ /* 0x0002a4000002002a */
[----:B-12---:R-:W-:Y:S05]  /*1be0*/  ENDCOLLECTIVE ;  /* 0x000000000000791b */ /* 0x006fea0003800000 */
.L_x_272:
[----:B------:R-:W-:Y:S01]  /*1bf0*/  HFMA2 R41, -RZ, RZ, 0, 5.9604644775390625e-08 ;  /* 0x00000001ff297431 */ /* 0x000fe200000001ff */
[----:B------:R-:W-:-:S05]  /*1c00*/  MOV R40, R37 ;  /* 0x0000002500287202 */ /* 0x000fca0000000f00 */
[----:B------:R-:W-:-:S04]  /*1c10*/  FADD.FTZ R40, R7, R40 ;  /* 0x0000002807287221 */ /* 0x000fc80000010000 */
[----:B------:R-:W-:-:S07]  /*1c20*/  IMAD.MOV.U32 R36, RZ, RZ, R40 ;  /* 0x000000ffff247224 */ /* 0x000fce00078e0028 */
[----:B------:R-:W-:Y:S05]  /*1c30*/  WARPSYNC.COLLECTIVE R39, `(.L_x_273) ;  /* 0x0000000027087348 */ /* 0x000fea0003c00000 */
[----:B------:R1:W2:Y:S02]  /*1c40*/  SHFL.BFLY P1, R37, R36, R41, R42 ;  /* 0x0c00002924257389 */ /* 0x0002a4000002002a */
[----:B-12---:R-:W-:Y:S05]  /*1c50*/  ENDCOLLECTIVE ;  /* 0x000000000000791b */ /* 0x006fea0003800000 */
.L_x_273:
[----:B------:R-:W-:Y:S05]  /*1c60*/  BRA `(.L_x_274) ;  /* 0xfffffff800187947 */ /* 0x000fea000383ffff */
.L_x_275:
        /* <DEDUP_REMOVED lines=9> */
.L_x_4057:


//--------------------- .text._ZN12tensorrt_llm7kernels32fusedQKNormRopeKernelNTokenHeadsIN3c108BFloat16ES3_Li128ELb0ELi4EEEvPviiifPKvS6_S6_PKlii --------------------------
	.section	.text._ZN12tensorrt_llm7kernels32fusedQKNormRopeKernelNTokenHeadsIN3c108BFloat16ES3_Li128ELb0ELi4EEEvPviiifPKvS6_S6_PKlii,"ax",@progbits
	.align	128
        .global         _ZN12tensorrt_llm7kernels32fusedQKNormRopeKernelNTokenHeadsIN3c108BFloat16ES3_Li128ELb0ELi4EEEvPviiifPKvS6_S6_PKlii
        .type           _ZN12tensorrt_llm7kernels32fusedQKNormRopeKernelNTokenHeadsIN3c108BFloat16ES3_Li128ELb0ELi4EEEvPviiifPKvS6_S6_PKlii,@function
        .size           _ZN12tensorrt_llm7kernels32fusedQKNormRopeKernelNTokenHeadsIN3c108BFloat16ES3_Li128ELb0ELi4EEEvPviiifPKvS6_S6_PKlii,(.L_x_4058 - _ZN12tensorrt_llm7kernels32fusedQKNormRopeKernelNTokenHeadsIN3c108BFloat16ES3_Li128ELb0ELi4EEEvPviiifPKvS6_S6_PKlii)
        .other          _ZN12tensorrt_llm7kernels32fusedQKNormRopeKernelNTokenHeadsIN3c108BFloat16ES3_Li128ELb0ELi4EEEvPviiifPKvS6_S6_PKlii,@"STO_CUDA_ENTRY STV_DEFAULT"
_ZN12tensorrt_llm7kernels32fusedQKNormRopeKernelNTokenHeadsIN3c108BFloat16ES3_Li128ELb0ELi4EEEvPviiifPKvS6_S6_PKlii:
.text._ZN12tensorrt_llm7kernels32fusedQKNormRopeKernelNTokenHeadsIN3c108BFloat16ES3_Li128ELb0ELi4EEEvPviiifPKvS6_S6_PKlii:
        /* <DEDUP_REMOVED lines=76> */
.L_x_280:
        /* <DEDUP_REMOVED lines=47> */
.L_x_279:
[----:B------:R-:W-:Y:S05]  /*07b0*/  BSYNC.RECONVERGENT B1 ;  /* 0x0000000000017941 */ /* 0x000fea0003800200 */
.L_x_278:
        /* <DEDUP_REMOVED lines=12> */
.L_x_281:
        /* <DEDUP_REMOVED lines=18> */
.L_x_277:
[----:B------:R-:W-:Y:S05]  /*09a0*/  BSYNC.RECONVERGENT B0 ;  /* 0x0000000000007941 */ /* 0x000fea0003800200 */
.L_x_276:
        /* <DEDUP_REMOVED lines=40> */
.L_x_286:
        /* <DEDUP_REMOVED lines=11> */
.L_x_285:
[----:B------:R-:W-:Y:S05]  /*0ce0*/  BSYNC.RECONVERGENT B1 ;  /* 0x0000000000017941 */ /* 0x000fea0003800200 */
.L_x_284:
        /* <DEDUP_REMOVED lines=8> */
.L_x_287:
        /* <DEDUP_REMOVED lines=23> */
.L_x_283:
[----:B------:R-:W-:Y:S05]  /*0ee0*/  BSYNC.RECONVERGENT B0 ;  /* 0x0000000000007941 */ /* 0x000fea0003800200 */
.L_x_282:
        /* <DEDUP_REMOVED lines=44> */
.L_x_295:
        /* <DEDUP_REMOVED lines=26> */
.L_x_302:
        /* <DEDUP_REMOVED lines=18> */
.L_x_290:
[----:B------:R-:W-:Y:S05]  /*1470*/  BSYNC.RECONVERGENT B0 ;  /* 0x0000000000007941 */ /* 0x000fea0003800200 */
.L_x_289:
        /* <DEDUP_REMOVED lines=108> */
.L_x_309:
        /* <DEDUP_REMOVED lines=28> */
.L_x_292:
[----:B------:R-:W-:Y:S05]  /*1d00*/  BSYNC B0 ;  /* 0x0000000000007941 */ /* 0x000fea0003800000 */
.L_x_291:
        /* <DEDUP_REMOVED lines=13> */
.L_x_288:
[----:B------:R-:W-:Y:S01]  /*1de0*/  HFMA2 R3, -RZ, RZ, 0, 1.847743988037109375e-06 ;  /* 0x0000001fff037431 */ /* 0x000fe200000001ff */
[----:B------:R-:W-:Y:S01]  /*1df0*/  BSSY B0, `(.L_x_296) ;  /* 0x0000006000007945 */ /* 0x000fe20003800000 */
[----:B------:R-:W-:Y:S02]  /*1e00*/  IMAD.MOV.U32 R2, RZ, RZ, 0x10 ;  /* 0x00000010ff027424 */ /* 0x000fe400078e00ff */
[----:B------:R-:W-:-:S07]  /*1e10*/  IMAD.MOV.U32 R27, RZ, RZ, -0x1 ;  /* 0xffffffffff1b7424 */ /* 0x000fce00078e00ff */
[----:B------:R-:W-:Y:S05]  /*1e20*/  WARPSYNC.COLLECTIVE R27, `(.L_x_297) ;  /* 0x000000001b087348 */ /* 0x000fea0003c00000 */
[----:B------:R1:W2:Y:S02]  /*1e30*/  SHFL.BFLY P3, R33, R32, R2, R3 ;  /* 0x0c00000220217389 */ /* 0x0002a40000060003 */
[----:B-12---:R-:W-:Y:S05]  /*1e40*/  ENDCOLLECTIVE ;  /* 0x000000000000791b */ /* 0x006fea0003800000 */
.L_x_297:
[----:B------:R-:W-:Y:S05]  /*1e50*/  BSYNC B0 ;  /* 0x0000000000007941 */ /* 0x000fea0003800000 */
.L_x_296:
[----:B------:R-:W-:Y:S01]  /*1e60*/  FADD.FTZ R32, R32, R33 ;  /* 0x0000002120207221 */ /* 0x000fe20000010000 */
[----:B------:R-:W-:Y:S01]  /*1e70*/  MOV R2, 0x8 ;  /* 0x0000000800027802 */ /* 0x000fe20000000f00 */
[----:B------:R-:W-:Y:S01]  /*1e80*/  IMAD.MOV.U32 R3, RZ, RZ, 0x1f ;  /* 0x0000001fff037424 */ /* 0x000fe200078e00ff */
[----:B------:R-:W-:-:S07]  /*1e90*/  MOV R27, 0xffffffff ;  /* 0xffffffff001b7802 */ /* 0x000fce0000000f00 */
[----:B------:R-:W-:Y:S05]  /*1ea0*/  WARPSYNC.COLLECTIVE R27, `(.L_x_298) ;  /* 0x000000001b087348 */ /* 0x000fea0003c00000 */
[----:B------:R1:W2:Y:S02]  /*1eb0*/  SHFL.BFLY P3, R33, R32, R2, R3 ;  /* 0x0c00000220217389 */ /* 0x0002a40000060003 */
[----:B-12---:R-:W-:Y:S05]  /*1ec0*/  ENDCOLLECTIVE ;  /* 0x000000000000791b */ /* 0x006fea0003800000 */
.L_x_298:
[----:B------:R-:W-:Y:S02]  /*1ed0*/  HFMA2 R2, -RZ, RZ, 0, 2.384185791015625e-07 ;  /* 0x00000004ff027431 */ /* 0x000fe400000001ff */
[----:B------:R-:W-:-:S04]  /*1ee0*/  FADD.FTZ R5, R32, R33 ;  /* 0x0000002120057221 */ /* 0x000fc80000010000 */
[----:B------:R-:W-:-:S07]  /*1ef0*/  IMAD.MOV.U32 R32, RZ, RZ, R5 ;  /* 0x000000ffff207224 */ /* 0x000fce00078e0005 */
[----:B------:R-:W-:Y:S05]  /*1f00*/  WARPSYNC.COLLECTIVE R27, `(.L_x_299) ;  /* 0x000000001b087348 */ /* 0x000fea0003c00000 */
[----:B------:R1:W2:Y:S02]  /*1f10*/  SHFL.BFLY P3, R33, R32, R2, R3 ;  /* 0x0c00000220217389 */ /* 0x0002a40000060003 */
[----:B-12---:R-:W-:Y:S05]  /*1f20*/  ENDCOLLECTIVE ;  /* 0x000000000000791b */ /* 0x006fea0003800000 */
.L_x_299:
[----:B------:R-:W-:Y:S01]  /*1f30*/  MOV R2, 0x2 ;  /* 0x0000000200027802 */ /* 0x000fe20000000f00 */
[----:B------:R-:W-:-:S04]  /*1f40*/  FADD.FTZ R26, R5, R33 ;  /* 0x00000021051a7221 */ /* 0x000fc80000010000 */
[----:B------:R-:W-:-:S07]  /*1f50*/  IMAD.MOV.U32 R32, RZ, RZ, R26 ;  /* 0x000000ffff207224 */ /* 0x000fce00078e001a */
[----:B------:R-:W-:Y:S05]  /*1f60*/  WARPSYNC.COLLECTIVE R27, `(.L_x_300) ;  /* 0x000000001b087348 */ /* 0x000fea0003c00000 */
[----:B------:R1:W2:Y:S02]  /*1f70*/  SHFL.BFLY P3, R33, R32, R2, R3 ;  /* 0x0c00000220217389 */ /* 0x0002a40000060003 */
[----:B-12---:R-:W-:Y:S05]  /*1f80*/  ENDCOLLECTIVE ;  /* 0x000000000000791b */ /* 0x006fea0003800000 */
.L_x_300:
[----:B------:R-:W-:Y:S02]  /*1f90*/  HFMA2 R2, -RZ, RZ, 0, 5.9604644775390625e-08 ;  /* 0x00000001ff027431 */ /* 0x000fe400000001ff */
[----:B------:R-:W-:-:S04]  /*1fa0*/  FADD.FTZ R28, R26, R33 ;  /* 0x000000211a1c7221 */ /* 0x000fc80000010000 */
[----:B------:R-:W-:-:S07]  /*1fb0*/  IMAD.MOV.U32 R32, RZ, RZ, R28 ;  /* 0x000000ffff207224 */ /* 0x000fce00078e001c */
[----:B------:R-:W-:Y:S05]  /*1fc0*/  WARPSYNC.COLLECTIVE R27, `(.L_x_301) ;  /* 0x000000001b087348 */ /* 0x000fea0003c00000 */
[----:B------:R1:W2:Y:S02]  /*1fd0*/  SHFL.BFLY P3, R33, R32, R2, R3 ;  /* 0x0c00000220217389 */ /* 0x0002a40000060003 */
[----:B-12---:R-:W-:Y:S05]  /*1fe0*/  ENDCOLLECTIVE ;  /* 0x000000000000791b */ /* 0x006fea0003800000 */
.L_x_301:
[----:B------:R-:W-:Y:S05]  /*1ff0*/  BRA `(.L_x_302) ;  /* 0xfffffff000d47947 */ /* 0x000fea000383ffff */
.L_x_293:
        /* <DEDUP_REMOVED lines=40> */
.L_x_304:
[----:B------:R-:W-:Y:S05]  /*2280*/  BSYNC B1 ;  /* 0x0000000000017941 */ /* 0x000fea0003800000 */
.L_x_303:
        /* <DEDUP_REMOVED lines=9> */
.L_x_305:
        /* <DEDUP_REMOVED lines=31> */
.L_x_306:
        /* <DEDUP_REMOVED lines=31> */
.L_x_307:
        /* <DEDUP_REMOVED lines=11> */
.L_x_308:
[----:B------:R-:W-:Y:S01]  /*27b0*/  IMAD.MOV.U32 R34, RZ, RZ, R33 ;  /* 0x000000ffff227224 */ /* 0x000fe200078e0021 */
[----:B------:R-:W-:Y:S06]  /*27c0*/  BRA `(.L_x_309) ;  /* 0xfffffff000dc7947 */ /* 0x000fec000383ffff */
.L_x_294:
[----:B------:R-:W-:Y:S01]  /*27d0*/  BSSY B1, `(.L_x_310) ;  /* 0x0000005000017945 */ /* 0x000fe20003800000 */
[----:B------:R-:W-:-:S07]  /*27e0*/  MOV R27, 0xffffffff ;  /* 0xffffffff001b7802 */ /* 0x000fce0000000f00 */
[----:B------:R-:W-:Y:S05]  /*27f0*/  WARPSYNC.COLLECTIVE R27, `(.L_x_311) ;  /* 0x000000001b087348 */ /* 0x000fea0003c00000 */
[----:B------:R-:W-:Y:S01]  /*2800*/  NOP ;  /* 0x0000000000007918 */ /* 0x000fe20000000000 */
[----:B------:R-:W-:Y:S05]  /*2810*/  ENDCOLLECTIVE ;  /* 0x000000000000791b */ /* 0x000fea0003800000 */
.L_x_311:
[----:B------:R-:W-:Y:S05]  /*2820*/  BSYNC B1 ;  /* 0x0000000000017941 */ /* 0x000fea0003800000 */
.L_x_310:
[----:B------:R-:W-:Y:S05]  /*2830*/  BRA `(.L_x_292) ;  /* 0xfffffff400307947 */ /* 0x000fea000383ffff */
.L_x_312:
        /* <DEDUP_REMOVED lines=12> */
.L_x_4058:


//--------------------- .text._ZN12tensorrt_llm7kernels32fusedQKNormRopeKernelNTokenHeadsIN3c108BFloat16ES3_Li128ELb1ELi4EEEvPviiifPKvS6_S6_PKlii --------------------------
	.section	.text._ZN12tensorrt_llm7kernels32fusedQKNormRopeKernelNTokenHeadsIN3c108BFloat16ES3_Li128ELb1ELi4EEEvPviiifPKvS6_S6_PKlii,"ax",@progbits
	.align	128
        .global         _ZN12tensorrt_llm7kernels32fusedQKNormRopeKernelNTokenHeadsIN3c108BFloat16ES3_Li128ELb1ELi4EEEvPviiifPKvS6_S6_PKlii
        .type           _ZN12tensorrt_llm7kernels32fusedQKNormRopeKernelNTokenHeadsIN3c108BFloat16ES3_Li128ELb1ELi4EEEvPviiifPKvS6_S6_PKlii,@function
        .size           _ZN12tensorrt_llm7kernels32fusedQKNormRopeKernelNTokenHeadsIN3c108BFloat16ES3_Li128ELb1ELi4EEEvPviiifPKvS6_S6_PKlii,(.L_x_4059 - _ZN12tensorrt_llm7kernels32fusedQKNormRopeKernelNTokenHeadsIN3c108BFloat16ES3_Li128ELb1ELi4EEEvPviiifPKvS6_S6_PKlii)
        .other          _ZN12tensorrt_llm7kernels32fusedQKNormRopeKernelNTokenHeadsIN3c108BFloat16ES3_Li128ELb1ELi4EEEvPviiifPKvS6_S6_PKlii,@"STO_CUDA_ENTRY STV_DEFAULT"
_ZN12tensorrt_llm7kernels32fusedQKNormRopeKernelNTokenHeadsIN3c108BFloat16ES3_Li128ELb1ELi4EEEvPviiifPKvS6_S6_PKlii:
.text._ZN12tensorrt_llm7kernels32fusedQKNormRopeKernelNTokenHeadsIN3c108BFloat16ES3_Li128ELb1ELi4EEEvPviiifPKvS6_S6_PKlii:
        /* <DEDUP_REMOVED lines=76> */
.L_x_317:
        /* <DEDUP_REMOVED lines=47> */
.L_x_316:
[----:B------:R-:W-:Y:S05]  /*07b0*/  BSYNC.RECONVERGENT B1 ;  /* 0x0000000000017941 */ /* 0x000fea0003800200 */
.L_x_315:
        /* <DEDUP_REMOVED lines=12> */
.L_x_318:
        /* <DEDUP_REMOVED lines=18> */
.L_x_314:
[----:B------:R-:W-:Y:S05]  /*09a0*/  BSYNC.RECONVERGENT B0 ;  /* 0x0000000000007941 */ /* 0x000fea0003800200 */
.L_x_313:
        /* <DEDUP_REMOVED lines=40> */
.L_x_323:
        /* <DEDUP_REMOVED lines=11> */
.L_x_322:
[----:B------:R-:W-:Y:S05]  /*0ce0*/  BSYNC.RECONVERGENT B1 ;  /* 0x0000000000017941 */ /* 0x000fea0003800200 */
.L_x_321:
        /* <DEDUP_REMOVED lines=8> */
.L_x_324:
        /* <DEDUP_REMOVED lines=23> */
.L_x_320:
[----:B------:R-:W-:Y:S05]  /*0ee0*/  BSYNC.RECONVERGENT B0 ;  /* 0x0000000000007941 */ /* 0x000fea0003800200 */
.L_x_319:
        /* <DEDUP_REMOVED lines=44> */
.L_x_330:
        /* <DEDUP_REMOVED lines=26> */
.L_x_337:
        /* <DEDUP_REMOVED lines=18> */
.L_x_327:
[----:B------:R-:W-:Y:S05]  /*1470*/  BSYNC.RECONVERGENT B0 ;  /* 0x0000000000007941 */ /* 0x000fea0003800200 */
.L_x_326:
        /* <DEDUP_REMOVED lines=20> */
.L_x_329:
[----:B------:R-:W-:Y:S05]  /*15c0*/  BSYNC.RECONVERGENT B0 ;  /* 0x0000000000007941 */ /* 0x000fea0003800200 */
.L_x_328:
        /* <DEDUP_REMOVED lines=13> */
.L_x_325:
[----:B------:R-:W-:Y:S01]  /*16a0*/  HFMA2 R24, -RZ, RZ, 0, 1.847743988037109375e-06 ;  /* 0x0000001fff187431 */ /* 0x000fe200000001ff */
[----:B------:R-:W-:Y:S01]  /*16b0*/  BSSY B0, `(.L_x_331) ;  /* 0x0000006000007945 */ /* 0x000fe20003800000 */
[----:B------:R-:W-:Y:S02]  /*16c0*/  IMAD.MOV.U32 R21, RZ, RZ, 0x10 ;  /* 0x00000010ff157424 */ /* 0x000fe400078e00ff */
[----:B------:R-:W-:-:S07]  /*16d0*/  IMAD.MOV.U32 R23, RZ, RZ, -0x1 ;  /* 0xffffffffff177424 */ /* 0x000fce00078e00ff */
[----:B------:R-:W-:Y:S05]  /*16e0*/  WARPSYNC.COLLECTIVE R23, `(.L_x_332) ;  /* 0x0000000017087348 */ /* 0x000fea0003c00000 */
[----:B------:R1:W2:Y:S02]  /*16f0*/  SHFL.BFLY P2, R24, R25, R21, R24 ;  /* 0x0c00001519187389 */ /* 0x0002a40000040018 */
[----:B-12---:R-:W-:Y:S05]  /*1700*/  ENDCOLLECTIVE ;  /* 0x000000000000791b */ /* 0x006fea0003800000 */
.L_x_332:
[----:B------:R-:W-:Y:S05]  /*1710*/  BSYNC B0 ;  /* 0x0000000000007941 */ /* 0x000fea0003800000 */
.L_x_331:
        /* <DEDUP_REMOVED lines=8> */
.L_x_333:
        /* <DEDUP_REMOVED lines=8> */
.L_x_334:
        /* <DEDUP_REMOVED lines=8> */
.L_x_335:
        /* <DEDUP_REMOVED lines=8> */
.L_x_336:
[----:B------:R-:W-:Y:S01]  /*1920*/  MOV R26, R24 ;  /* 0x00000018001a7202 */ /* 0x000fe20000000f00 */
[----:B------:R-:W-:Y:S06]  /*1930*/  BRA `(.L_x_337) ;  /* 0xfffffff800847947 */ /* 0x000fec000383ffff */
.L_x_338:
        /* <DEDUP_REMOVED lines=12> */
.L_x_4059:


//--------------------- .text._ZN12tensorrt_llm7kernels32fusedQKNormRopeKernelNTokenHeadsIN3c108BFloat16ES3_Li64ELb0ELi4EEEvPviiifPKvS6_S6_PKlii --------------------------
	.section	.text._ZN12tensorrt_llm7kernels32fusedQKNormRopeKernelNTokenHeadsIN3c108BFloat16ES3_Li64ELb0ELi4EEEvPviiifPKvS6_S6_PKlii,"ax",@progbits
	.align	128
        .global         _ZN12tensorrt_llm7kernels32fusedQKNormRopeKernelNTokenHeadsIN3c108BFloat16ES3_Li64ELb0ELi4EEEvPviiifPKvS6_S6_PKlii
        .type           _ZN12tensorrt_llm7kernels32fusedQKNormRopeKernelNTokenHeadsIN3c108BFloat16ES3_Li64ELb0ELi4EEEvPviiifPKvS6_S6_PKlii,@function
        .size           _ZN12tensorrt_llm7kernels32fusedQKNormRopeKernelNTokenHeadsIN3c108BFloat16ES3_Li64ELb0ELi4EEEvPviiifPKvS6_S6_PKlii,(.L_x_4060 - _ZN12tensorrt_llm7kernels32fusedQKNormRopeKernelNTokenHeadsIN3c108BFloat16ES3_Li64ELb0ELi4EEEvPviiifPKvS6_S6_PKlii)
        .other          _ZN12tensorrt_llm7kernels32fusedQKNormRopeKernelNTokenHeadsIN3c108BFloat16ES3_Li64ELb0ELi4EEEvPviiifPKvS6_S6_PKlii,@"STO_CUDA_ENTRY STV_DEFAULT"
_ZN12tensorrt_llm7kernels32fusedQKNormRopeKernelNTokenHeadsIN3c108BFloat16ES3_Li64ELb0ELi4EEEvPviiifPKvS6_S6_PKlii:
.text._ZN12tensorrt_llm7kernels32fusedQKNormRopeKernelNTokenHeadsIN3c108BFloat16ES3_Li64ELb0ELi4EEEvPviiifPKvS6_S6_PKlii:
        /* <DEDUP_REMOVED lines=77> */
.L_x_343:
        /* <DEDUP_REMOVED lines=44> */
.L_x_342:
[----:B------:R-:W-:Y:S05]  /*0790*/  BSYNC.RECONVERGENT B1 ;  /* 0x0000000000017941 */ /* 0x000fea0003800200 */
.L_x_341:
        /* <DEDUP_REMOVED lines=13> */
.L_x_344:
        /* <DEDUP_REMOVED lines=16> */
.L_x_340:
[----:B------:R-:W-:Y:S05]  /*0970*/  BSYNC.RECONVERGENT B0 ;  /* 0x0000000000007941 */ /* 0x000fea0003800200 */
.L_x_339:
        /* <DEDUP_REMOVED lines=40> */
.L_x_349:
        /* <DEDUP_REMOVED lines=11> */
.L_x_348:
[----:B------:R-:W-:Y:S05]  /*0cb0*/  BSYNC.RECONVERGENT B1 ;  /* 0x0000000000017941 */ /* 0x000fea0003800200 */
.L_x_347:
        /* <DEDUP_REMOVED lines=8> */
.L_x_350:
        /* <DEDUP_REMOVED lines=23> */
.L_x_346:
[----:B------:R-:W-:Y:S05]  /*0eb0*/  BSYNC.RECONVERGENT B0 ;  /* 0x0000000000007941 */ /* 0x000fea0003800200 */
.L_x_345:
        /* <DEDUP_REMOVED lines=58> */
.L_x_358:
        /* <DEDUP_REMOVED lines=21> */
.L_x_365:
        /* <DEDUP_REMOVED lines=13> */
.L_x_353:
[----:B------:R-:W-:Y:S05]  /*1480*/  BSYNC.RECONVERGENT B0 ;  /* 0x0000000000007941 */ /* 0x000fea0003800200 */
.L_x_352:
        /* <DEDUP_REMOVED lines=44> */
.L_x_370:
        /* <DEDUP_REMOVED lines=13> */
.L_x_355:
[----:B------:R-:W-:Y:S05]  /*1820*/  BSYNC B0 ;  /* 0x0000000000007941 */ /* 0x000fea0003800000 */
.L_x_354:
        /* <DEDUP_REMOVED lines=12> */
.L_x_351:
[----:B------:R-:W-:Y:S01]  /*18f0*/  BSSY B0, `(.L_x_359) ;  /* 0x0000007000007945 */ /* 0x000fe20003800000 */
[----:B------:R-:W-:Y:S01]  /*1900*/  IMAD.MOV.U32 R23, RZ, RZ, 0x10 ;  /* 0x00000010ff177424 */ /* 0x000fe200078e00ff */
[----:B------:R-:W-:Y:S01]  /*1910*/  MOV R9, 0xffffffff ;  /* 0xffffffff00097802 */ /* 0x000fe20000000f00 */
[----:B------:R-:W-:-:S07]  /*1920*/  IMAD.MOV.U32 R24, RZ, RZ, 0x1f ;  /* 0x0000001fff187424 */ /* 0x000fce00078e00ff */
[----:B------:R-:W-:Y:S05]  /*1930*/  WARPSYNC.COLLECTIVE R9, `(.L_x_360) ;  /* 0x0000000009087348 */ /* 0x000fea0003c00000 */
[----:B------:R1:W2:Y:S02]  /*1940*/  SHFL.BFLY P1, R25, R21, R23, R24 ;  /* 0x0c00001715197389 */ /* 0x0002a40000020018 */
[----:B-12---:R-:W-:Y:S05]  /*1950*/  ENDCOLLECTIVE ;  /* 0x000000000000791b */ /* 0x006fea0003800000 */
.L_x_360:
[----:B------:R-:W-:Y:S05]  /*1960*/  BSYNC B0 ;  /* 0x0000000000007941 */ /* 0x000fea0003800000 */
.L_x_359:
        /* <DEDUP_REMOVED lines=8> */
.L_x_361:
[----:B------:R-:W-:Y:S01]  /*19f0*/  MOV R23, 0x4 ;  /* 0x0000000400177802 */ /* 0x000fe20000000f00 */
[----:B------:R-:W-:-:S04]  /*1a00*/  FADD.FTZ R27, R26, R25 ;  /* 0x000000191a1b7221 */ /* 0x000fc80000010000 */
[----:B------:R-:W-:-:S07]  /*1a10*/  IMAD.MOV.U32 R21, RZ, RZ, R27 ;  /* 0x000000ffff157224 */ /* 0x000fce00078e001b */
[----:B------:R-:W-:Y:S05]  /*1a20*/  WARPSYNC.COLLECTIVE R9, `(.L_x_362) ;  /* 0x0000000009087348 */ /* 0x000fea0003c00000 */
[----:B------:R1:W2:Y:S02]  /*1a30*/  SHFL.BFLY P1, R25, R21, R23, R24 ;  /* 0x0c00001715197389 */ /* 0x0002a40000020018 */
[----:B-12---:R-:W-:Y:S05]  /*1a40*/  ENDCOLLECTIVE ;  /* 0x000000000000791b */ /* 0x006fea0003800000 */
.L_x_362:
[----:B------:R-:W-:Y:S02]  /*1a50*/  IMAD.MOV.U32 R23, RZ, RZ, 0x2 ;  /* 0x00000002ff177424 */ /* 0x000fe400078e00ff */
[----:B------:R-:W-:-:S04]  /*1a60*/  FADD.FTZ R28, R27, R25 ;  /* 0x000000191b1c7221 */ /* 0x000fc80000010000 */
[----:B------:R-:W-:-:S07]  /*1a70*/  IMAD.MOV.U32 R21, RZ, RZ, R28 ;  /* 0x000000ffff157224 */ /* 0x000fce00078e001c */
[----:B------:R-:W-:Y:S05]  /*1a80*/  WARPSYNC.COLLECTIVE R9, `(.L_x_363) ;  /* 0x0000000009087348 */ /* 0x000fea0003c00000 */
[----:B------:R1:W2:Y:S02]  /*1a90*/  SHFL.BFLY P1, R25, R21, R23, R24 ;  /* 0x0c00001715197389 */ /* 0x0002a40000020018 */
[----:B-12---:R-:W-:Y:S05]  /*1aa0*/  ENDCOLLECTIVE ;  /* 0x000000000000791b */ /* 0x006fea0003800000 */
.L_x_363:
[----:B------:R-:W-:Y:S02]  /*1ab0*/  IMAD.MOV.U32 R23, RZ, RZ, 0x1 ;  /* 0x00000001ff177424 */ /* 0x000fe400078e00ff */
[----:B------:R-:W-:-:S05]  /*1ac0*/  FADD.FTZ R29, R28, R25 ;  /* 0x000000191c1d7221 */ /* 0x000fca0000010000 */
[----:B------:R-:W-:-:S07]  /*1ad0*/  MOV R21, R29 ;  /* 0x0000001d00157202 */ /* 0x000fce0000000f00 */
[----:B------:R-:W-:Y:S05]  /*1ae0*/  WARPSYNC.COLLECTIVE R9, `(.L_x_364) ;  /* 0x0000000009087348 */ /* 0x000fea0003c00000 */
[----:B------:R1:W2:Y:S02]  /*1af0*/  SHFL.BFLY P1, R25, R21, R23, R24 ;  /* 0x0c00001715197389 */ /* 0x0002a40000020018 */
[----:B-12---:R-:W-:Y:S05]  /*1b00*/  ENDCOLLECTIVE ;  /* 0x000000000000791b */ /* 0x006fea0003800000 */
.L_x_364:
[----:B------:R-:W-:Y:S05]  /*1b10*/  BRA `(.L_x_365) ;  /* 0xfffffff800247947 */ /* 0x000fea000383ffff */
.L_x_356:
        /* <DEDUP_REMOVED lines=32> */
.L_x_367:
[----:B------:R-:W-:Y:S05]  /*1d20*/  BSYNC B1 ;  /* 0x0000000000017941 */ /* 0x000fea0003800000 */
.L_x_366:
        /* <DEDUP_REMOVED lines=8> */
.L_x_368:
        /* <DEDUP_REMOVED lines=10> */
.L_x_369:
[----:B------:R-:W-:Y:S05]  /*1e50*/  BRA `(.L_x_370) ;  /* 0xfffffff8003c7947 */ /* 0x000fea000383ffff */
.L_x_357:
[----:B------:R-:W-:Y:S01]  /*1e60*/  BSSY B1, `(.L_x_371) ;  /* 0x0000005000017945 */ /* 0x000fe20003800000 */
[----:B------:R-:W-:-:S07]  /*1e70*/  IMAD.MOV.U32 R9, RZ, RZ, -0x1 ;  /* 0xffffffffff097424 */ /* 0x000fce00078e00ff */
[----:B-1----:R-:W-:Y:S05]  /*1e80*/  WARPSYNC.COLLECTIVE R9, `(.L_x_372) ;  /* 0x0000000009087348 */ /* 0x002fea0003c00000 */
[----:B------:R-:W-:Y:S01]  /*1e90*/  NOP ;  /* 0x0000000000007918 */ /* 0x000fe20000000000 */
[----:B-1----:R-:W-:Y:S05]  /*1ea0*/  ENDCOLLECTIVE ;  /* 0x000000000000791b */ /* 0x002fea0003800000 */
.L_x_372:
[----:B------:R-:W-:Y:S05]  /*1eb0*/  BSYNC B1 ;  /* 0x0000000000017941 */ /* 0x000fea0003800000 */
.L_x_371:
[----:B------:R-:W-:Y:S05]  /*1ec0*/  BRA `(.L_x_355) ;  /* 0xfffffff800547947 */ /* 0x000fea000383ffff */
.L_x_373:
        /* <DEDUP_REMOVED lines=11> */
.L_x_4060:


//--------------------- .text._ZN12tensorrt_llm7kernels32fusedQKNormRopeKernelNTokenHeadsIN3c108BFloat16ES3_Li64ELb1ELi4EEEvPviiifPKvS6_S6_PKlii --------------------------
	.section	.text._ZN12tensorrt_llm7kernels32fusedQKNormRopeKernelNTokenHeadsIN3c108BFloat16ES3_Li64ELb1ELi4EEEvPviiifPKvS6_S6_PKlii,"ax",@progbits
	.align	128
        .global         _ZN12tensorrt_llm7kernels32fusedQKNormRopeKernelNTokenHeadsIN3c108BFloat16ES3_Li64ELb1ELi4EEEvPviiifPKvS6_S6_PKlii
        .type           _ZN12tensorrt_llm7kernels32fusedQKNormRopeKernelNTokenHeadsIN3c108BFloat16ES3_Li64ELb1ELi4EEEvPviiifPKvS6_S6_PKlii,@function
        .size           _ZN12tensorrt_llm7kernels32fusedQKNormRopeKernelNTokenHeadsIN3c108BFloat16ES3_Li64ELb1ELi4EEEvPviiifPKvS6_S6_PKlii,(.L_x_4061 - _ZN12tensorrt_llm7kernels32fusedQKNormRopeKernelNTokenHeadsIN3c108BFloat16ES3_Li64ELb1ELi4EEEvPviiifPKvS6_S6_PKlii)
        .other          _ZN12tensorrt_llm7kernels32fusedQKNormRopeKernelNTokenHeadsIN3c108BFloat16ES3_Li64ELb1ELi4EEEvPviiifPKvS6_S6_PKlii,@"STO_CUDA_ENTRY STV_DEFAULT"
_ZN12tensorrt_llm7kernels32fusedQKNormRopeKernelNTokenHeadsIN3c108BFloat16ES3_Li64ELb1ELi4EEEvPviiifPKvS6_S6_PKlii:
.text._ZN12tensorrt_llm7kernels32fusedQKNormRopeKernelNTokenHeadsIN3c108BFloat16ES3_Li64ELb1ELi4EEEvPviiifPKvS6_S6_PKlii:
        /* <DEDUP_REMOVED lines=79> */
.L_x_378:
        /* <DEDUP_REMOVED lines=48> */
.L_x_377:
[----:B------:R-:W-:Y:S05]  /*07f0*/  BSYNC.RECONVERGENT B1 ;  /* 0x0000000000017941 */ /* 0x000fea0003800200 */
.L_x_376:
        /* <DEDUP_REMOVED lines=13> */
.L_x_379:
        /* <DEDUP_REMOVED lines=18> */
.L_x_375:
[----:B------:R-:W-:Y:S05]  /*09f0*/  BSYNC.RECONVERGENT B0 ;  /* 0x0000000000007941 */ /* 0x000fea0003800200 */
.L_x_374:
        /* <DEDUP_REMOVED lines=40> */
.L_x_384:
        /* <DEDUP_REMOVED lines=11> */
.L_x_383:
[----:B------:R-:W-:Y:S05]  /*0d30*/  BSYNC.RECONVERGENT B1 ;  /* 0x0000000000017941 */ /* 0x000fea0003800200 */
.L_x_382:
        /* <DEDUP_REMOVED lines=8> */
.L_x_385:
        /* <DEDUP_REMOVED lines=23> */
.L_x_381:
[----:B------:R-:W-:Y:S05]  /*0f30*/  BSYNC.RECONVERGENT B0 ;  /* 0x0000000000007941 */ /* 0x000fea0003800200 */
.L_x_380:
        /* <DEDUP_REMOVED lines=40> */
.L_x_392:
        /* <DEDUP_REMOVED lines=23> */
.L_x_402:
        /* <DEDUP_REMOVED lines=13> */
.L_x_390:
[----:B------:R-:W-:Y:S05]  /*1400*/  BSYNC.RECONVERGENT B1 ;  /* 0x0000000000017941 */ /* 0x000fea0003800200 */
.L_x_389:
        /* <DEDUP_REMOVED lines=38> */
.L_x_409:
        /* <DEDUP_REMOVED lines=29> */
.L_x_387:
[----:B------:R-:W-:Y:S05]  /*1840*/  BSYNC B0 ;  /* 0x0000000000007941 */ /* 0x000fea0003800000 */
.L_x_386:
        /* <DEDUP_REMOVED lines=31> */
.L_x_416:
[----:B------:R-:W3:Y:S01]  /*1a40*/  LDC R4, c[0x0][0x394] ;  /* 0x0000e500ff047b82 */ /* 0x000ee20000000800 */
[----:B------:R-:W-:Y:S01]  /*1a50*/  ISETP.NE.AND P1, PT, R11, RZ, PT ;  /* 0x000000ff0b00720c */ /* 0x000fe20003f25270 */
[----:B------:R-:W-:Y:S01]  /*1a60*/  BSSY.RECONVERGENT B0, `(.L_x_394) ;  /* 0x0000004000007945 */ /* 0x000fe20003800200 */
[----:B------:R-:W-:-:S11]  /*1a70*/  ISETP.GE.AND P2, PT, R14, UR7, PT ;  /* 0x000000070e007c0c */ /* 0x000fd6000bf46270 */
[----:B------:R-:W-:Y:S05]  /*1a80*/  @P1 BRA `(.L_x_395) ;  /* 0x0000000000041947 */ /* 0x000fea0003800000 */
[----:B------:R-:W-:-:S04]  /*1a90*/  DEPBAR.LE SB0, 0x0 ;  /* 0x000080000000791a */ /* 0x000fc80000000000 */
.L_x_395:
[----:B------:R-:W-:Y:S05]  /*1aa0*/  BSYNC.RECONVERGENT B0 ;  /* 0x0000000000007941 */ /* 0x000fea0003800200 */
.L_x_394:
        /* <DEDUP_REMOVED lines=23> */
.L_x_388:
[----:B------:R-:W-:Y:S01]  /*1c20*/  HFMA2 R5, -RZ, RZ, 0, 9.5367431640625e-07 ;  /* 0x00000010ff057431 */ /* 0x000fe200000001ff */
[----:B------:R-:W-:Y:S01]  /*1c30*/  BSSY B1, `(.L_x_396) ;  /* 0x0000006000017945 */ /* 0x000fe20003800000 */
[----:B------:R-:W-:Y:S01]  /*1c40*/  IMAD.MOV.U32 R25, RZ, RZ, 0x1f ;  /* 0x0000001fff197424 */ /* 0x000fe200078e00ff */
[----:B------:R-:W-:-:S07]  /*1c50*/  MOV R28, 0xffffffff ;  /* 0xffffffff001c7802 */ /* 0x000fce0000000f00 */
[----:B------:R-:W-:Y:S05]  /*1c60*/  WARPSYNC.COLLECTIVE R28, `(.L_x_397) ;  /* 0x000000001c087348 */ /* 0x000fea0003c00000 */
[----:B------:R1:W2:Y:S02]  /*1c70*/  SHFL.BFLY P1, R29, R4, R5, R25 ;  /* 0x0c000005041d7389 */ /* 0x0002a40000020019 */
[----:B-12---:R-:W-:Y:S05]  /*1c80*/  ENDCOLLECTIVE ;  /* 0x000000000000791b */ /* 0x006fea0003800000 */
.L_x_397:
[----:B------:R-:W-:Y:S05]  /*1c90*/  BSYNC B1 ;  /* 0x0000000000017941 */ /* 0x000fea0003800000 */
.L_x_396:
[----:B------:R-:W-:Y:S02]  /*1ca0*/  HFMA2 R25, -RZ, RZ, 0, 1.847743988037109375e-06 ;  /* 0x0000001fff197431 */ /* 0x000fe400000001ff */
[----:B------:R-:W-:Y:S01]  /*1cb0*/  FADD.FTZ R4, R4, R29 ;  /* 0x0000001d04047221 */ /* 0x000fe20000010000 */
[----:B------:R-:W-:Y:S02]  /*1cc0*/  IMAD.MOV.U32 R5, RZ, RZ, 0x8 ;  /* 0x00000008ff057424 */ /* 0x000fe400078e00ff */
[----:B------:R-:W-:-:S07]  /*1cd0*/  IMAD.MOV.U32 R28, RZ, RZ, -0x1 ;  /* 0xffffffffff1c7424 */ /* 0x000fce00078e00ff */
[----:B------:R-:W-:Y:S05]  /*1ce0*/  WARPSYNC.COLLECTIVE R28, `(.L_x_398) ;  /* 0x000000001c087348 */ /* 0x000fea0003c00000 */
[----:B------:R1:W2:Y:S02]  /*1cf0*/  SHFL.BFLY P1, R29, R4, R5, R25 ;  /* 0x0c000005041d7389 */ /* 0x0002a40000020019 */
[----:B-12---:R-:W-:Y:S05]  /*1d00*/  ENDCOLLECTIVE ;  /* 0x000000000000791b */ /* 0x006fea0003800000 */
.L_x_398:
[----:B------:R-:W-:Y:S02]  /*1d10*/  IMAD.MOV.U32 R5, RZ, RZ, 0x4 ;  /* 0x00000004ff057424 */ /* 0x000fe400078e00ff */
[----:B------:R-:W-:-:S05]  /*1d20*/  FADD.FTZ R3, R4, R29 ;  /* 0x0000001d04037221 */ /* 0x000fca0000010000 */
[----:B------:R-:W-:-:S07]  /*1d30*/  MOV R4, R3 ;  /* 0x0000000300047202 */ /* 0x000fce0000000f00 */
[----:B------:R-:W-:Y:S05]  /*1d40*/  WARPSYNC.COLLECTIVE R28, `(.L_x_399) ;  /* 0x000000001c087348 */ /* 0x000fea0003c00000 */
[----:B------:R1:W2:Y:S02]  /*1d50*/  SHFL.BFLY P1, R29, R4, R5, R25 ;  /* 0x0c000005041d7389 */ /* 0x0002a40000020019 */
[----:B-12---:R-:W-:Y:S05]  /*1d60*/  ENDCOLLECTIVE ;  /* 0x000000000000791b */ /* 0x006fea0003800000 */
.L_x_399:
[----:B------:R-:W-:Y:S02]  /*1d70*/  IMAD.MOV.U32 R5, RZ, RZ, 0x2 ;  /* 0x00000002ff057424 */ /* 0x000fe400078e00ff */
[----:B------:R-:W-:-:S05]  /*1d80*/  FADD.FTZ R24, R3, R29 ;  /* 0x0000001d03187221 */ /* 0x000fca0000010000 */
[----:B------:R-:W-:-:S07]  /*1d90*/  MOV R4, R24 ;  /* 0x0000001800047202 */ /* 0x000fce0000000f00 */
[----:B------:R-:W-:Y:S05]  /*1da0*/  WARPSYNC.COLLECTIVE R28, `(.L_x_400) ;  /* 0x000000001c087348 */ /* 0x000fea0003c00000 */
[----:B------:R1:W2:Y:S02]  /*1db0*/  SHFL.BFLY P1, R29, R4, R5, R25 ;  /* 0x0c000005041d7389 */ /* 0x0002a40000020019 */
[----:B-12---:R-:W-:Y:S05]  /*1dc0*/  ENDCOLLECTIVE ;  /* 0x000000000000791b */ /* 0x006fea0003800000 */
.L_x_400:
[----:B------:R-:W-:Y:S02]  /*1dd0*/  IMAD.MOV.U32 R5, RZ, RZ, 0x1 ;  /* 0x00000001ff057424 */ /* 0x000fe400078e00ff */
[----:B------:R-:W-:-:S05]  /*1de0*/  FADD.FTZ R3, R24, R29 ;  /* 0x0000001d18037221 */ /* 0x000fca0000010000 */
[----:B------:R-:W-:-:S07]  /*1df0*/  MOV R4, R3 ;  /* 0x0000000300047202 */ /* 0x000fce0000000f00 */
[----:B------:R-:W-:Y:S05]  /*1e00*/  WARPSYNC.COLLECTIVE R28, `(.L_x_401) ;  /* 0x000000001c087348 */ /* 0x000fea0003c00000 */
[----:B------:R1:W2:Y:S02]  /*1e10*/  SHFL.BFLY P1, R29, R4, R5, R25 ;  /* 0x0c000005041d7389 */ /* 0x0002a40000020019 */
[----:B-12---:R-:W-:Y:S05]  /*1e20*/  ENDCOLLECTIVE ;  /* 0x000000000000791b */ /* 0x006fea0003800000 */
.L_x_401:
[----:B------:R-:W-:Y:S05]  /*1e30*/  BRA `(.L_x_402) ;  /* 0xfffffff4003c7947 */ /* 0x000fea000383ffff */
.L_x_391:
[----:B------:R-:W-:Y:S01]  /*1e40*/  HFMA2 R5, -RZ, RZ, 0, 9.5367431640625e-07 ;  /* 0x00000010ff057431 */ /* 0x000fe200000001ff */
[----:B------:R-:W-:Y:S01]  /*1e50*/  BSSY B1, `(.L_x_403) ;  /* 0x0000006000017945 */ /* 0x000fe20003800000 */
[----:B------:R-:W-:Y:S01]  /*1e60*/  IMAD.MOV.U32 R25, RZ, RZ, 0x1f ;  /* 0x0000001fff197424 */ /* 0x000fe200078e00ff */
[----:B------:R-:W-:-:S07]  /*1e70*/  MOV R28, 0xffffffff ;  /* 0xffffffff001c7802 */ /* 0x000fce0000000f00 */
[----:B------:R-:W-:Y:S05]  /*1e80*/  WARPSYNC.COLLECTIVE R28, `(.L_x_404) ;  /* 0x000000001c087348 */ /* 0x000fea0003c00000 */
[----:B------:R1:W2:Y:S02]  /*1e90*/  SHFL.BFLY P1, R29, R4, R5, R25 ;  /* 0x0c000005041d7389 */ /* 0x0002a40000020019 */
[----:B-12---:R-:W-:Y:S05]  /*1ea0*/  ENDCOLLECTIVE ;  /* 0x000000000000791b */ /* 0x006fea0003800000 */
.L_x_404:
[----:B------:R-:W-:Y:S05]  /*1eb0*/  BSYNC B1 ;  /* 0x0000000000017941 */ /* 0x000fea0003800000 */
.L_x_403:
[----:B------:R-:W-:Y:S02]  /*1ec0*/  HFMA2 R25, -RZ, RZ, 0, 1.847743988037109375e-06 ;  /* 0x0000001fff197431 */ /* 0x000fe400000001ff */
[----:B------:R-:W-:Y:S01]  /*1ed0*/  FADD.FTZ R4, R4, R29 ;  /* 0x0000001d04047221 */ /* 0x000fe20000010000 */
[----:B------:R-:W-:Y:S02]  /*1ee0*/  IMAD.MOV.U32 R5, RZ, RZ, 0x8 ;  /* 0x00000008ff057424 */ /* 0x000fe400078e00ff */
[----:B------:R-:W-:-:S07]  /*1ef0*/  IMAD.MOV.U32 R28, RZ, RZ, -0x1 ;  /* 0xffffffffff1c7424 */ /* 0x000fce00078e00ff */
[----:B------:R-:W-:Y:S05]  /*1f00*/  WARPSYNC.COLLECTIVE R28, `(.L_x_405) ;  /* 0x000000001c087348 */ /* 0x000fea0003c00000 */
[----:B------:R1:W2:Y:S02]  /*1f10*/  SHFL.BFLY P1, R29, R4, R5, R25 ;  /* 0x0c000005041d7389 */ /* 0x0002a40000020019 */
[----:B-12---:R-:W-:Y:S05]  /*1f20*/  ENDCOLLECTIVE ;  /* 0x000000000000791b */ /* 0x006fea0003800000 */
.L_x_405:
[----:B------:R-:W-:Y:S01]  /*1f30*/  MOV R5, 0x4 ;  /* 0x0000000400057802 */ /* 0x000fe20000000f00 */
[----:B------:R-:W-:-:S07]  /*1f40*/  FADD.FTZ R4, R4, R29 ;  /* 0x0000001d04047221 */ /* 0x000fce0000010000 */
[----:B------:R-:W-:Y:S05]  /*1f50*/  WARPSYNC.COLLECTIVE R28, `(.L_x_406) ;  /* 0x000000001c087348 */ /* 0x000fea0003c00000 */
[----:B------:R1:W2:Y:S02]  /*1f60*/  SHFL.BFLY P1, R29, R4, R5, R25 ;  /* 0x0c000005041d7389 */ /* 0x0002a40000020019 */
[----:B-12---:R-:W-:Y:S05]  /*1f70*/  ENDCOLLECTIVE ;  /* 0x000000000000791b */ /* 0x006fea0003800000 */
.L_x_406:
[----:B------:R-:W-:Y:S02]  /*1f80*/  IMAD.MOV.U32 R5, RZ, RZ, 0x2 ;  /* 0x00000002ff057424 */ /* 0x000fe400078e00ff */
[----:B------:R-:W-:-:S07]  /*1f90*/  FADD.FTZ R4, R4, R29 ;  /* 0x0000001d04047221 */ /* 0x000fce0000010000 */
[----:B------:R-:W-:Y:S05]  /*1fa0*/  WARPSYNC.COLLECTIVE R28, `(.L_x_407) ;  /* 0x000000001c087348 */ /* 0x000fea0003c00000 */
[----:B------:R1:W2:Y:S02]  /*1fb0*/  SHFL.BFLY P1, R29, R4, R5, R25 ;  /* 0x0c000005041d7389 */ /* 0x0002a40000020019 */
[----:B-12---:R-:W-:Y:S05]  /*1fc0*/  ENDCOLLECTIVE ;  /* 0x000000000000791b */ /* 0x006fea0003800000 */
.L_x_407:
[----:B------:R-:W-:Y:S02]  /*1fd0*/  HFMA2 R5, -RZ, RZ, 0, 5.9604644775390625e-08 ;  /* 0x00000001ff057431 */ /* 0x000fe400000001ff */
[----:B------:R-:W-:-:S07]  /*1fe0*/  FADD.FTZ R4, R4, R29 ;  /* 0x0000001d04047221 */ /* 0x000fce0000010000 */
[----:B------:R-:W-:Y:S05]  /*1ff0*/  WARPSYNC.COLLECTIVE R28, `(.L_x_408) ;  /* 0x000000001c087348 */ /* 0x000fea0003c00000 */
[----:B------:R1:W2:Y:S02]  /*2000*/  SHFL.BFLY P1, R29, R4, R5, R25 ;  /* 0x0c000005041d7389 */ /* 0x0002a40000020019 */
[----:B-12---:R-:W-:Y:S05]  /*2010*/  ENDCOLLECTIVE ;  /* 0x000000000000791b */ /* 0x006fea0003800000 */
.L_x_408:
[----:B------:R-:W-:Y:S05]  /*2020*/  BRA `(.L_x_409) ;  /* 0xfffffff400907947 */ /* 0x000fea000383ffff */
.L_x_393:
[----:B------:R-:W-:Y:S01]  /*2030*/  BSSY B0, `(.L_x_410) ;  /* 0x0000007000007945 */ /* 0x000fe20003800000 */
[----:B------:R-:W-:Y:S01]  /*2040*/  IMAD.MOV.U32 R5, RZ, RZ, 0x10 ;  /* 0x00000010ff057424 */ /* 0x000fe200078e00ff */
[----:B------:R-:W-:Y:S01]  /*2050*/  MOV R25, 0x1f ;  /* 0x0000001f00197802 */ /* 0x000fe20000000f00 */
[----:B------:R-:W-:-:S07]  /*2060*/  IMAD.MOV.U32 R28, RZ, RZ, -0x1 ;  /* 0xffffffffff1c7424 */ /* 0x000fce00078e00ff */
[----:B------:R-:W-:Y:S05]  /*2070*/  WARPSYNC.COLLECTIVE R28, `(.L_x_411) ;  /* 0x000000001c087348 */ /* 0x000fea0003c00000 */
[----:B------:R1:W2:Y:S02]  /*2080*/  SHFL.BFLY P1, R29, R4, R5, R25 ;  /* 0x0c000005041d7389 */ /* 0x0002a40000020019 */
[----:B-12---:R-:W-:Y:S05]  /*2090*/  ENDCOLLECTIVE ;  /* 0x000000000000791b */ /* 0x006fea0003800000 */
.L_x_411:
[----:B------:R-:W-:Y:S05]  /*20a0*/  BSYNC B0 ;  /* 0x0000000000007941 */ /* 0x000fea0003800000 */
.L_x_410:
[----:B------:R-:W-:Y:S02]  /*20b0*/  HFMA2 R5, -RZ, RZ, 0, 4.76837158203125e-07 ;  /* 0x00000008ff057431 */ /* 0x000fe400000001ff */
[----:B------:R-:W-:Y:S01]  /*20c0*/  FADD.FTZ R4, R4, R29 ;  /* 0x0000001d04047221 */ /* 0x000fe20000010000 */
[----:B------:R-:W-:Y:S01]  /*20d0*/  IMAD.MOV.U32 R25, RZ, RZ, 0x1f ;  /* 0x0000001fff197424 */ /* 0x000fe200078e00ff */
[----:B------:R-:W-:-:S07]  /*20e0*/  MOV R28, 0xffffffff ;  /* 0xffffffff001c7802 */ /* 0x000fce0000000f00 */
[----:B------:R-:W-:Y:S05]  /*20f0*/  WARPSYNC.COLLECTIVE R28, `(.L_x_412) ;  /* 0x000000001c087348 */ /* 0x000fea0003c00000 */
[----:B------:R1:W2:Y:S02]  /*2100*/  SHFL.BFLY P1, R29, R4, R5, R25 ;  /* 0x0c000005041d7389 */ /* 0x0002a40000020019 */
[----:B-12---:R-:W-:Y:S05]  /*2110*/  ENDCOLLECTIVE ;  /* 0x000000000000791b */ /* 0x006fea0003800000 */
.L_x_412:
[----:B------:R-:W-:Y:S02]  /*2120*/  HFMA2 R5, -RZ, RZ, 0, 2.384185791015625e-07 ;  /* 0x00000004ff057431 */ /* 0x000fe400000001ff */
[----:B------:R-:W-:-:S04]  /*2130*/  FADD.FTZ R3, R4, R29 ;  /* 0x0000001d04037221 */ /* 0x000fc80000010000 */
[----:B------:R-:W-:-:S07]  /*2140*/  IMAD.MOV.U32 R4, RZ, RZ, R3 ;  /* 0x000000ffff047224 */ /* 0x000fce00078e0003 */
[----:B------:R-:W-:Y:S05]  /*2150*/  WARPSYNC.COLLECTIVE R28, `(.L_x_413) ;  /* 0x000000001c087348 */ /* 0x000fea0003c00000 */
[----:B------:R1:W2:Y:S02]  /*2160*/  SHFL.BFLY P1, R29, R4, R5, R25 ;  /* 0x0c000005041d7389 */ /* 0x0002a40000020019 */
[----:B-12---:R-:W-:Y:S05]  /*2170*/  ENDCOLLECTIVE ;  /* 0x000000000000791b */ /* 0x006fea0003800000 */
.L_x_413:
[----:B------:R-:W-:Y:S01]  /*2180*/  MOV R5, 0x2 ;  /* 0x0000000200057802 */ /* 0x000fe20000000f00 */
[----:B------:R-:W-:-:S04]  /*2190*/  FADD.FTZ R12, R3, R29 ;  /* 0x0000001d030c7221 */ /* 0x000fc80000010000 */
[----:B------:R-:W-:-:S07]  /*21a0*/  IMAD.MOV.U32 R4, RZ, RZ, R12 ;  /* 0x000000ffff047224 */ /* 0x000fce00078e000c */
[----:B------:R-:W-:Y:S05]  /*21b0*/  WARPSYNC.COLLECTIVE R28, `(.L_x_414) ;  /* 0x000000001c087348 */ /* 0x000fea0003c00000 */
[----:B------:R1:W2:Y:S02]  /*21c0*/  SHFL.BFLY P1, R29, R4, R5, R25 ;  /* 0x0c000005041d7389 */ /* 0x0002a40000020019 */
[----:B-12---:R-:W-:Y:S05]  /*21d0*/  ENDCOLLECTIVE ;  /* 0x000000000000791b */ /* 0x006fea0003800000 */
.L_x_414:
[----:B------:R-:W-:Y:S02]  /*21e0*/  HFMA2 R5, -RZ, RZ, 0, 5.9604644775390625e-08 ;  /* 0x00000001ff057431 */ /* 0x000fe400000001ff */
[----:B------:R-:W-:-:S04]  /*21f0*/  FADD.FTZ R15, R12, R29 ;  /* 0x0000001d0c0f7221 */ /* 0x000fc80000010000 */
[----:B------:R-:W-:-:S07]  /*2200*/  IMAD.MOV.U32 R4, RZ, RZ, R15 ;  /* 0x000000ffff047224 */ /* 0x000fce00078e000f */
[----:B------:R-:W-:Y:S05]  /*2210*/  WARPSYNC.COLLECTIVE R28, `(.L_x_415) ;  /* 0x000000001c087348 */ /* 0x000fea0003c00000 */
[----:B------:R1:W2:Y:S02]  /*2220*/  SHFL.BFLY P1, R29, R4, R5, R25 ;  /* 0x0c000005041d7389 */ /* 0x0002a40000020019 */
[----:B-12---:R-:W-:Y:S05]  /*2230*/  ENDCOLLECTIVE ;  /* 0x000000000000791b */ /* 0x006fea0003800000 */
.L_x_415:
[----:B------:R-:W-:Y:S05]  /*2240*/  BRA `(.L_x_416) ;  /* 0xfffffff400fc7947 */ /* 0x000fea000383ffff */
.L_x_417:
        /* <DEDUP_REMOVED lines=11> */
.L_x_4061:


//--------------------- .text._ZN12tensorrt_llm7kernels32fusedQKNormRopeKernelNTokenHeadsIN3c108BFloat16ES3_Li256ELb0ELi2EEEvPviiifPKvS6_S6_PKlii --------------------------
	.section	.text._ZN12tensorrt_llm7kernels32fusedQKNormRopeKernelNTokenHeadsIN3c108BFloat16ES3_Li256ELb0ELi2EEEvPviiifPKvS6_S6_PKlii,"ax",@progbits
	.align	128
        .global         _ZN12tensorrt_llm7kernels32fusedQKNormRopeKernelNTokenHeadsIN3c108BFloat16ES3_Li256ELb0ELi2EEEvPviiifPKvS6_S6_PKlii
        .type           _ZN12tensorrt_llm7kernels32fusedQKNormRopeKernelNTokenHeadsIN3c108BFloat16ES3_Li256ELb0ELi2EEEvPviiifPKvS6_S6_PKlii,@function
        .size           _ZN12tensorrt_llm7kernels32fusedQKNormRopeKernelNTokenHeadsIN3c108BFloat16ES3_Li256ELb0ELi2EEEvPviiifPKvS6_S6_PKlii,(.L_x_4062 - _ZN12tensorrt_llm7kernels32fusedQKNormRopeKernelNTokenHeadsIN3c108BFloat16ES3_Li256ELb0ELi2EEEvPviiifPKvS6_S6_PKlii)
        .other          _ZN12tensorrt_llm7kernels32fusedQKNormRopeKernelNTokenHeadsIN3c108BFloat16ES3_Li256ELb0ELi2EEEvPviiifPKvS6_S6_PKlii,@"STO_CUDA_ENTRY STV_DEFAULT"
_ZN12tensorrt_llm7kernels32fusedQKNormRopeKernelNTokenHeadsIN3c108BFloat16ES3_Li256ELb0ELi2EEEvPviiifPKvS6_S6_PKlii:
.text._ZN12tensorrt_llm7kernels32fusedQKNormRopeKernelNTokenHeadsIN3c108BFloat16ES3_Li256ELb0ELi2EEEvPviiifPKvS6_S6_PKlii:
        /* <DEDUP_REMOVED lines=8> */
[----:B------:R-:W-:-:S04]  /*0080*/  LEA.HI R0, R0, R0, RZ, 0x1 ;  /* 0x0000000000007211 */ /* 0x000fc800078f08ff */
[----:B------:R-:W-:Y:S02]  /*0090*/  SHF.R.S32.HI R4, RZ, 0x1, R0 ;  /* 0x00000001ff047819 */ /* 0x000fe40000011400 */
[----:B------:R-:W1:Y:S02]  /*00a0*/  S2R R0, SR_TID.X ;  /* 0x0000000000007919 */ /* 0x000e640000002100 */
[----:B------:R-:W-:-:S04]  /*00b0*/  IABS R7, R4 ;  /* 0x0000000400077213 */ /* 0x000fc80000000000 */
[----:B------:R-:W3:Y:S08]  /*00c0*/  I2F.RP R6, R7 ;  /* 0x0000000700067306 */ /* 0x000ef00000209400 */
[----:B---3--:R-:W3:Y:S01]  /*00d0*/  MUFU.RCP R6, R6 ;  /* 0x0000000600067308 */ /* 0x008ee20000001000 */
[----:B-1----:R-:W-:-:S05]  /*00e0*/  SHF.R.U32.HI R33, RZ, 0x5, R0 ;  /* 0x00000005ff217819 */ /* 0x002fca0000011600 */
[----:B--2---:R-:W-:Y:S01]  /*00f0*/  IMAD R5, R8, UR4, R33 ;  /* 0x0000000408057c24 */ /* 0x004fe2000f8e0221 */
[----:B---3--:R-:W-:Y:S02]  /*0100*/  IADD3 R2, PT, PT, R6, 0xffffffe, RZ ;  /* 0x0ffffffe06027810 */ /* 0x008fe40007ffe0ff */
[----:B------:R-:W-:Y:S02]  /*0110*/  IABS R6, R4 ;  /* 0x0000000400067213 */ /* 0x000fe40000000000 */
        /* <DEDUP_REMOVED lines=60> */
.L_x_422:
        /* <DEDUP_REMOVED lines=43> */
.L_x_421:
[----:B---3--:R-:W-:Y:S05]  /*0790*/  BSYNC.RECONVERGENT B1 ;  /* 0x0000000000017941 */ /* 0x008fea0003800200 */
.L_x_420:
        /* <DEDUP_REMOVED lines=12> */
.L_x_423:
        /* <DEDUP_REMOVED lines=16> */
.L_x_419:
[----:B---3--:R-:W-:Y:S05]  /*0960*/  BSYNC.RECONVERGENT B0 ;  /* 0x0000000000007941 */ /* 0x008fea0003800200 */
.L_x_418:
        /* <DEDUP_REMOVED lines=40> */
.L_x_428:
        /* <DEDUP_REMOVED lines=11> */
.L_x_427:
[----:B------:R-:W-:Y:S05]  /*0ca0*/  BSYNC.RECONVERGENT B1 ;  /* 0x0000000000017941 */ /* 0x000fea0003800200 */
.L_x_426:
        /* <DEDUP_REMOVED lines=8> */
.L_x_429:
        /* <DEDUP_REMOVED lines=23> */
.L_x_425:
[----:B------:R-:W-:Y:S05]  /*0ea0*/  BSYNC.RECONVERGENT B0 ;  /* 0x0000000000007941 */ /* 0x000fea0003800200 */
.L_x_424:
        /* <DEDUP_REMOVED lines=60> */
.L_x_437:
        /* <DEDUP_REMOVED lines=36> */
.L_x_444:
        /* <DEDUP_REMOVED lines=30> */
.L_x_432:
[----:B------:R-:W-:Y:S05]  /*1690*/  BSYNC.RECONVERGENT B0 ;  /* 0x0000000000007941 */ /* 0x000fea0003800200 */
.L_x_431:
        /* <DEDUP_REMOVED lines=213> */
.L_x_455:
        /* <DEDUP_REMOVED lines=27> */
.L_x_434:
[----:B------:R-:W-:Y:S05]  /*25a0*/  BSYNC B0 ;  /* 0x0000000000007941 */ /* 0x000fea0003800000 */
.L_x_433:
        /* <DEDUP_REMOVED lines=15> */
.L_x_430:
[----:B------:R-:W-:Y:S01]  /*26a0*/  HFMA2 R41, -RZ, RZ, 0, 9.5367431640625e-07 ;  /* 0x00000010ff297431 */ /* 0x000fe200000001ff */
[----:B------:R-:W-:Y:S01]  /*26b0*/  BSSY B0, `(.L_x_438) ;  /* 0x0000006000007945 */ /* 0x000fe20003800000 */
[----:B------:R-:W-:Y:S01]  /*26c0*/  IMAD.MOV.U32 R42, RZ, RZ, 0x1f ;  /* 0x0000001fff2a7424 */ /* 0x000fe200078e00ff */
[----:B------:R-:W-:-:S07]  /*26d0*/  MOV R43, 0xffffffff ;  /* 0xffffffff002b7802 */ /* 0x000fce0000000f00 */
[----:B------:R-:W-:Y:S05]  /*26e0*/  WARPSYNC.COLLECTIVE R43, `(.L_x_439) ;  /* 0x000000002b087348 */ /* 0x000fea0003c00000 */
[----:B------:R1:W2:Y:S02]  /*26f0*/  SHFL.BFLY P3, R45, R44, R41, R42 ;  /* 0x0c0000292c2d7389 */ /* 0x0002a4000006002a */
[----:B-12---:R-:W-:Y:S05]  /*2700*/  ENDCOLLECTIVE ;  /* 0x000000000000791b */ /* 0x006fea0003800000 */
.L_x_439:
[----:B------:R-:W-:Y:S05]  /*2710*/  BSYNC B0 ;  /* 0x0000000000007941 */ /* 0x000fea0003800000 */
.L_x_438:
[----:B------:R-:W-:Y:S02]  /*2720*/  HFMA2 R42, -RZ, RZ, 0, 1.847743988037109375e-06 ;  /* 0x0000001fff2a7431 */ /* 0x000fe400000001ff */
[----:B------:R-:W-:Y:S01]  /*2730*/  FADD.FTZ R44, R44, R45 ;  /* 0x0000002d2c2c7221 */ /* 0x000fe20000010000 */
[----:B------:R-:W-:Y:S02]  /*2740*/  IMAD.MOV.U32 R41, RZ, RZ, 0x8 ;  /* 0x00000008ff297424 */ /* 0x000fe400078e00ff */
[----:B------:R-:W-:-:S07]  /*2750*/  IMAD.MOV.U32 R43, RZ, RZ, -0x1 ;  /* 0xffffffffff2b7424 */ /* 0x000fce00078e00ff */
[----:B------:R-:W-:Y:S05]  /*2760*/  WARPSYNC.COLLECTIVE R43, `(.L_x_440) ;  /* 0x000000002b087348 */ /* 0x000fea0003c00000 */
[----:B------:R1:W2:Y:S02]  /*2770*/  SHFL.BFLY P3, R45, R44, R41, R42 ;  /* 0x0c0000292c2d7389 */ /* 0x0002a4000006002a */
[----:B-12---:R-:W-:Y:S05]  /*2780*/  ENDCOLLECTIVE ;  /* 0x000000000000791b */ /* 0x006fea0003800000 */
.L_x_440:
[----:B------:R-:W-:Y:S02]  /*2790*/  IMAD.MOV.U32 R41, RZ, RZ, 0x4 ;  /* 0x00000004ff297424 */ /* 0x000fe400078e00ff */
[----:B------:R-:W-:-:S05]  /*27a0*/  FADD.FTZ R35, R44, R45 ;  /* 0x0000002d2c237221 */ /* 0x000fca0000010000 */
[----:B------:R-:W-:-:S07]  /*27b0*/  MOV R44, R35 ;  /* 0x00000023002c7202 */ /* 0x000fce0000000f00 */
[----:B------:R-:W-:Y:S05]  /*27c0*/  WARPSYNC.COLLECTIVE R43, `(.L_x_441) ;  /* 0x000000002b087348 */ /* 0x000fea0003c00000 */
[----:B------:R1:W2:Y:S02]  /*27d0*/  SHFL.BFLY P3, R45, R44, R41, R42 ;  /* 0x0c0000292c2d7389 */ /* 0x0002a4000006002a */
[----:B-12---:R-:W-:Y:S05]  /*27e0*/  ENDCOLLECTIVE ;  /* 0x000000000000791b */ /* 0x006fea0003800000 */
.L_x_441:
[----:B------:R-:W-:Y:S02]  /*27f0*/  IMAD.MOV.U32 R41, RZ, RZ, 0x2 ;  /* 0x00000002ff297424 */ /* 0x000fe400078e00ff */
[----:B------:R-:W-:-:S05]  /*2800*/  FADD.FTZ R37, R35, R45 ;  /* 0x0000002d23257221 */ /* 0x000fca0000010000 */
[----:B------:R-:W-:-:S07]  /*2810*/  MOV R44, R37 ;  /* 0x00000025002c7202 */ /* 0x000fce0000000f00 */
[----:B------:R-:W-:Y:S05]  /*2820*/  WARPSYNC.COLLECTIVE R43, `(.L_x_442) ;  /* 0x000000002b087348 */ /* 0x000fea0003c00000 */
[----:B------:R1:W2:Y:S02]  /*2830*/  SHFL.BFLY P3, R45, R44, R41, R42 ;  /* 0x0c0000292c2d7389 */ /* 0x0002a4000006002a */
[----:B-12---:R-:W-:Y:S05]  /*2840*/  ENDCOLLECTIVE ;  /* 0x000000000000791b */ /* 0x006fea0003800000 */
.L_x_442:
[----:B------:R-:W-:Y:S02]  /*2850*/  IMAD.MOV.U32 R41, RZ, RZ, 0x1 ;  /* 0x00000001ff297424 */ /* 0x000fe400078e00ff */
[----:B------:R-:W-:-:S05]  /*2860*/  FADD.FTZ R38, R37, R45 ;  /* 0x0000002d25267221 */ /* 0x000fca0000010000 */
[----:B------:R-:W-:-:S07]  /*2870*/  MOV R44, R38 ;  /* 0x00000026002c7202 */ /* 0x000fce0000000f00 */
[----:B------:R-:W-:Y:S05]  /*2880*/  WARPSYNC.COLLECTIVE R43, `(.L_x_443) ;  /* 0x000000002b087348 */ /* 0x000fea0003c00000 */
[----:B------:R1:W2:Y:S02]  /*2890*/  SHFL.BFLY P3, R45, R44, R41, R42 ;  /* 0x0c0000292c2d7389 */ /* 0x0002a4000006002a */
[----:B-12---:R-:W-:Y:S05]  /*28a0*/  ENDCOLLECTIVE ;  /* 0x000000000000791b */ /* 0x006fea0003800000 */
.L_x_443:
[----:B------:R-:W-:Y:S05]  /*28b0*/  BRA `(.L_x_444) ;  /* 0xffffffe800fc7947 */ /* 0x000fea000383ffff */
.L_x_435:
        /* <DEDUP_REMOVED lines=37> */
.L_x_446:
[----:B------:R-:W-:Y:S05]  /*2b10*/  BSYNC B1 ;  /* 0x0000000000017941 */ /* 0x000fea0003800000 */
.L_x_445:
        /* <DEDUP_REMOVED lines=9> */
.L_x_447:
        /* <DEDUP_REMOVED lines=32> */
.L_x_448:
        /* <DEDUP_REMOVED lines=33> */
.L_x_449:
        /* <DEDUP_REMOVED lines=25> */
.L_x_450:
        /* <DEDUP_REMOVED lines=37> */
.L_x_451:
        /* <DEDUP_REMOVED lines=31> */
.L_x_452:
        /* <DEDUP_REMOVED lines=30> */
.L_x_453:
        /* <DEDUP_REMOVED lines=12> */
.L_x_454:
[----:B------:R-:W-:Y:S05]  /*3830*/  BRA `(.L_x_455) ;  /* 0xffffffe800ec7947 */ /* 0x000fea000383ffff */
.L_x_436:
[----:B------:R-:W-:Y:S01]  /*3840*/  BSSY B1, `(.L_x_456) ;  /* 0x0000005000017945 */ /* 0x000fe20003800000 */
[----:B------:R-:W-:-:S07]  /*3850*/  MOV R43, 0xffffffff ;  /* 0xffffffff002b7802 */ /* 0x000fce0000000f00 */
[----:B------:R-:W-:Y:S05]  /*3860*/  WARPSYNC.COLLECTIVE R43, `(.L_x_457) ;  /* 0x000000002b087348 */ /* 0x000fea0003c00000 */
[----:B------:R-:W-:Y:S01]  /*3870*/  NOP ;  /* 0x0000000000007918 */ /* 0x000fe20000000000 */
[----:B------:R-:W-:Y:S05]  /*3880*/  ENDCOLLECTIVE ;  /* 0x000000000000791b */ /* 0x000fea0003800000 */
.L_x_457:
[----:B------:R-:W-:Y:S05]  /*3890*/  BSYNC B1 ;  /* 0x0000000000017941 */ /* 0x000fea0003800000 */
.L_x_456:
[----:B------:R-:W-:Y:S05]  /*38a0*/  BRA `(.L_x_434) ;  /* 0xffffffec003c7947 */ /* 0x000fea000383ffff */
.L_x_458:
        /* <DEDUP_REMOVED lines=13> */
.L_x_4062:


//--------------------- .text._ZN12tensorrt_llm7kernels32fusedQKNormRopeKernelNTokenHeadsIN3c108BFloat16ES3_Li256ELb1ELi2EEEvPviiifPKvS6_S6_PKlii --------------------------
	.section	.text._ZN12tensorrt_llm7kernels32fusedQKNormRopeKernelNTokenHeadsIN3c108BFloat16ES3_Li256ELb1ELi2EEEvPviiifPKvS6_S6_PKlii,"ax",@progbits
	.align	128
        .global         _ZN12tensorrt_llm7kernels32fusedQKNormRopeKernelNTokenHeadsIN3c108BFloat16ES3_Li256ELb1ELi2EEEvPviiifPKvS6_S6_PKlii
        .type           _ZN12tensorrt_llm7kernels32fusedQKNormRopeKernelNTokenHeadsIN3c108BFloat16ES3_Li256ELb1ELi2EEEvPviiifPKvS6_S6_PKlii,@function
        .size           _ZN12tensorrt_llm7kernels32fusedQKNormRopeKernelNTokenHeadsIN3c108BFloat16ES3_Li256ELb1ELi2EEEvPviiifPKvS6_S6_PKlii,(.L_x_4063 - _ZN12tensorrt_llm7kernels32fusedQKNormRopeKernelNTokenHeadsIN3c108BFloat16ES3_Li256ELb1ELi2EEEvPviiifPKvS6_S6_PKlii)
        .other          _ZN12tensorrt_llm7kernels32fusedQKNormRopeKernelNTokenHeadsIN3c108BFloat16ES3_Li256ELb1ELi2EEEvPviiifPKvS6_S6_PKlii,@"STO_CUDA_ENTRY STV_DEFAULT"
_ZN12tensorrt_llm7kernels32fusedQKNormRopeKernelNTokenHeadsIN3c108BFloat16ES3_Li256ELb1ELi2EEEvPviiifPKvS6_S6_PKlii:
.text._ZN12tensorrt_llm7kernels32fusedQKNormRopeKernelNTokenHeadsIN3c108BFloat16ES3_Li256ELb1ELi2EEEvPviiifPKvS6_S6_PKlii:
        /* <DEDUP_REMOVED lines=16> */
[----:B---3--:R-:W-:-:S04]  /*0100*/  IADD3 R4, PT, PT, R7, 0xffffffe, RZ ;  /* 0x0ffffffe07047810 */ /* 0x008fc80007ffe0ff */
[----:B------:R1:W2:Y:S01]  /*0110*/  F2I.FTZ.U32.TRUNC.NTZ R5, R4 ;  /* 0x0000000400057305 */ /* 0x0002a2000021f000 */
[----:B------:R-:W-:Y:S01]  /*0120*/  IABS R9, R6 ;  /* 0x0000000600097213 */ /* 0x000fe20000000000 */
        /* <DEDUP_REMOVED lines=58> */
.L_x_463:
        /* <DEDUP_REMOVED lines=43> */
.L_x_462:
[----:B------:R-:W-:Y:S05]  /*0780*/  BSYNC.RECONVERGENT B1 ;  /* 0x0000000000017941 */ /* 0x000fea0003800200 */
.L_x_461:
        /* <DEDUP_REMOVED lines=12> */
.L_x_464:
        /* <DEDUP_REMOVED lines=16> */
.L_x_460:
[----:B------:R-:W-:Y:S05]  /*0950*/  BSYNC.RECONVERGENT B0 ;  /* 0x0000000000007941 */ /* 0x000fea0003800200 */
.L_x_459:
        /* <DEDUP_REMOVED lines=40> */
.L_x_469:
        /* <DEDUP_REMOVED lines=11> */
.L_x_468:
[----:B------:R-:W-:Y:S05]  /*0c90*/  BSYNC.RECONVERGENT B1 ;  /* 0x0000000000017941 */ /* 0x000fea0003800200 */
.L_x_467:
        /* <DEDUP_REMOVED lines=8> */
.L_x_470:
        /* <DEDUP_REMOVED lines=23> */
.L_x_466:
[----:B------:R-:W-:Y:S05]  /*0e90*/  BSYNC.RECONVERGENT B0 ;  /* 0x0000000000007941 */ /* 0x000fea0003800200 */
.L_x_465:
        /* <DEDUP_REMOVED lines=62> */
.L_x_476:
        /* <DEDUP_REMOVED lines=36> */
.L_x_483:
        /* <DEDUP_REMOVED lines=30> */
.L_x_473:
[----:B------:R-:W-:Y:S05]  /*16a0*/  BSYNC.RECONVERGENT B0 ;  /* 0x0000000000007941 */ /* 0x000fea0003800200 */
.L_x_472:
        /* <DEDUP_REMOVED lines=36> */
.L_x_475:
[----:B------:R-:W-:Y:S05]  /*18f0*/  BSYNC.RECONVERGENT B0 ;  /* 0x0000000000007941 */ /* 0x000fea0003800200 */
.L_x_474:
        /* <DEDUP_REMOVED lines=15> */
.L_x_471:
[----:B------:R-:W-:Y:S01]  /*19f0*/  HFMA2 R41, -RZ, RZ, 0, 9.5367431640625e-07 ;  /* 0x00000010ff297431 */ /* 0x000fe200000001ff */
[----:B------:R-:W-:Y:S01]  /*1a00*/  BSSY B0, `(.L_x_477) ;  /* 0x0000006000007945 */ /* 0x000fe20003800000 */
[----:B------:R-:W-:Y:S01]  /*1a10*/  IMAD.MOV.U32 R42, RZ, RZ, 0x1f ;  /* 0x0000001fff2a7424 */ /* 0x000fe200078e00ff */
[----:B------:R-:W-:-:S07]  /*1a20*/  MOV R39, 0xffffffff ;  /* 0xffffffff00277802 */ /* 0x000fce0000000f00 */
[----:B------:R-:W-:Y:S05]  /*1a30*/  WARPSYNC.COLLECTIVE R39, `(.L_x_478) ;  /* 0x0000000027087348 */ /* 0x000fea0003c00000 */
[----:B------:R1:W2:Y:S02]  /*1a40*/  SHFL.BFLY P1, R37, R36, R41, R42 ;  /* 0x0c00002924257389 */ /* 0x0002a4000002002a */
[----:B-12---:R-:W-:Y:S05]  /*1a50*/  ENDCOLLECTIVE ;  /* 0x000000000000791b */ /* 0x006fea0003800000 */
.L_x_478:
[----:B------:R-:W-:Y:S05]  /*1a60*/  BSYNC B0 ;  /* 0x0000000000007941 */ /* 0x000fea0003800000 */
.L_x_477:
        /* <DEDUP_REMOVED lines=9> */
.L_x_479:
[----:B------:R-:W-:Y:S01]  /*1b00*/  HFMA2 R41, -RZ, RZ, 0, 2.384185791015625e-07 ;  /* 0x00000004ff297431 */ /* 0x000fe200000001ff */
[----:B------:R-:W-:-:S05]  /*1b10*/  MOV R38, R37 ;  /* 0x0000002500267202 */ /* 0x000fca0000000f00 */
[----:B------:R-:W-:-:S04]  /*1b20*/  FADD.FTZ R38, R5, R38 ;  /* 0x0000002605267221 */ /* 0x000fc80000010000 */
[----:B------:R-:W-:-:S07]  /*1b30*/  IMAD.MOV.U32 R36, RZ, RZ, R38 ;  /* 0x000000ffff247224 */ /* 0x000fce00078e0026 */
[----:B------:R-:W-:Y:S05]  /*1b40*/  WARPSYNC.COLLECTIVE R39, `(.L_x_480) ;  /* 0x0000000027087348 */ /* 0x000fea0003c00000 */
[----:B------:R1:W2:Y:S02]  /*1b50*/  SHFL.BFLY P1, R37, R36, R41, R42 ;  /* 0x0c00002924257389 */ /* 0x0002a4000002002a */
[----:B-12---:R-:W-:Y:S05]  /*1b60*/  ENDCOLLECTIVE ;  /* 0x000000000000791b */ /* 0x006fea0003800000 */
.L_x_480:
[----:B------:R-:W-:Y:S02]  /*1b70*/  IMAD.MOV.U32 R41, RZ, RZ, 0x2 ;  /* 0x00000002ff297424 */ /* 0x000fe400078e00ff */
[----:B------:R-:W-:-:S04]  /*1b80*/  IMAD.MOV.U32 R7, RZ, RZ, R37 ;  /* 0x000000ffff077224 */ /* 0x000fc800078e0025 */
[----:B------:R-:W-:-:S05]  /*1b90*/  FADD.FTZ R7, R38, R7 ;  /* 0x0000000726077221 */ /* 0x000fca0000010000 */
[----:B------:R-:W-:-:S07]  /*1ba0*/  MOV R36, R7 ;  /* 0x0000000700247202 */ /* 0x000fce0000000f00 */
[----:B------:R-:W-:Y:S05]  /*1bb0*/  WARPSYNC.COLLECTIVE R39, `(.L_x_481) ;  /* 0x0000000027087348 */ /* 0x000fea0003c00000 */
[----:B------:R1:W2:Y:S02]  /*1bc0*/  SHFL.BFLY P1, R37, R36, R41, R42 ;  /* 0x0c00002924257389 */ /* 0x0002a4000002002a */
[----:B-12---:R-:W-:Y:S05]  /*1bd0*/  ENDCOLLECTIVE ;  /* 0x000000000000791b */ /* 0x006fea0003800000 */
.L_x_481:
[----:B------:R-:W-:Y:S01]  /*1be0*/  HFMA2 R41, -RZ, RZ, 0, 5.9604644775390625e-08 ;  /* 0x00000001ff297431 */ /* 0x000fe200000001ff */
[----:B------:R-:W-:-:S05]  /*1bf0*/  MOV R40, R37 ;  /* 0x0000002500287202 */ /* 0x000fca0000000f00 */
[----:B------:R-:W-:-:S04]  /*1c00*/  FADD.FTZ R40, R7, R40 ;  /* 0x0000002807287221 */ /* 0x000fc80000010000 */
[----:B------:R-:W-:-:S07]  /*1c10*/  IMAD.MOV.U32 R36, RZ, RZ, R40 ;  /* 0x000000ffff247224 */ /* 0x000fce00078e0028 */
[----:B------:R-:W-:Y:S05]  /*1c20*/  WARPSYNC.COLLECTIVE R39, `(.L_x_482) ;  /* 0x0000000027087348 */ /* 0x000fea0003c00000 */
[----:B------:R1:W2:Y:S02]  /*1c30*/  SHFL.BFLY P1, R37, R36, R41, R42 ;  /* 0x0c00002924257389 */ /* 0x0002a4000002002a */
[----:B-12---:R-:W-:Y:S05]  /*1c40*/  ENDCOLLECTIVE ;  /* 0x000000000000791b */ /* 0x006fea0003800000 */
.L_x_482:
[----:B------:R-:W-:Y:S05]  /*1c50*/  BRA `(.L_x_483) ;  /* 0xfffffff800187947 */ /* 0x000fea000383ffff */
.L_x_484:
        /* <DEDUP_REMOVED lines=10> */
.L_x_4063:


//--------------------- .text._ZN12tensorrt_llm7kernels32fusedQKNormRopeKernelNTokenHeadsIN3c108BFloat16ES3_Li128ELb0ELi2EEEvPviiifPKvS6_S6_PKlii --------------------------
	.section	.text._ZN12tensorrt_llm7kernels32fusedQKNormRopeKernelNTokenHeadsIN3c108BFloat16ES3_Li128ELb0ELi2EEEvPviiifPKvS6_S6_PKlii,"ax",@progbits
	.align	128
        .global         _ZN12tensorrt_llm7kernels32fusedQKNormRopeKernelNTokenHeadsIN3c108BFloat16ES3_Li128ELb0ELi2EEEvPviiifPKvS6_S6_PKlii
        .type           _ZN12tensorrt_llm7kernels32fusedQKNormRopeKernelNTokenHeadsIN3c108BFloat16ES3_Li128ELb0ELi2EEEvPviiifPKvS6_S6_PKlii,@function
        .size           _ZN12tensorrt_llm7kernels32fusedQKNormRopeKernelNTokenHeadsIN3c108BFloat16ES3_Li128ELb0ELi2EEEvPviiifPKvS6_S6_PKlii,(.L_x_4064 - _ZN12tensorrt_llm7kernels32fusedQKNormRopeKernelNTokenHeadsIN3c108BFloat16ES3_Li128ELb0ELi2EEEvPviiifPKvS6_S6_PKlii)
        .other          _ZN12tensorrt_llm7kernels32fusedQKNormRopeKernelNTokenHeadsIN3c108BFloat16ES3_Li128ELb0ELi2EEEvPviiifPKvS6_S6_PKlii,@"STO_CUDA_ENTRY STV_DEFAULT"
_ZN12tensorrt_llm7kernels32fusedQKNormRopeKernelNTokenHeadsIN3c108BFloat16ES3_Li128ELb0ELi2EEEvPviiifPKvS6_S6_PKlii:
.text._ZN12tensorrt_llm7kernels32fusedQKNormRopeKernelNTokenHeadsIN3c108BFloat16ES3_Li128ELb0ELi2EEEvPviiifPKvS6_S6_PKlii:
        /* <DEDUP_REMOVED lines=9> */
[----:B------:R-:W-:-:S04]  /*0090*/  LEA.HI R0, R0, R0, RZ, 0x1 ;  /* 0x0000000000007211 */ /* 0x000fc800078f08ff */
[----:B------:R-:W-:Y:S02]  /*00a0*/  SHF.R.S32.HI R4, RZ, 0x1, R0 ;  /* 0x00000001ff047819 */ /* 0x000fe40000011400 */
[----:B--2---:R-:W-:Y:S02]  /*00b0*/  SHF.R.U32.HI R0, RZ, 0x5, R9 ;  /* 0x00000005ff007819 */ /* 0x004fe40000011609 */
[----:B------:R-:W-:-:S03]  /*00c0*/  IABS R7, R4 ;  /* 0x0000000400077213 */ /* 0x000fc60000000000 */
[----:B----4-:R-:W-:Y:S01]  /*00d0*/  IMAD R5, R5, UR4, R0 ;  /* 0x0000000405057c24 */ /* 0x010fe2000f8e0200 */
[----:B------:R-:W1:Y:S04]  /*00e0*/  I2F.RP R6, R7 ;  /* 0x0000000700067306 */ /* 0x000e680000209400 */
[----:B------:R-:W-:-:S04]  /*00f0*/  IABS R13, R5 ;  /* 0x00000005000d7213 */ /* 0x000fc80000000000 */
        /* <DEDUP_REMOVED lines=59> */
.L_x_489:
        /* <DEDUP_REMOVED lines=47> */
.L_x_488:
[----:B------:R-:W-:Y:S05]  /*07a0*/  BSYNC.RECONVERGENT B1 ;  /* 0x0000000000017941 */ /* 0x000fea0003800200 */
.L_x_487:
        /* <DEDUP_REMOVED lines=12> */
.L_x_490:
        /* <DEDUP_REMOVED lines=18> */
.L_x_486:
[----:B------:R-:W-:Y:S05]  /*0990*/  BSYNC.RECONVERGENT B0 ;  /* 0x0000000000007941 */ /* 0x000fea0003800200 */
.L_x_485:
        /* <DEDUP_REMOVED lines=40> */
.L_x_495:
        /* <DEDUP_REMOVED lines=11> */
.L_x_494:
[----:B------:R-:W-:Y:S05]  /*0cd0*/  BSYNC.RECONVERGENT B1 ;  /* 0x0000000000017941 */ /* 0x000fea0003800200 */
.L_x_493:
        /* <DEDUP_REMOVED lines=8> */
.L_x_496:
        /* <DEDUP_REMOVED lines=23> */
.L_x_492:
[----:B------:R-:W-:Y:S05]  /*0ed0*/  BSYNC.RECONVERGENT B0 ;  /* 0x0000000000007941 */ /* 0x000fea0003800200 */
.L_x_491:
        /* <DEDUP_REMOVED lines=44> */
.L_x_504:
        /* <DEDUP_REMOVED lines=26> */
.L_x_511:
        /* <DEDUP_REMOVED lines=18> */
.L_x_499:
[----:B------:R-:W-:Y:S05]  /*1460*/  BSYNC.RECONVERGENT B0 ;  /* 0x0000000000007941 */ /* 0x000fea0003800200 */
.L_x_498:
        /* <DEDUP_REMOVED lines=108> */
.L_x_518:
        /* <DEDUP_REMOVED lines=28> */
.L_x_501:
[----:B------:R-:W-:Y:S05]  /*1cf0*/  BSYNC B0 ;  /* 0x0000000000007941 */ /* 0x000fea0003800000 */
.L_x_500:
        /* <DEDUP_REMOVED lines=13> */
.L_x_497:
[----:B------:R-:W-:Y:S01]  /*1dd0*/  HFMA2 R3, -RZ, RZ, 0, 1.847743988037109375e-06 ;  /* 0x0000001fff037431 */ /* 0x000fe200000001ff */
[----:B------:R-:W-:Y:S01]  /*1de0*/  BSSY B0, `(.L_x_505) ;  /* 0x0000006000007945 */ /* 0x000fe20003800000 */
[----:B------:R-:W-:Y:S02]  /*1df0*/  IMAD.MOV.U32 R2, RZ, RZ, 0x10 ;  /* 0x00000010ff027424 */ /* 0x000fe400078e00ff */
[----:B------:R-:W-:-:S07]  /*1e00*/  IMAD.MOV.U32 R27, RZ, RZ, -0x1 ;  /* 0xffffffffff1b7424 */ /* 0x000fce00078e00ff */
[----:B------:R-:W-:Y:S05]  /*1e10*/  WARPSYNC.COLLECTIVE R27, `(.L_x_506) ;  /* 0x000000001b087348 */ /* 0x000fea0003c00000 */
[----:B------:R1:W2:Y:S02]  /*1e20*/  SHFL.BFLY P3, R33, R32, R2, R3 ;  /* 0x0c00000220217389 */ /* 0x0002a40000060003 */
[----:B-12---:R-:W-:Y:S05]  /*1e30*/  ENDCOLLECTIVE ;  /* 0x000000000000791b */ /* 0x006fea0003800000 */
.L_x_506:
[----:B------:R-:W-:Y:S05]  /*1e40*/  BSYNC B0 ;  /* 0x0000000000007941 */ /* 0x000fea0003800000 */
.L_x_505:
[----:B------:R-:W-:Y:S01]  /*1e50*/  FADD.FTZ R32, R32, R33 ;  /* 0x0000002120207221 */ /* 0x000fe20000010000 */
[----:B------:R-:W-:Y:S01]  /*1e60*/  MOV R2, 0x8 ;  /* 0x0000000800027802 */ /* 0x000fe20000000f00 */
[----:B------:R-:W-:Y:S01]  /*1e70*/  IMAD.MOV.U32 R3, RZ, RZ, 0x1f ;  /* 0x0000001fff037424 */ /* 0x000fe200078e00ff */
[----:B------:R-:W-:-:S07]  /*1e80*/  MOV R27, 0xffffffff ;  /* 0xffffffff001b7802 */ /* 0x000fce0000000f00 */
[----:B------:R-:W-:Y:S05]  /*1e90*/  WARPSYNC.COLLECTIVE R27, `(.L_x_507) ;  /* 0x000000001b087348 */ /* 0x000fea0003c00000 */
[----:B------:R1:W2:Y:S02]  /*1ea0*/  SHFL.BFLY P3, R33, R32, R2, R3 ;  /* 0x0c00000220217389 */ /* 0x0002a40000060003 */
[----:B-12---:R-:W-:Y:S05]  /*1eb0*/  ENDCOLLECTIVE ;  /* 0x000000000000791b */ /* 0x006fea0003800000 */
.L_x_507:
[----:B------:R-:W-:Y:S02]  /*1ec0*/  HFMA2 R2, -RZ, RZ, 0, 2.384185791015625e-07 ;  /* 0x00000004ff027431 */ /* 0x000fe400000001ff */
[----:B------:R-:W-:-:S04]  /*1ed0*/  FADD.FTZ R5, R32, R33 ;  /* 0x0000002120057221 */ /* 0x000fc80000010000 */
[----:B------:R-:W-:-:S07]  /*1ee0*/  IMAD.MOV.U32 R32, RZ, RZ, R5 ;  /* 0x000000ffff207224 */ /* 0x000fce00078e0005 */
[----:B------:R-:W-:Y:S05]  /*1ef0*/  WARPSYNC.COLLECTIVE R27, `(.L_x_508) ;  /* 0x000000001b087348 */ /* 0x000fea0003c00000 */
[----:B------:R1:W2:Y:S02]  /*1f00*/  SHFL.BFLY P3, R33, R32, R2, R3 ;  /* 0x0c00000220217389 */ /* 0x0002a40000060003 */
[----:B-12---:R-:W-:Y:S05]  /*1f10*/  ENDCOLLECTIVE ;  /* 0x000000000000791b */ /* 0x006fea0003800000 */
.L_x_508:
[----:B------:R-:W-:Y:S01]  /*1f20*/  MOV R2, 0x2 ;  /* 0x0000000200027802 */ /* 0x000fe20000000f00 */
[----:B------:R-:W-:-:S04]  /*1f30*/  FADD.FTZ R26, R5, R33 ;  /* 0x00000021051a7221 */ /* 0x000fc80000010000 */
[----:B------:R-:W-:-:S07]  /*1f40*/  IMAD.MOV.U32 R32, RZ, RZ, R26 ;  /* 0x000000ffff207224 */ /* 0x000fce00078e001a */
[----:B------:R-:W-:Y:S05]  /*1f50*/  WARPSYNC.COLLECTIVE R27, `(.L_x_509) ;  /* 0x000000001b087348 */ /* 0x000fea0003c00000 */
[----:B------:R1:W2:Y:S02]  /*1f60*/  SHFL.BFLY P3, R33, R32, R2, R3 ;  /* 0x0c00000220217389 */ /* 0x0002a40000060003 */
[----:B-12---:R-:W-:Y:S05]  /*1f70*/  ENDCOLLECTIVE ;  /* 0x000000000000791b */ /* 0x006fea0003800000 */
.L_x_509:
[----:B------:R-:W-:Y:S02]  /*1f80*/  HFMA2 R2, -RZ, RZ, 0, 5.9604644775390625e-08 ;  /* 0x00000001ff027431 */ /* 0x000fe400000001ff */
[----:B------:R-:W-:-:S04]  /*1f90*/  FADD.FTZ R28, R26, R33 ;  /* 0x000000211a1c7221 */ /* 0x000fc80000010000 */
[----:B------:R-:W-:-:S07]  /*1fa0*/  IMAD.MOV.U32 R32, RZ, RZ, R28 ;  /* 0x000000ffff207224 */ /* 0x000fce00078e001c */
[----:B------:R-:W-:Y:S05]  /*1fb0*/  WARPSYNC.COLLECTIVE R27, `(.L_x_510) ;  /* 0x000000001b087348 */ /* 0x000fea0003c00000 */
[----:B------:R1:W2:Y:S02]  /*1fc0*/  SHFL.BFLY P3, R33, R32, R2, R3 ;  /* 0x0c00000220217389 */ /* 0x0002a40000060003 */
[----:B-12---:R-:W-:Y:S05]  /*1fd0*/  ENDCOLLECTIVE ;  /* 0x000000000000791b */ /* 0x006fea0003800000 */
.L_x_510:
[----:B------:R-:W-:Y:S05]  /*1fe0*/  BRA `(.L_x_511) ;  /* 0xfffffff000d47947 */ /* 0x000fea000383ffff */
.L_x_502:
        /* <DEDUP_REMOVED lines=40> */
.L_x_513:
[----:B------:R-:W-:Y:S05]  /*2270*/  BSYNC B1 ;  /* 0x0000000000017941 */ /* 0x000fea0003800000 */
.L_x_512:
        /* <DEDUP_REMOVED lines=9> */
.L_x_514:
        /* <DEDUP_REMOVED lines=31> */
.L_x_515:
        /* <DEDUP_REMOVED lines=31> */
.L_x_516:
        /* <DEDUP_REMOVED lines=11> */
.L_x_517:
[----:B------:R-:W-:Y:S01]  /*27a0*/  IMAD.MOV.U32 R34, RZ, RZ, R33 ;  /* 0x000000ffff227224 */ /* 0x000fe200078e0021 */
[----:B------:R-:W-:Y:S06]  /*27b0*/  BRA `(.L_x_518) ;  /* 0xfffffff000dc7947 */ /* 0x000fec000383ffff */
.L_x_503:
[----:B------:R-:W-:Y:S01]  /*27c0*/  BSSY B1, `(.L_x_519) ;  /* 0x0000005000017945 */ /* 0x000fe20003800000 */
[----:B------:R-:W-:-:S07]  /*27d0*/  MOV R27, 0xffffffff ;  /* 0xffffffff001b7802 */ /* 0x000fce0000000f00 */
[----:B------:R-:W-:Y:S05]  /*27e0*/  WARPSYNC.COLLECTIVE R27, `(.L_x_520) ;  /* 0x000000001b087348 */ /* 0x000fea0003c00000 */
[----:B------:R-:W-:Y:S01]  /*27f0*/  NOP ;  /* 0x0000000000007918 */ /* 0x000fe20000000000 */
[----:B------:R-:W-:Y:S05]  /*2800*/  ENDCOLLECTIVE ;  /* 0x000000000000791b */ /* 0x000fea0003800000 */
.L_x_520:
[----:B------:R-:W-:Y:S05]  /*2810*/  BSYNC B1 ;  /* 0x0000000000017941 */ /* 0x000fea0003800000 */
.L_x_519:
[----:B------:R-:W-:Y:S05]  /*2820*/  BRA `(.L_x_501) ;  /* 0xfffffff400307947 */ /* 0x000fea000383ffff */
.L_x_521:
        /* <DEDUP_REMOVED lines=13> */
.L_x_4064:


//--------------------- .text._ZN12tensorrt_llm7kernels32fusedQKNormRopeKernelNTokenHeadsIN3c108BFloat16ES3_Li128ELb1ELi2EEEvPviiifPKvS6_S6_PKlii --------------------------
	.section	.text._ZN12tensorrt_llm7kernels32fusedQKNormRopeKernelNTokenHeadsIN3c108BFloat16ES3_Li128ELb1ELi2EEEvPviiifPKvS6_S6_PKlii,"ax",@progbits
	.align	128
        .global         _ZN12tensorrt_llm7kernels32fusedQKNormRopeKernelNTokenHeadsIN3c108BFloat16ES3_Li128ELb1ELi2EEEvPviiifPKvS6_S6_PKlii
        .type           _ZN12tensorrt_llm7kernels32fusedQKNormRopeKernelNTokenHeadsIN3c108BFloat16ES3_Li128ELb1ELi2EEEvPviiifPKvS6_S6_PKlii,@function
        .size           _ZN12tensorrt_llm7kernels32fusedQKNormRopeKernelNTokenHeadsIN3c108BFloat16ES3_Li128ELb1ELi2EEEvPviiifPKvS6_S6_PKlii,(.L_x_4065 - _ZN12tensorrt_llm7kernels32fusedQKNormRopeKernelNTokenHeadsIN3c108BFloat16ES3_Li128ELb1ELi2EEEvPviiifPKvS6_S6_PKlii)
        .other          _ZN12tensorrt_llm7kernels32fusedQKNormRopeKernelNTokenHeadsIN3c108BFloat16ES3_Li128ELb1ELi2EEEvPviiifPKvS6_S6_PKlii,@"STO_CUDA_ENTRY STV_DEFAULT"
_ZN12tensorrt_llm7kernels32fusedQKNormRopeKernelNTokenHeadsIN3c108BFloat16ES3_Li128ELb1ELi2EEEvPviiifPKvS6_S6_PKlii:
.text._ZN12tensorrt_llm7kernels32fusedQKNormRopeKernelNTokenHeadsIN3c108BFloat16ES3_Li128ELb1ELi2EEEvPviiifPKvS6_S6_PKlii:
        /* <DEDUP_REMOVED lines=75> */
.L_x_526:
        /* <DEDUP_REMOVED lines=47> */
.L_x_525:
[----:B------:R-:W-:Y:S05]  /*07a0*/  BSYNC.RECONVERGENT B1 ;  /* 0x0000000000017941 */ /* 0x000fea0003800200 */
.L_x_524:
        /* <DEDUP_REMOVED lines=12> */
.L_x_527:
        /* <DEDUP_REMOVED lines=18> */
.L_x_523:
[----:B------:R-:W-:Y:S05]  /*0990*/  BSYNC.RECONVERGENT B0 ;  /* 0x0000000000007941 */ /* 0x000fea0003800200 */
.L_x_522:
        /* <DEDUP_REMOVED lines=40> */
.L_x_532:
        /* <DEDUP_REMOVED lines=11> */
.L_x_531:
[----:B------:R-:W-:Y:S05]  /*0cd0*/  BSYNC.RECONVERGENT B1 ;  /* 0x0000000000017941 */ /* 0x000fea0003800200 */
.L_x_530:
        /* <DEDUP_REMOVED lines=8> */
.L_x_533:
        /* <DEDUP_REMOVED lines=23> */
.L_x_529:
[----:B------:R-:W-:Y:S05]  /*0ed0*/  BSYNC.RECONVERGENT B0 ;  /* 0x0000000000007941 */ /* 0x000fea0003800200 */
.L_x_528:
        /* <DEDUP_REMOVED lines=44> */
.L_x_539:
        /* <DEDUP_REMOVED lines=26> */
.L_x_546:
        /* <DEDUP_REMOVED lines=18> */
.L_x_536:
[----:B------:R-:W-:Y:S05]  /*1460*/  BSYNC.RECONVERGENT B0 ;  /* 0x0000000000007941 */ /* 0x000fea0003800200 */
.L_x_535:
        /* <DEDUP_REMOVED lines=20> */
.L_x_538:
[----:B------:R-:W-:Y:S05]  /*15b0*/  BSYNC.RECONVERGENT B0 ;  /* 0x0000000000007941 */ /* 0x000fea0003800200 */
.L_x_537:
        /* <DEDUP_REMOVED lines=13> */
.L_x_534:
[----:B------:R-:W-:Y:S01]  /*1690*/  HFMA2 R24, -RZ, RZ, 0, 1.847743988037109375e-06 ;  /* 0x0000001fff187431 */ /* 0x000fe200000001ff */
[----:B------:R-:W-:Y:S01]  /*16a0*/  BSSY B0, `(.L_x_540) ;  /* 0x0000006000007945 */ /* 0x000fe20003800000 */
[----:B------:R-:W-:Y:S02]  /*16b0*/  IMAD.MOV.U32 R21, RZ, RZ, 0x10 ;  /* 0x00000010ff157424 */ /* 0x000fe400078e00ff */
[----:B------:R-:W-:-:S07]  /*16c0*/  IMAD.MOV.U32 R23, RZ, RZ, -0x1 ;  /* 0xffffffffff177424 */ /* 0x000fce00078e00ff */
[----:B------:R-:W-:Y:S05]  /*16d0*/  WARPSYNC.COLLECTIVE R23, `(.L_x_541) ;  /* 0x0000000017087348 */ /* 0x000fea0003c00000 */
[----:B------:R1:W2:Y:S02]  /*16e0*/  SHFL.BFLY P2, R24, R25, R21, R24 ;  /* 0x0c00001519187389 */ /* 0x0002a40000040018 */
[----:B-12---:R-:W-:Y:S05]  /*16f0*/  ENDCOLLECTIVE ;  /* 0x000000000000791b */ /* 0x006fea0003800000 */
.L_x_541:
[----:B------:R-:W-:Y:S05]  /*1700*/  BSYNC B0 ;  /* 0x0000000000007941 */ /* 0x000fea0003800000 */
.L_x_540:
        /* <DEDUP_REMOVED lines=8> */
.L_x_542:
        /* <DEDUP_REMOVED lines=8> */
.L_x_543:
        /* <DEDUP_REMOVED lines=8> */
.L_x_544:
        /* <DEDUP_REMOVED lines=8> */
.L_x_545:
[----:B------:R-:W-:Y:S01]  /*1910*/  MOV R26, R24 ;  /* 0x00000018001a7202 */ /* 0x000fe20000000f00 */
[----:B------:R-:W-:Y:S06]  /*1920*/  BRA `(.L_x_546) ;  /* 0xfffffff800847947 */ /* 0x000fec000383ffff */
.L_x_547:
        /* <DEDUP_REMOVED lines=13> */
.L_x_4065:


//--------------------- .text._ZN12tensorrt_llm7kernels32fusedQKNormRopeKernelNTokenHeadsIN3c108BFloat16ES3_Li64ELb0ELi2EEEvPviiifPKvS6_S6_PKlii --------------------------
	.section	.text._ZN12tensorrt_llm7kernels32fusedQKNormRopeKernelNTokenHeadsIN3c108BFloat16ES3_Li64ELb0ELi2EEEvPviiifPKvS6_S6_PKlii,"ax",@progbits
	.align	128
        .global         _ZN12tensorrt_llm7kernels32fusedQKNormRopeKernelNTokenHeadsIN3c108BFloat16ES3_Li64ELb0ELi2EEEvPviiifPKvS6_S6_PKlii
        .type           _ZN12tensorrt_llm7kernels32fusedQKNormRopeKernelNTokenHeadsIN3c108BFloat16ES3_Li64ELb0ELi2EEEvPviiifPKvS6_S6_PKlii,@function
        .size           _ZN12tensorrt_llm7kernels32fusedQKNormRopeKernelNTokenHeadsIN3c108BFloat16ES3_Li64ELb0ELi2EEEvPviiifPKvS6_S6_PKlii,(.L_x_4066 - _ZN12tensorrt_llm7kernels32fusedQKNormRopeKernelNTokenHeadsIN3c108BFloat16ES3_Li64ELb0ELi2EEEvPviiifPKvS6_S6_PKlii)
        .other          _ZN12tensorrt_llm7kernels32fusedQKNormRopeKernelNTokenHeadsIN3c108BFloat16ES3_Li64ELb0ELi2EEEvPviiifPKvS6_S6_PKlii,@"STO_CUDA_ENTRY STV_DEFAULT"
_ZN12tensorrt_llm7kernels32fusedQKNormRopeKernelNTokenHeadsIN3c108BFloat16ES3_Li64ELb0ELi2EEEvPviiifPKvS6_S6_PKlii:
.text._ZN12tensorrt_llm7kernels32fusedQKNormRopeKernelNTokenHeadsIN3c108BFloat16ES3_Li64ELb0ELi2EEEvPviiifPKvS6_S6_PKlii:
        /* <DEDUP_REMOVED lines=68> */
[C---:B------:R-:W-:Y:S01]  /*0440*/  IADD3 R25, PT, PT, R5.reuse, 0x3, RZ ;  /* 0x0000000305197810 */ /* 0x040fe20007ffe0ff */
[----:B------:R-:W-:Y:S02]  /*0450*/  IMAD.IADD R24, R5, 0x1, -R2 ;  /* 0x0000000105187824 */ /* 0x000fe400078e0a02 */
[----:B------:R-:W-:Y:S01]  /*0460*/  IMAD.MOV R26, RZ, RZ, -R23 ;  /* 0x000000ffff1a7224 */ /* 0x000fe200078e0a17 */
[----:B-1----:R-:W-:-:S04]  /*0470*/  LEA R10, R11, R10, 0x18 ;  /* 0x0000000a0b0a7211 */ /* 0x002fc800078ec0ff */
[----:B------:R-:W-:-:S05]  /*0480*/  LEA R11, R19, R10, 0x1 ;  /* 0x0000000a130b7211 */ /* 0x000fca00078e08ff */
[----:B------:R-:W-:-:S04]  /*0490*/  IMAD R10, R6, 0x100, R11 ;  /* 0x00000100060a7824 */ /* 0x000fc800078e020b */
[----:B------:R-:W-:-:S05]  /*04a0*/  IMAD R10, R3, 0x4, R10 ;  /* 0x00000004030a7824 */ /* 0x000fca00078e020a */
[----:B--2---:R-:W-:-:S07]  /*04b0*/  IADD3 R27, PT, PT, R10, 0x100, RZ ;  /* 0x000001000a1b7810 */ /* 0x004fce0007ffe0ff */
.L_x_552:
        /* <DEDUP_REMOVED lines=44> */
.L_x_551:
[----:B------:R-:W-:Y:S05]  /*0780*/  BSYNC.RECONVERGENT B1 ;  /* 0x0000000000017941 */ /* 0x000fea0003800200 */
.L_x_550:
        /* <DEDUP_REMOVED lines=13> */
.L_x_553:
        /* <DEDUP_REMOVED lines=16> */
.L_x_549:
[----:B------:R-:W-:Y:S05]  /*0960*/  BSYNC.RECONVERGENT B0 ;  /* 0x0000000000007941 */ /* 0x000fea0003800200 */
.L_x_548:
        /* <DEDUP_REMOVED lines=40> */
.L_x_558:
        /* <DEDUP_REMOVED lines=11> */
.L_x_557:
[----:B------:R-:W-:Y:S05]  /*0ca0*/  BSYNC.RECONVERGENT B1 ;  /* 0x0000000000017941 */ /* 0x000fea0003800200 */
.L_x_556:
        /* <DEDUP_REMOVED lines=8> */
.L_x_559:
        /* <DEDUP_REMOVED lines=23> */
.L_x_555:
[----:B------:R-:W-:Y:S05]  /*0ea0*/  BSYNC.RECONVERGENT B0 ;  /* 0x0000000000007941 */ /* 0x000fea0003800200 */
.L_x_554:
        /* <DEDUP_REMOVED lines=58> */
.L_x_567:
        /* <DEDUP_REMOVED lines=21> */
.L_x_574:
        /* <DEDUP_REMOVED lines=13> */
.L_x_562:
[----:B------:R-:W-:Y:S05]  /*1470*/  BSYNC.RECONVERGENT B0 ;  /* 0x0000000000007941 */ /* 0x000fea0003800200 */
.L_x_561:
        /* <DEDUP_REMOVED lines=44> */
.L_x_579:
        /* <DEDUP_REMOVED lines=13> */
.L_x_564:
[----:B------:R-:W-:Y:S05]  /*1810*/  BSYNC B0 ;  /* 0x0000000000007941 */ /* 0x000fea0003800000 */
.L_x_563:
        /* <DEDUP_REMOVED lines=12> */
.L_x_560:
[----:B------:R-:W-:Y:S01]  /*18e0*/  BSSY B0, `(.L_x_568) ;  /* 0x0000007000007945 */ /* 0x000fe20003800000 */
[----:B------:R-:W-:Y:S01]  /*18f0*/  IMAD.MOV.U32 R23, RZ, RZ, 0x10 ;  /* 0x00000010ff177424 */ /* 0x000fe200078e00ff */
[----:B------:R-:W-:Y:S01]  /*1900*/  MOV R9, 0xffffffff ;  /* 0xffffffff00097802 */ /* 0x000fe20000000f00 */
[----:B------:R-:W-:-:S07]  /*1910*/  IMAD.MOV.U32 R24, RZ, RZ, 0x1f ;  /* 0x0000001fff187424 */ /* 0x000fce00078e00ff */
[----:B------:R-:W-:Y:S05]  /*1920*/  WARPSYNC.COLLECTIVE R9, `(.L_x_569) ;  /* 0x0000000009087348 */ /* 0x000fea0003c00000 */
[----:B------:R1:W2:Y:S02]  /*1930*/  SHFL.BFLY P1, R25, R21, R23, R24 ;  /* 0x0c00001715197389 */ /* 0x0002a40000020018 */
[----:B-12---:R-:W-:Y:S05]  /*1940*/  ENDCOLLECTIVE ;  /* 0x000000000000791b */ /* 0x006fea0003800000 */
.L_x_569:
[----:B------:R-:W-:Y:S05]  /*1950*/  BSYNC B0 ;  /* 0x0000000000007941 */ /* 0x000fea0003800000 */
.L_x_568:
        /* <DEDUP_REMOVED lines=8> */
.L_x_570:
[----:B------:R-:W-:Y:S01]  /*19e0*/  MOV R23, 0x4 ;  /* 0x0000000400177802 */ /* 0x000fe20000000f00 */
[----:B------:R-:W-:-:S04]  /*19f0*/  FADD.FTZ R27, R26, R25 ;  /* 0x000000191a1b7221 */ /* 0x000fc80000010000 */
[----:B------:R-:W-:-:S07]  /*1a00*/  IMAD.MOV.U32 R21, RZ, RZ, R27 ;  /* 0x000000ffff157224 */ /* 0x000fce00078e001b */
[----:B------:R-:W-:Y:S05]  /*1a10*/  WARPSYNC.COLLECTIVE R9, `(.L_x_571) ;  /* 0x0000000009087348 */ /* 0x000fea0003c00000 */
[----:B------:R1:W2:Y:S02]  /*1a20*/  SHFL.BFLY P1, R25, R21, R23, R24 ;  /* 0x0c00001715197389 */ /* 0x0002a40000020018 */
[----:B-12---:R-:W-:Y:S05]  /*1a30*/  ENDCOLLECTIVE ;  /* 0x000000000000791b */ /* 0x006fea0003800000 */
.L_x_571:
[----:B------:R-:W-:Y:S02]  /*1a40*/  IMAD.MOV.U32 R23, RZ, RZ, 0x2 ;  /* 0x00000002ff177424 */ /* 0x000fe400078e00ff */
[----:B------:R-:W-:-:S04]  /*1a50*/  FADD.FTZ R28, R27, R25 ;  /* 0x000000191b1c7221 */ /* 0x000fc80000010000 */
[----:B------:R-:W-:-:S07]  /*1a60*/  IMAD.MOV.U32 R21, RZ, RZ, R28 ;  /* 0x000000ffff157224 */ /* 0x000fce00078e001c */
[----:B------:R-:W-:Y:S05]  /*1a70*/  WARPSYNC.COLLECTIVE R9, `(.L_x_572) ;  /* 0x0000000009087348 */ /* 0x000fea0003c00000 */
[----:B------:R1:W2:Y:S02]  /*1a80*/  SHFL.BFLY P1, R25, R21, R23, R24 ;  /* 0x0c00001715197389 */ /* 0x0002a40000020018 */
[----:B-12---:R-:W-:Y:S05]  /*1a90*/  ENDCOLLECTIVE ;  /* 0x000000000000791b */ /* 0x006fea0003800000 */
.L_x_572:
[----:B------:R-:W-:Y:S02]  /*1aa0*/  IMAD.MOV.U32 R23, RZ, RZ, 0x1 ;  /* 0x00000001ff177424 */ /* 0x000fe400078e00ff */
[----:B------:R-:W-:-:S05]  /*1ab0*/  FADD.FTZ R29, R28, R25 ;  /* 0x000000191c1d7221 */ /* 0x000fca0000010000 */
[----:B------:R-:W-:-:S07]  /*1ac0*/  MOV R21, R29 ;  /* 0x0000001d00157202 */ /* 0x000fce0000000f00 */
[----:B------:R-:W-:Y:S05]  /*1ad0*/  WARPSYNC.COLLECTIVE R9, `(.L_x_573) ;  /* 0x0000000009087348 */ /* 0x000fea0003c00000 */
[----:B------:R1:W2:Y:S02]  /*1ae0*/  SHFL.BFLY P1, R25, R21, R23, R24 ;  /* 0x0c00001715197389 */ /* 0x0002a40000020018 */
[----:B-12---:R-:W-:Y:S05]  /*1af0*/  ENDCOLLECTIVE ;  /* 0x000000000000791b */ /* 0x006fea0003800000 */
.L_x_573:
[----:B------:R-:W-:Y:S05]  /*1b00*/  BRA `(.L_x_574) ;  /* 0xfffffff800247947 */ /* 0x000fea000383ffff */
.L_x_565:
        /* <DEDUP_REMOVED lines=32> */
.L_x_576:
[----:B------:R-:W-:Y:S05]  /*1d10*/  BSYNC B1 ;  /* 0x0000000000017941 */ /* 0x000fea0003800000 */
.L_x_575:
        /* <DEDUP_REMOVED lines=8> */
.L_x_577:
        /* <DEDUP_REMOVED lines=10> */
.L_x_578:
[----:B------:R-:W-:Y:S05]  /*1e40*/  BRA `(.L_x_579) ;  /* 0xfffffff8003c7947 */ /* 0x000fea000383ffff */
.L_x_566:
[----:B------:R-:W-:Y:S01]  /*1e50*/  BSSY B1, `(.L_x_580) ;  /* 0x0000005000017945 */ /* 0x000fe20003800000 */
[----:B------:R-:W-:-:S07]  /*1e60*/  IMAD.MOV.U32 R9, RZ, RZ, -0x1 ;  /* 0xffffffffff097424 */ /* 0x000fce00078e00ff */
[----:B-1----:R-:W-:Y:S05]  /*1e70*/  WARPSYNC.COLLECTIVE R9, `(.L_x_581) ;  /* 0x0000000009087348 */ /* 0x002fea0003c00000 */
[----:B------:R-:W-:Y:S01]  /*1e80*/  NOP ;  /* 0x0000000000007918 */ /* 0x000fe20000000000 */
[----:B-1----:R-:W-:Y:S05]  /*1e90*/  ENDCOLLECTIVE ;  /* 0x000000000000791b */ /* 0x002fea0003800000 */
.L_x_581:
[----:B------:R-:W-:Y:S05]  /*1ea0*/  BSYNC B1 ;  /* 0x0000000000017941 */ /* 0x000fea0003800000 */
.L_x_580:
[----:B------:R-:W-:Y:S05]  /*1eb0*/  BRA `(.L_x_564) ;  /* 0xfffffff800547947 */ /* 0x000fea000383ffff */
.L_x_582:
        /* <DEDUP_REMOVED lines=12> */
.L_x_4066:


//--------------------- .text._ZN12tensorrt_llm7kernels32fusedQKNormRopeKernelNTokenHeadsIN3c108BFloat16ES3_Li64ELb1ELi2EEEvPviiifPKvS6_S6_PKlii --------------------------
	.section	.text._ZN12tensorrt_llm7kernels32fusedQKNormRopeKernelNTokenHeadsIN3c108BFloat16ES3_Li64ELb1ELi2EEEvPviiifPKvS6_S6_PKlii,"ax",@progbits
	.align	128
        .global         _ZN12tensorrt_llm7kernels32fusedQKNormRopeKernelNTokenHeadsIN3c108BFloat16ES3_Li64ELb1ELi2EEEvPviiifPKvS6_S6_PKlii
        .type           _ZN12tensorrt_llm7kernels32fusedQKNormRopeKernelNTokenHeadsIN3c108BFloat16ES3_Li64ELb1ELi2EEEvPviiifPKvS6_S6_PKlii,@function
        .size           _ZN12tensorrt_llm7kernels32fusedQKNormRopeKernelNTokenHeadsIN3c108BFloat16ES3_Li64ELb1ELi2EEEvPviiifPKvS6_S6_PKlii,(.L_x_4067 - _ZN12tensorrt_llm7kernels32fusedQKNormRopeKernelNTokenHeadsIN3c108BFloat16ES3_Li64ELb1ELi2EEEvPviiifPKvS6_S6_PKlii)
        .other          _ZN12tensorrt_llm7kernels32fusedQKNormRopeKernelNTokenHeadsIN3c108BFloat16ES3_Li64ELb1ELi2EEEvPviiifPKvS6_S6_PKlii,@"STO_CUDA_ENTRY STV_DEFAULT"
_ZN12tensorrt_llm7kernels32fusedQKNormRopeKernelNTokenHeadsIN3c108BFloat16ES3_Li64ELb1ELi2EEEvPviiifPKvS6_S6_PKlii:
.text._ZN12tensorrt_llm7kernels32fusedQKNormRopeKernelNTokenHeadsIN3c108BFloat16ES3_Li64ELb1ELi2EEEvPviiifPKvS6_S6_PKlii:
        /* <DEDUP_REMOVED lines=9> */
[----:B------:R-:W-:Y:S02]  /*0090*/  LEA.HI R0, R0, R0, RZ, 0x1 ;  /* 0x0000000000007211 */ /* 0x000fe400078f08ff */
[----:B--2---:R-:W-:Y:S02]  /*00a0*/  SHF.R.U32.HI R5, RZ, 0x5, R4 ;  /* 0x00000005ff057819 */ /* 0x004fe40000011604 */
[----:B------:R-:W-:Y:S01]  /*00b0*/  SHF.R.S32.HI R0, RZ, 0x1, R0 ;  /* 0x00000001ff007819 */ /* 0x000fe20000011400 */
[----:B-1----:R-:W-:-:S03]  /*00c0*/  USHF.R.U32.HI UR4, URZ, 0x5, UR4 ;  /* 0x00000005ff047899 */ /* 0x002fc60008011604 */
[----:B------:R-:W-:-:S04]  /*00d0*/  IABS R11, R0 ;  /* 0x00000000000b7213 */ /* 0x000fc80000000000 */
[----:B------:R-:W1:Y:S01]  /*00e0*/  I2F.RP R6, R11 ;  /* 0x0000000b00067306 */ /* 0x000e620000209400 */
[----:B---3--:R-:W-:-:S07]  /*00f0*/  IMAD R9, R8, UR4, R5 ;  /* 0x0000000408097c24 */ /* 0x008fce000f8e0205 */
        /* <DEDUP_REMOVED lines=62> */
.L_x_587:
        /* <DEDUP_REMOVED lines=48> */
.L_x_586:
[----:B------:R-:W-:Y:S05]  /*07e0*/  BSYNC.RECONVERGENT B1 ;  /* 0x0000000000017941 */ /* 0x000fea0003800200 */
.L_x_585:
        /* <DEDUP_REMOVED lines=13> */
.L_x_588:
        /* <DEDUP_REMOVED lines=18> */
.L_x_584:
[----:B------:R-:W-:Y:S05]  /*09e0*/  BSYNC.RECONVERGENT B0 ;  /* 0x0000000000007941 */ /* 0x000fea0003800200 */
.L_x_583:
        /* <DEDUP_REMOVED lines=40> */
.L_x_593:
        /* <DEDUP_REMOVED lines=11> */
.L_x_592:
[----:B------:R-:W-:Y:S05]  /*0d20*/  BSYNC.RECONVERGENT B1 ;  /* 0x0000000000017941 */ /* 0x000fea0003800200 */
.L_x_591:
        /* <DEDUP_REMOVED lines=8> */
.L_x_594:
        /* <DEDUP_REMOVED lines=23> */
.L_x_590:
[----:B------:R-:W-:Y:S05]  /*0f20*/  BSYNC.RECONVERGENT B0 ;  /* 0x0000000000007941 */ /* 0x000fea0003800200 */
.L_x_589:
        /* <DEDUP_REMOVED lines=40> */
.L_x_601:
        /* <DEDUP_REMOVED lines=23> */
.L_x_611:
        /* <DEDUP_REMOVED lines=13> */
.L_x_599:
[----:B------:R-:W-:Y:S05]  /*13f0*/  BSYNC.RECONVERGENT B1 ;  /* 0x0000000000017941 */ /* 0x000fea0003800200 */
.L_x_598:
        /* <DEDUP_REMOVED lines=38> */
.L_x_618:
        /* <DEDUP_REMOVED lines=29> */
.L_x_596:
[----:B------:R-:W-:Y:S05]  /*1830*/  BSYNC B0 ;  /* 0x0000000000007941 */ /* 0x000fea0003800000 */
.L_x_595:
        /* <DEDUP_REMOVED lines=31> */
.L_x_625:
[----:B------:R-:W3:Y:S01]  /*1a30*/  LDC R4, c[0x0][0x394] ;  /* 0x0000e500ff047b82 */ /* 0x000ee20000000800 */
[----:B------:R-:W-:Y:S01]  /*1a40*/  ISETP.NE.AND P1, PT, R11, RZ, PT ;  /* 0x000000ff0b00720c */ /* 0x000fe20003f25270 */
[----:B------:R-:W-:Y:S01]  /*1a50*/  BSSY.RECONVERGENT B0, `(.L_x_603) ;  /* 0x0000004000007945 */ /* 0x000fe20003800200 */
[----:B------:R-:W-:-:S11]  /*1a60*/  ISETP.GE.AND P2, PT, R14, UR7, PT ;  /* 0x000000070e007c0c */ /* 0x000fd6000bf46270 */
[----:B------:R-:W-:Y:S05]  /*1a70*/  @P1 BRA `(.L_x_604) ;  /* 0x0000000000041947 */ /* 0x000fea0003800000 */
[----:B------:R-:W-:-:S04]  /*1a80*/  DEPBAR.LE SB0, 0x0 ;  /* 0x000080000000791a */ /* 0x000fc80000000000 */
.L_x_604:
[----:B------:R-:W-:Y:S05]  /*1a90*/  BSYNC.RECONVERGENT B0 ;  /* 0x0000000000007941 */ /* 0x000fea0003800200 */
.L_x_603:
        /* <DEDUP_REMOVED lines=23> */
.L_x_597:
[----:B------:R-:W-:Y:S01]  /*1c10*/  HFMA2 R5, -RZ, RZ, 0, 9.5367431640625e-07 ;  /* 0x00000010ff057431 */ /* 0x000fe200000001ff */
[----:B------:R-:W-:Y:S01]  /*1c20*/  BSSY B1, `(.L_x_605) ;  /* 0x0000006000017945 */ /* 0x000fe20003800000 */
[----:B------:R-:W-:Y:S01]  /*1c30*/  IMAD.MOV.U32 R25, RZ, RZ, 0x1f ;  /* 0x0000001fff197424 */ /* 0x000fe200078e00ff */
[----:B------:R-:W-:-:S07]  /*1c40*/  MOV R28, 0xffffffff ;  /* 0xffffffff001c7802 */ /* 0x000fce0000000f00 */
[----:B------:R-:W-:Y:S05]  /*1c50*/  WARPSYNC.COLLECTIVE R28, `(.L_x_606) ;  /* 0x000000001c087348 */ /* 0x000fea0003c00000 */
[----:B------:R1:W2:Y:S02]  /*1c60*/  SHFL.BFLY P1, R29, R4, R5, R25 ;  /* 0x0c000005041d7389 */ /* 0x0002a40000020019 */
[----:B-12---:R-:W-:Y:S05]  /*1c70*/  ENDCOLLECTIVE ;  /* 0x000000000000791b */ /* 0x006fea0003800000 */
.L_x_606:
[----:B------:R-:W-:Y:S05]  /*1c80*/  BSYNC B1 ;  /* 0x0000000000017941 */ /* 0x000fea0003800000 */
.L_x_605:
[----:B------:R-:W-:Y:S02]  /*1c90*/  HFMA2 R25, -RZ, RZ, 0, 1.847743988037109375e-06 ;  /* 0x0000001fff197431 */ /* 0x000fe400000001ff */
[----:B------:R-:W-:Y:S01]  /*1ca0*/  FADD.FTZ R4, R4, R29 ;  /* 0x0000001d04047221 */ /* 0x000fe20000010000 */
[----:B------:R-:W-:Y:S02]  /*1cb0*/  IMAD.MOV.U32 R5, RZ, RZ, 0x8 ;  /* 0x00000008ff057424 */ /* 0x000fe400078e00ff */
[----:B------:R-:W-:-:S07]  /*1cc0*/  IMAD.MOV.U32 R28, RZ, RZ, -0x1 ;  /* 0xffffffffff1c7424 */ /* 0x000fce00078e00ff */
[----:B------:R-:W-:Y:S05]  /*1cd0*/  WARPSYNC.COLLECTIVE R28, `(.L_x_607) ;  /* 0x000000001c087348 */ /* 0x000fea0003c00000 */
[----:B------:R1:W2:Y:S02]  /*1ce0*/  SHFL.BFLY P1, R29, R4, R5, R25 ;  /* 0x0c000005041d7389 */ /* 0x0002a40000020019 */
[----:B-12---:R-:W-:Y:S05]  /*1cf0*/  ENDCOLLECTIVE ;  /* 0x000000000000791b */ /* 0x006fea0003800000 */
.L_x_607:
[----:B------:R-:W-:Y:S02]  /*1d00*/  IMAD.MOV.U32 R5, RZ, RZ, 0x4 ;  /* 0x00000004ff057424 */ /* 0x000fe400078e00ff */
[----:B------:R-:W-:-:S05]  /*1d10*/  FADD.FTZ R3, R4, R29 ;  /* 0x0000001d04037221 */ /* 0x000fca0000010000 */
[----:B------:R-:W-:-:S07]  /*1d20*/  MOV R4, R3 ;  /* 0x0000000300047202 */ /* 0x000fce0000000f00 */
[----:B------:R-:W-:Y:S05]  /*1d30*/  WARPSYNC.COLLECTIVE R28, `(.L_x_608) ;  /* 0x000000001c087348 */ /* 0x000fea0003c00000 */
[----:B------:R1:W2:Y:S02]  /*1d40*/  SHFL.BFLY P1, R29, R4, R5, R25 ;  /* 0x0c000005041d7389 */ /* 0x0002a40000020019 */
[----:B-12---:R-:W-:Y:S05]  /*1d50*/  ENDCOLLECTIVE ;  /* 0x000000000000791b */ /* 0x006fea0003800000 */
.L_x_608:
[----:B------:R-:W-:Y:S02]  /*1d60*/  IMAD.MOV.U32 R5, RZ, RZ, 0x2 ;  /* 0x00000002ff057424 */ /* 0x000fe400078e00ff */
[----:B------:R-:W-:-:S05]  /*1d70*/  FADD.FTZ R24, R3, R29 ;  /* 0x0000001d03187221 */ /* 0x000fca0000010000 */
[----:B------:R-:W-:-:S07]  /*1d80*/  MOV R4, R24 ;  /* 0x0000001800047202 */ /* 0x000fce0000000f00 */
[----:B------:R-:W-:Y:S05]  /*1d90*/  WARPSYNC.COLLECTIVE R28, `(.L_x_609) ;  /* 0x000000001c087348 */ /* 0x000fea0003c00000 */
[----:B------:R1:W2:Y:S02]  /*1da0*/  SHFL.BFLY P1, R29, R4, R5, R25 ;  /* 0x0c000005041d7389 */ /* 0x0002a40000020019 */
[----:B-12---:R-:W-:Y:S05]  /*1db0*/  ENDCOLLECTIVE ;  /* 0x000000000000791b */ /* 0x006fea0003800000 */
.L_x_609:
[----:B------:R-:W-:Y:S02]  /*1dc0*/  IMAD.MOV.U32 R5, RZ, RZ, 0x1 ;  /* 0x00000001ff057424 */ /* 0x000fe400078e00ff */
[----:B------:R-:W-:-:S05]  /*1dd0*/  FADD.FTZ R3, R24, R29 ;  /* 0x0000001d18037221 */ /* 0x000fca0000010000 */
[----:B------:R-:W-:-:S07]  /*1de0*/  MOV R4, R3 ;  /* 0x0000000300047202 */ /* 0x000fce0000000f00 */
[----:B------:R-:W-:Y:S05]  /*1df0*/  WARPSYNC.COLLECTIVE R28, `(.L_x_610) ;  /* 0x000000001c087348 */ /* 0x000fea0003c00000 */
[----:B------:R1:W2:Y:S02]  /*1e00*/  SHFL.BFLY P1, R29, R4, R5, R25 ;  /* 0x0c000005041d7389 */ /* 0x0002a40000020019 */
[----:B-12---:R-:W-:Y:S05]  /*1e10*/  ENDCOLLECTIVE ;  /* 0x000000000000791b */ /* 0x006fea0003800000 */
.L_x_610:
[----:B------:R-:W-:Y:S05]  /*1e20*/  BRA `(.L_x_611) ;  /* 0xfffffff4003c7947 */ /* 0x000fea000383ffff */
.L_x_600:
[----:B------:R-:W-:Y:S01]  /*1e30*/  HFMA2 R5, -RZ, RZ, 0, 9.5367431640625e-07 ;  /* 0x00000010ff057431 */ /* 0x000fe200000001ff */
[----:B------:R-:W-:Y:S01]  /*1e40*/  BSSY B1, `(.L_x_612) ;  /* 0x0000006000017945 */ /* 0x000fe20003800000 */
[----:B------:R-:W-:Y:S01]  /*1e50*/  IMAD.MOV.U32 R25, RZ, RZ, 0x1f ;  /* 0x0000001fff197424 */ /* 0x000fe200078e00ff */
[----:B------:R-:W-:-:S07]  /*1e60*/  MOV R28, 0xffffffff ;  /* 0xffffffff001c7802 */ /* 0x000fce0000000f00 */
[----:B------:R-:W-:Y:S05]  /*1e70*/  WARPSYNC.COLLECTIVE R28, `(.L_x_613) ;  /* 0x000000001c087348 */ /* 0x000fea0003c00000 */
[----:B------:R1:W2:Y:S02]  /*1e80*/  SHFL.BFLY P1, R29, R4, R5, R25 ;  /* 0x0c000005041d7389 */ /* 0x0002a40000020019 */
[----:B-12---:R-:W-:Y:S05]  /*1e90*/  ENDCOLLECTIVE ;  /* 0x000000000000791b */ /* 0x006fea0003800000 */
.L_x_613:
[----:B------:R-:W-:Y:S05]  /*1ea0*/  BSYNC B1 ;  /* 0x0000000000017941 */ /* 0x000fea0003800000 */
.L_x_612:
[----:B------:R-:W-:Y:S02]  /*1eb0*/  HFMA2 R25, -RZ, RZ, 0, 1.847743988037109375e-06 ;  /* 0x0000001fff197431 */ /* 0x000fe400000001ff */
[----:B------:R-:W-:Y:S01]  /*1ec0*/  FADD.FTZ R4, R4, R29 ;  /* 0x0000001d04047221 */ /* 0x000fe20000010000 */
[----:B------:R-:W-:Y:S02]  /*1ed0*/  IMAD.MOV.U32 R5, RZ, RZ, 0x8 ;  /* 0x00000008ff057424 */ /* 0x000fe400078e00ff */
[----:B------:R-:W-:-:S07]  /*1ee0*/  IMAD.MOV.U32 R28, RZ, RZ, -0x1 ;  /* 0xffffffffff1c7424 */ /* 0x000fce00078e00ff */
[----:B------:R-:W-:Y:S05]  /*1ef0*/  WARPSYNC.COLLECTIVE R28, `(.L_x_614) ;  /* 0x000000001c087348 */ /* 0x000fea0003c00000 */
[----:B------:R1:W2:Y:S02]  /*1f00*/  SHFL.BFLY P1, R29, R4, R5, R25 ;  /* 0x0c000005041d7389 */ /* 0x0002a40000020019 */
[----:B-12---:R-:W-:Y:S05]  /*1f10*/  ENDCOLLECTIVE ;  /* 0x000000000000791b */ /* 0x006fea0003800000 */
.L_x_614:
[----:B------:R-:W-:Y:S01]  /*1f20*/  MOV R5, 0x4 ;  /* 0x0000000400057802 */ /* 0x000fe20000000f00 */
[----:B------:R-:W-:-:S07]  /*1f30*/  FADD.FTZ R4, R4, R29 ;  /* 0x0000001d04047221 */ /* 0x000fce0000010000 */
[----:B------:R-:W-:Y:S05]  /*1f40*/  WARPSYNC.COLLECTIVE R28, `(.L_x_615) ;  /* 0x000000001c087348 */ /* 0x000fea0003c00000 */
[----:B------:R1:W2:Y:S02]  /*1f50*/  SHFL.BFLY P1, R29, R4, R5, R25 ;  /* 0x0c000005041d7389 */ /* 0x0002a40000020019 */
[----:B-12---:R-:W-:Y:S05]  /*1f60*/  ENDCOLLECTIVE ;  /* 0x000000000000791b */ /* 0x006fea0003800000 */
.L_x_615:
[----:B------:R-:W-:Y:S02]  /*1f70*/  IMAD.MOV.U32 R5, RZ, RZ, 0x2 ;  /* 0x00000002ff057424 */ /* 0x000fe400078e00ff */
[----:B------:R-:W-:-:S07]  /*1f80*/  FADD.FTZ R4, R4, R29 ;  /* 0x0000001d04047221 */ /* 0x000fce0000010000 */
[----:B------:R-:W-:Y:S05]  /*1f90*/  WARPSYNC.COLLECTIVE R28, `(.L_x_616) ;  /* 0x000000001c087348 */ /* 0x000fea0003c00000 */
[----:B------:R1:W2:Y:S02]  /*1fa0*/  SHFL.BFLY P1, R29, R4, R5, R25 ;  /* 0x0c000005041d7389 */ /* 0x0002a40000020019 */
[----:B-12---:R-:W-:Y:S05]  /*1fb0*/  ENDCOLLECTIVE ;  /* 0x000000000000791b */ /* 0x006fea0003800000 */
.L_x_616:
[----:B------:R-:W-:Y:S02]  /*1fc0*/  HFMA2 R5, -RZ, RZ, 0, 5.9604644775390625e-08 ;  /* 0x00000001ff057431 */ /* 0x000fe400000001ff */
[----:B------:R-:W-:-:S07]  /*1fd0*/  FADD.FTZ R4, R4, R29 ;  /* 0x0000001d04047221 */ /* 0x000fce0000010000 */
[----:B------:R-:W-:Y:S05]  /*1fe0*/  WARPSYNC.COLLECTIVE R28, `(.L_x_617) ;  /* 0x000000001c087348 */ /* 0x000fea0003c00000 */
[----:B------:R1:W2:Y:S02]  /*1ff0*/  SHFL.BFLY P1, R29, R4, R5, R25 ;  /* 0x0c000005041d7389 */ /* 0x0002a40000020019 */
[----:B-12---:R-:W-:Y:S05]  /*2000*/  ENDCOLLECTIVE ;  /* 0x000000000000791b */ /* 0x006fea0003800000 */
.L_x_617:
[----:B------:R-:W-:Y:S05]  /*2010*/  BRA `(.L_x_618) ;  /* 0xfffffff400907947 */ /* 0x000fea000383ffff */
.L_x_602:
[----:B------:R-:W-:Y:S01]  /*2020*/  BSSY B0, `(.L_x_619) ;  /* 0x0000007000007945 */ /* 0x000fe20003800000 */
[----:B------:R-:W-:Y:S01]  /*2030*/  IMAD.MOV.U32 R5, RZ, RZ, 0x10 ;  /* 0x00000010ff057424 */ /* 0x000fe200078e00ff */
[----:B------:R-:W-:Y:S01]  /*2040*/  MOV R25, 0x1f ;  /* 0x0000001f00197802 */ /* 0x000fe20000000f00 */
[----:B------:R-:W-:-:S07]  /*2050*/  IMAD.MOV.U32 R28, RZ, RZ, -0x1 ;  /* 0xffffffffff1c7424 */ /* 0x000fce00078e00ff */
[----:B------:R-:W-:Y:S05]  /*2060*/  WARPSYNC.COLLECTIVE R28, `(.L_x_620) ;  /* 0x000000001c087348 */ /* 0x000fea0003c00000 */
[----:B------:R1:W2:Y:S02]  /*2070*/  SHFL.BFLY P1, R29, R4, R5, R25 ;  /* 0x0c000005041d7389 */ /* 0x0002a40000020019 */
[----:B-12---:R-:W-:Y:S05]  /*2080*/  ENDCOLLECTIVE ;  /* 0x000000000000791b */ /* 0x006fea0003800000 */
.L_x_620:
[----:B------:R-:W-:Y:S05]  /*2090*/  BSYNC B0 ;  /* 0x0000000000007941 */ /* 0x000fea0003800000 */
.L_x_619:
[----:B------:R-:W-:Y:S02]  /*20a0*/  HFMA2 R5, -RZ, RZ, 0, 4.76837158203125e-07 ;  /* 0x00000008ff057431 */ /* 0x000fe400000001ff */
[----:B------:R-:W-:Y:S01]  /*20b0*/  FADD.FTZ R4, R4, R29 ;  /* 0x0000001d04047221 */ /* 0x000fe20000010000 */
[----:B------:R-:W-:Y:S01]  /*20c0*/  IMAD.MOV.U32 R25, RZ, RZ, 0x1f ;  /* 0x0000001fff197424 */ /* 0x000fe200078e00ff */
[----:B------:R-:W-:-:S07]  /*20d0*/  MOV R28, 0xffffffff ;  /* 0xffffffff001c7802 */ /* 0x000fce0000000f00 */
[----:B------:R-:W-:Y:S05]  /*20e0*/  WARPSYNC.COLLECTIVE R28, `(.L_x_621) ;  /* 0x000000001c087348 */ /* 0x000fea0003c00000 */
[----:B------:R1:W2:Y:S02]  /*20f0*/  SHFL.BFLY P1, R29, R4, R5, R25 ;  /* 0x0c000005041d7389 */ /* 0x0002a40000020019 */
[----:B-12---:R-:W-:Y:S05]  /*2100*/  ENDCOLLECTIVE ;  /* 0x000000000000791b */ /* 0x006fea0003800000 */
.L_x_621:
[----:B------:R-:W-:Y:S02]  /*2110*/  HFMA2 R5, -RZ, RZ, 0, 2.384185791015625e-07 ;  /* 0x00000004ff057431 */ /* 0x000fe400000001ff */
[----:B------:R-:W-:-:S04]  /*2120*/  FADD.FTZ R3, R4, R29 ;  /* 0x0000001d04037221 */ /* 0x000fc80000010000 */
[----:B------:R-:W-:-:S07]  /*2130*/  IMAD.MOV.U32 R4, RZ, RZ, R3 ;  /* 0x000000ffff047224 */ /* 0x000fce00078e0003 */
[----:B------:R-:W-:Y:S05]  /*2140*/  WARPSYNC.COLLECTIVE R28, `(.L_x_622) ;  /* 0x000000001c087348 */ /* 0x000fea0003c00000 */
[----:B------:R1:W2:Y:S02]  /*2150*/  SHFL.BFLY P1, R29, R4, R5, R25 ;  /* 0x0c000005041d7389 */ /* 0x0002a40000020019 */
[----:B-12---:R-:W-:Y:S05]  /*2160*/  ENDCOLLECTIVE ;  /* 0x000000000000791b */ /* 0x006fea0003800000 */
.L_x_622:
[----:B------:R-:W-:Y:S01]  /*2170*/  MOV R5, 0x2 ;  /* 0x0000000200057802 */ /* 0x000fe20000000f00 */
[----:B------:R-:W-:-:S04]  /*2180*/  FADD.FTZ R12, R3, R29 ;  /* 0x0000001d030c7221 */ /* 0x000fc80000010000 */
[----:B------:R-:W-:-:S07]  /*2190*/  IMAD.MOV.U32 R4, RZ, RZ, R12 ;  /* 0x000000ffff047224 */ /* 0x000fce00078e000c */
[----:B------:R-:W-:Y:S05]  /*21a0*/  WARPSYNC.COLLECTIVE R28, `(.L_x_623) ;  /* 0x000000001c087348 */ /* 0x000fea0003c00000 */
[----:B------:R1:W2:Y:S02]  /*21b0*/  SHFL.BFLY P1, R29, R4, R5, R25 ;  /* 0x0c000005041d7389 */ /* 0x0002a40000020019 */
[----:B-12---:R-:W-:Y:S05]  /*21c0*/  ENDCOLLECTIVE ;  /* 0x000000000000791b */ /* 0x006fea0003800000 */
.L_x_623:
[----:B------:R-:W-:Y:S02]  /*21d0*/  HFMA2 R5, -RZ, RZ, 0, 5.9604644775390625e-08 ;  /* 0x00000001ff057431 */ /* 0x000fe400000001ff */
[----:B------:R-:W-:-:S04]  /*21e0*/  FADD.FTZ R15, R12, R29 ;  /* 0x0000001d0c0f7221 */ /* 0x000fc80000010000 */
[----:B------:R-:W-:-:S07]  /*21f0*/  IMAD.MOV.U32 R4, RZ, RZ, R15 ;  /* 0x000000ffff047224 */ /* 0x000fce00078e000f */
[----:B------:R-:W-:Y:S05]  /*2200*/  WARPSYNC.COLLECTIVE R28, `(.L_x_624) ;  /* 0x000000001c087348 */ /* 0x000fea0003c00000 */
[----:B------:R1:W2:Y:S02]  /*2210*/  SHFL.BFLY P1, R29, R4, R5, R25 ;  /* 0x0c000005041d7389 */ /* 0x0002a40000020019 */
[----:B-12---:R-:W-:Y:S05]  /*2220*/  ENDCOLLECTIVE ;  /* 0x000000000000791b */ /* 0x006fea0003800000 */
.L_x_624:
[----:B------:R-:W-:Y:S05]  /*2230*/  BRA `(.L_x_625) ;  /* 0xfffffff400fc7947 */ /* 0x000fea000383ffff */
.L_x_626:
        /* <DEDUP_REMOVED lines=12> */
.L_x_4067:


//--------------------- .text._ZN12tensorrt_llm7kernels21fusedQKNormRopeKernelIN3c108BFloat16ES3_Li256ELb0EEEvPviiifPKvS6_S6_PKlii --------------------------
	.section	.text._ZN12tensorrt_llm7kernels21fusedQKNormRopeKernelIN3c108BFloat16ES3_Li256ELb0EEEvPviiifPKvS6_S6_PKlii,"ax",@progbits
	.align	128
        .global         _ZN12tensorrt_llm7kernels21fusedQKNormRopeKernelIN3c108BFloat16ES3_Li256ELb0EEEvPviiifPKvS6_S6_PKlii
        .type           _ZN12tensorrt_llm7kernels21fusedQKNormRopeKernelIN3c108BFloat16ES3_Li256ELb0EEEvPviiifPKvS6_S6_PKlii,@function
        .size           _ZN12tensorrt_llm7kernels21fusedQKNormRopeKernelIN3c108BFloat16ES3_Li256ELb0EEEvPviiifPKvS6_S6_PKlii,(.L_x_4068 - _ZN12tensorrt_llm7kernels21fusedQKNormRopeKernelIN3c108BFloat16ES3_Li256ELb0EEEvPviiifPKvS6_S6_PKlii)
        .other          _ZN12tensorrt_llm7kernels21fusedQKNormRopeKernelIN3c108BFloat16ES3_Li256ELb0EEEvPviiifPKvS6_S6_PKlii,@"STO_CUDA_ENTRY STV_DEFAULT"
_ZN12tensorrt_llm7kernels21fusedQKNormRopeKernelIN3c108BFloat16ES3_Li256ELb0EEEvPviiifPKvS6_S6_PKlii:
.text._ZN12tensorrt_llm7kernels21fusedQKNormRopeKernelIN3c108BFloat16ES3_Li256ELb0EEEvPviiifPKvS6_S6_PKlii:
[----:B------:R-:W-:Y:S08]  /*0000*/  LDC R1, c[0x0][0x37c] ;  /* 0x0000df00ff017b82 */ /* 0x000ff00000000800 */
[----:B------:R-:W0:Y:S01]  /*0010*/  LDC.64 R4, c[0x0][0x388] ;  /* 0x0000e200ff047b82 */ /* 0x000e220000000a00 */
[----:B------:R-:W1:Y:S01]  /*0020*/  S2R R2, SR_TID.X ;  /* 0x0000000000027919 */ /* 0x000e620000002100 */
[----:B------:R-:W2:Y:S01]  /*0030*/  LDCU UR4, c[0x0][0x360] ;  /* 0x00006c00ff0477ac */ /* 0x000ea20008000800 */
[----:B------:R-:W3:Y:S01]  /*0040*/  S2R R9, SR_CTAID.X ;  /* 0x0000000000097919 */ /* 0x000ee20000002500 */
[----:B--2---:R-:W-:Y:S01]  /*0050*/  USHF.R.U32.HI UR4, URZ, 0x5, UR4 ;  /* 0x00000005ff047899 */ /* 0x004fe20008011604 */
[----:B0-----:R-:W-:-:S05]  /*0060*/  IMAD.IADD R5, R5, 0x1, R4 ;  /* 0x0000000105057824 */ /* 0x001fca00078e0204 */
[-C--:B------:R-:W-:Y:S02]  /*0070*/  IABS R8, R5.reuse ;  /* 0x0000000500087213 */ /* 0x080fe40000000000 */
[----:B------:R-:W-:Y:S02]  /*0080*/  IABS R10, R5 ;  /* 0x00000005000a7213 */ /* 0x000fe40000000000 */
[----:B------:R-:W0:Y:S01]  /*0090*/  I2F.RP R3, R8 ;  /* 0x0000000800037306 */ /* 0x000e220000209400 */
[----:B-1----:R-:W-:Y:S02]  /*00a0*/  SHF.R.U32.HI R0, RZ, 0x5, R2 ;  /* 0x00000005ff007819 */ /* 0x002fe40000011602 */
[----:B------:R-:W-:-:S03]  /*00b0*/  IMAD.MOV R10, RZ, RZ, -R10 ;  /* 0x000000ffff0a7224 */ /* 0x000fc600078e0a0a */
[----:B---3--:R-:W-:Y:S01]  /*00c0*/  IMAD R0, R9, UR4, R0 ;  /* 0x0000000409007c24 */ /* 0x008fe2000f8e0200 */
[----:B------:R-:W1:Y:S04]  /*00d0*/  LDCU UR4, c[0x0][0x3b8] ;  /* 0x00007700ff0477ac */ /* 0x000e680008000800 */
[----:B------:R-:W-:Y:S01]  /*00e0*/  IABS R9, R0 ;  /* 0x0000000000097213 */ /* 0x000fe20000000000 */
[----:B0-----:R-:W0:Y:S02]  /*00f0*/  MUFU.RCP R3, R3 ;  /* 0x0000000300037308 */ /* 0x001e240000001000 */
[----:B0-----:R-:W-:-:S06]  /*0100*/  VIADD R6, R3, 0xffffffe ;  /* 0x0ffffffe03067836 */ /* 0x001fcc0000000000 */
[----:B------:R0:W2:Y:S02]  /*0110*/  F2I.FTZ.U32.TRUNC.NTZ R7, R6 ;  /* 0x0000000600077305 */ /* 0x0000a4000021f000 */
[----:B0-----:R-:W-:Y:S01]  /*0120*/  IMAD.MOV.U32 R6, RZ, RZ, RZ ;  /* 0x000000ffff067224 */ /* 0x001fe200078e00ff */
[----:B--2---:R-:W-:-:S05]  /*0130*/  IADD3 R11, PT, PT, RZ, -R7, RZ ;  /* 0x80000007ff0b7210 */ /* 0x004fca0007ffe0ff */
[----:B------:R-:W-:-:S04]  /*0140*/  IMAD R3, R11, R8, RZ ;  /* 0x000000080b037224 */ /* 0x000fc800078e02ff */
[----:B------:R-:W-:Y:S01]  /*0150*/  IMAD.HI.U32 R6, R7, R3, R6 ;  /* 0x0000000307067227 */ /* 0x000fe200078e0006 */
[----:B------:R-:W-:-:S03]  /*0160*/  MOV R3, R9 ;  /* 0x0000000900037202 */ /* 0x000fc60000000f00 */
[----:B------:R-:W-:Y:S02]  /*0170*/  IMAD.MOV.U32 R7, RZ, RZ, R10 ;  /* 0x000000ffff077224 */ /* 0x000fe400078e000a */
        /* <DEDUP_REMOVED lines=12> */
[----:B-1----:R-:W-:-:S13]  /*0240*/  ISETP.GE.AND P0, PT, R14, UR4, PT ;  /* 0x000000040e007c0c */ /* 0x002fda000bf06270 */
[----:B------:R-:W-:Y:S05]  /*0250*/  @P0 EXIT ;  /* 0x000000000000094d */ /* 0x000fea0003800000 */
[----:B------:R-:W0:Y:S01]  /*0260*/  LDC.64 R18, c[0x0][0x390] ;  /* 0x0000e400ff127b82 */ /* 0x000e220000000a00 */
[----:B------:R-:W-:Y:S01]  /*0270*/  IADD3 R3, PT, PT, -R14, RZ, RZ ;  /* 0x000000ff0e037210 */ /* 0x000fe20007ffe1ff */
[----:B------:R-:W1:Y:S01]  /*0280*/  LDCU.64 UR4, c[0x0][0x358] ;  /* 0x00006b00ff0477ac */ /* 0x000e620008000a00 */
[----:B------:R-:W-:-:S03]  /*0290*/  LOP3.LUT R2, R2, 0x1f, RZ, 0xc0, !PT ;  /* 0x0000001f02027812 */ /* 0x000fc600078ec0ff */
[----:B------:R-:W-:Y:S01]  /*02a0*/  IMAD R3, R5, R3, R0 ;  /* 0x0000000305037224 */ /* 0x000fe200078e0200 */
[----:B------:R-:W2:Y:S01]  /*02b0*/  LDCU.64 UR6, c[0x0][0x3a8] ;  /* 0x00007500ff0677ac */ /* 0x000ea20008000a00 */
[----:B------:R-:W3:Y:S02]  /*02c0*/  LDC.64 R20, c[0x0][0x398] ;  /* 0x0000e600ff147b82 */ /* 0x000ee40000000a00 */
[C---:B------:R-:W-:Y:S01]  /*02d0*/  IMAD.IADD R0, R3.reuse, 0x1, -R4 ;  /* 0x0000000103007824 */ /* 0x040fe200078e0a04 */
[CC--:B------:R-:W-:Y:S02]  /*02e0*/  ISETP.GE.AND P0, PT, R3.reuse, R4.reuse, PT ;  /* 0x000000040300720c */ /* 0x0c0fe40003f06270 */
[CC--:B------:R-:W-:Y:S02]  /*02f0*/  ISETP.GE.AND P1, PT, R3.reuse, R4.reuse, PT ;  /* 0x000000040300720c */ /* 0x0c0fe40003f26270 */
[----:B------:R-:W-:Y:S01]  /*0300*/  SEL R0, R0, RZ, P0 ;  /* 0x000000ff00007207 */ /* 0x000fe20000000000 */
[----:B------:R-:W4:Y:S01]  /*0310*/  LDC.64 R22, c[0x0][0x3a0] ;  /* 0x0000e800ff167b82 */ /* 0x000f220000000a00 */
[----:B------:R-:W-:-:S07]  /*0320*/  VIMNMX R3, PT, PT, R3, R4, PT ;  /* 0x0000000403037248 */ /* 0x000fce0003fe0100 */
[----:B------:R-:W5:Y:S01]  /*0330*/  LDC.64 R16, c[0x0][0x380] ;  /* 0x0000e000ff107b82 */ /* 0x000f620000000a00 */
[----:B0-----:R-:W-:-:S04]  /*0340*/  IMAD.IADD R5, R5, 0x1, R18 ;  /* 0x0000000105057824 */ /* 0x001fc800078e0212 */
[----:B------:R-:W-:Y:S01]  /*0350*/  IMAD R0, R14, R5, R0 ;  /* 0x000000050e007224 */ /* 0x000fe200078e0200 */
[----:B------:R-:W-:-:S03]  /*0360*/  SHF.L.U32 R5, R2, 0x3, RZ ;  /* 0x0000000302057819 */ /* 0x000fc600000006ff */
[----:B------:R-:W-:Y:S02]  /*0370*/  IMAD.IADD R0, R0, 0x1, R3 ;  /* 0x0000000100007824 */ /* 0x000fe400078e0203 */
[----:B---3--:R-:W-:-:S04]  /*0380*/  IMAD.WIDE.U32 R20, R5, 0x2, R20 ;  /* 0x0000000205147825 */ /* 0x008fc800078e0014 */
[----:B------:R-:W-:Y:S01]  /*0390*/  IMAD R3, R0, 0x100, R5 ;  /* 0x0000010000037824 */ /* 0x000fe200078e0205 */
[----:B-1----:R-:W3:Y:S01]  /*03a0*/  @!P1 LDG.E.U16 R15, desc[UR4][R20.64] ;  /* 0x00000004140f9981 */ /* 0x002ee2000c1e1500 */
[----:B----4-:R-:W-:-:S03]  /*03b0*/  IMAD.WIDE.U32 R22, R5, 0x2, R22 ;  /* 0x0000000205167825 */ /* 0x010fc600078e0016 */
[----:B------:R-:W4:Y:S01]  /*03c0*/  @!P0 LDG.E.U16 R24, desc[UR4][R20.64+0x6] ;  /* 0x0000060414188981 */ /* 0x000f22000c1e1500 */
[----:B-----5:R-:W-:-:S03]  /*03d0*/  IMAD.WIDE R16, R3, 0x2, R16 ;  /* 0x0000000203107825 */ /* 0x020fc600078e0210 */
[----:B------:R-:W5:Y:S04]  /*03e0*/  @P1 LDG.E.U16 R0, desc[UR4][R22.64] ;  /* 0x0000000416001981 */ /* 0x000f68000c1e1500 */
[----:B------:R-:W2:Y:S04]  /*03f0*/  LDG.E.128 R8, desc[UR4][R16.64] ;  /* 0x0000000410087981 */ /* 0x000ea8000c1e1d00 */
[----:B------:R-:W4:Y:S04]  /*0400*/  @P0 LDG.E.U16 R25, desc[UR4][R22.64+0x6] ;  /* 0x0000060416190981 */ /* 0x000f28000c1e1500 */
[----:B------:R-:W4:Y:S04]  /*0410*/  @P0 LDG.E.U16 R7, desc[UR4][R22.64+0x2] ;  /* 0x0000020416070981 */ /* 0x000f28000c1e1500 */
[----:B------:R-:W4:Y:S04]  /*0420*/  @!P0 LDG.E.U16 R26, desc[UR4][R20.64+0x2] ;  /* 0x00000204141a8981 */ /* 0x000f28000c1e1500 */
[----:B------:R-:W4:Y:S04]  /*0430*/  @P0 LDG.E.U16 R28, desc[UR4][R22.64+0x8] ;  /* 0x00000804161c0981 */ /* 0x000f28000c1e1500 */
[----:B------:R-:W4:Y:S04]  /*0440*/  @!P0 LDG.E.U16 R27, desc[UR4][R20.64+0x8] ;  /* 0x00000804141b8981 */ /* 0x000f28000c1e1500 */
[----:B------:R-:W4:Y:S04]  /*0450*/  @P0 LDG.E.U16 R4, desc[UR4][R22.64+0x4] ;  /* 0x0000040416040981 */ /* 0x000f28000c1e1500 */
[----:B------:R-:W4:Y:S04]  /*0460*/  @!P0 LDG.E.U16 R29, desc[UR4][R20.64+0x4] ;  /* 0x00000404141d8981 */ /* 0x000f28000c1e1500 */
[----:B------:R-:W4:Y:S04]  /*0470*/  @!P0 LDG.E.U16 R5, desc[UR4][R20.64+0xa] ;  /* 0x00000a0414058981 */ /* 0x000f28000c1e1500 */
[----:B------:R-:W4:Y:S04]  /*0480*/  @!P0 LDG.E.U16 R6, desc[UR4][R20.64+0xc] ;  /* 0x00000c0414068981 */ /* 0x000f28000c1e1500 */
[----:B------:R2:W4:Y:S04]  /*0490*/  @!P0 LDG.E.U16 R18, desc[UR4][R20.64+0xe] ;  /* 0x00000e0414128981 */ /* 0x000528000c1e1500 */
[----:B------:R-:W4:Y:S04]  /*04a0*/  @P0 LDG.E.U16 R3, desc[UR4][R22.64+0xa] ;  /* 0x00000a0416030981 */ /* 0x000f28000c1e1500 */
[----:B------:R-:W4:Y:S04]  /*04b0*/  @P0 LDG.E.U16 R13, desc[UR4][R22.64+0xc] ;  /* 0x00000c04160d0981 */ /* 0x000f28000c1e1500 */
[----:B------:R0:W4:Y:S01]  /*04c0*/  @P0 LDG.E.U16 R12, desc[UR4][R22.64+0xe] ;  /* 0x00000e04160c0981 */ /* 0x000122000c1e1500 */
[----:B---3--:R-:W-:Y:S01]  /*04d0*/  @!P1 SHF.L.U32 R15, R15, 0x10, RZ ;  /* 0x000000100f0f9819 */ /* 0x008fe200000006ff */
[----:B-----5:R-:W-:Y:S01]  /*04e0*/  @P1 IMAD.U32 R15, R0, 0x10000, RZ ;  /* 0x00010000000f1824 */ /* 0x020fe200078e00ff */
[C---:B--2---:R-:W-:Y:S01]  /*04f0*/  PRMT R21, R8.reuse, 0x7632, R21 ;  /* 0x0000763208157816 */ /* 0x044fe20000000015 */
[----:B------:R-:W-:Y:S01]  /*0500*/  IMAD.U32 R0, R8, 0x10000, RZ ;  /* 0x0001000008007824 */ /* 0x000fe200078e00ff */
[----:B0-----:R-:W-:-:S03]  /*0510*/  PRMT R22, R9, 0x7632, R22 ;  /* 0x0000763209167816 */ /* 0x001fc60000000016 */
[----:B------:R-:W-:Y:S02]  /*0520*/  IMAD.U32 R21, R21, 0x10000, RZ ;  /* 0x0001000015157824 */ /* 0x000fe400078e00ff */
[----:B------:R-:W-:Y:S01]  /*0530*/  FFMA.FTZ R8, R0, R0, RZ ;  /* 0x0000000000087223 */ /* 0x000fe200000100ff */
[----:B------:R-:W-:-:S03]  /*0540*/  SHF.L.U32 R23, R9, 0x10, RZ ;  /* 0x0000001009177819 */ /* 0x000fc600000006ff */
[----:B------:R-:W-:Y:S01]  /*0550*/  FFMA.FTZ R8, R21, R21, R8 ;  /* 0x0000001515087223 */ /* 0x000fe20000010008 */
[----:B------:R-:W-:Y:S02]  /*0560*/  IMAD.U32 R22, R22, 0x10000, RZ ;  /* 0x0001000016167824 */ /* 0x000fe400078e00ff */
[----:B----4-:R-:W-:Y:S02]  /*0570*/  @P0 IMAD.U32 R20, R25, 0x10000, RZ ;  /* 0x0001000019140824 */ /* 0x010fe400078e00ff */
[--C-:B------:R-:W-:Y:S01]  /*0580*/  FFMA.FTZ R9, R23, R23, R8.reuse ;  /* 0x0000001717097223 */ /* 0x100fe20000010008 */
[----:B------:R-:W-:Y:S01]  /*0590*/  @!P0 IMAD.U32 R20, R24, 0x10000, RZ ;  /* 0x0001000018148824 */ /* 0x000fe200078e00ff */
[C---:B------:R-:W-:Y:S02]  /*05a0*/  PRMT R8, R10.reuse, 0x7632, R8 ;  /* 0x000076320a087816 */ /* 0x040fe40000000008 */
[----:B------:R-:W-:Y:S01]  /*05b0*/  SHF.L.U32 R24, R10, 0x10, RZ ;  /* 0x000000100a187819 */ /* 0x000fe200000006ff */
[----:B------:R-:W-:-:S02]  /*05c0*/  FFMA.FTZ R9, R22, R22, R9 ;  /* 0x0000001616097223 */ /* 0x000fc40000010009 */
[----:B------:R-:W-:Y:S02]  /*05d0*/  IMAD.U32 R10, R8, 0x10000, RZ ;  /* 0x00010000080a7824 */ /* 0x000fe400078e00ff */
[----:B------:R-:W-:Y:S01]  /*05e0*/  FFMA.FTZ R9, R24, R24, R9 ;  /* 0x0000001818097223 */ /* 0x000fe20000010009 */
[----:B------:R-:W-:Y:S01]  /*05f0*/  @P0 IMAD.U32 R7, R7, 0x10000, RZ ;  /* 0x0001000007070824 */ /* 0x000fe200078e00ff */
[C---:B------:R-:W-:Y:S01]  /*0600*/  PRMT R25, R11.reuse, 0x7632, R25 ;  /* 0x000076320b197816 */ /* 0x040fe20000000019 */
[----:B------:R-:W-:Y:S02]  /*0610*/  @!P0 IMAD.U32 R7, R26, 0x10000, RZ ;  /* 0x000100001a078824 */ /* 0x000fe400078e00ff */
[----:B------:R-:W-:Y:S01]  /*0620*/  FFMA.FTZ R9, R10, R10, R9 ;  /* 0x0000000a0a097223 */ /* 0x000fe20000010009 */
[----:B------:R-:W-:Y:S01]  /*0630*/  IMAD.U32 R26, R11, 0x10000, RZ ;  /* 0x000100000b1a7824 */ /* 0x000fe200078e00ff */
[----:B------:R-:W-:-:S03]  /*0640*/  SHF.L.U32 R25, R25, 0x10, RZ ;  /* 0x0000001019197819 */ /* 0x000fc600000006ff */
[----:B------:R-:W-:-:S04]  /*0650*/  FFMA.FTZ R8, R26, R26, R9 ;  /* 0x0000001a1a087223 */ /* 0x000fc80000010009 */
[----:B------:R-:W-:-:S05]  /*0660*/  FFMA.FTZ R8, R25, R25, R8 ;  /* 0x0000001919087223 */ /* 0x000fca0000010008 */
[----:B------:R-:W0:Y:S01]  /*0670*/  SHFL.BFLY PT, R9, R8, 0x10, 0x1f ;  /* 0x0e001f0008097f89 */ /* 0x000e2200000e0000 */
[----:B------:R-:W-:Y:S02]  /*0680*/  @P0 IMAD.U32 R11, R28, 0x10000, RZ ;  /* 0x000100001c0b0824 */ /* 0x000fe400078e00ff */
[----:B------:R-:W-:Y:S02]  /*0690*/  @!P0 IMAD.U32 R11, R27, 0x10000, RZ ;  /* 0x000100001b0b8824 */ /* 0x000fe400078e00ff */
[----:B0-----:R-:W-:-:S05]  /*06a0*/  FADD.FTZ R27, R8, R9 ;  /* 0x00000009081b7221 */ /* 0x001fca0000010000 */
[----:B------:R-:W0:Y:S02]  /*06b0*/  SHFL.BFLY PT, R28, R27, 0x8, 0x1f ;  /* 0x0d001f001b1c7f89 */ /* 0x000e2400000e0000 */
[----:B0-----:R-:W-:Y:S01]  /*06c0*/  FADD.FTZ R28, R27, R28 ;  /* 0x0000001c1b1c7221 */ /* 0x001fe20000010000 */
[----:B------:R-:W-:Y:S01]  /*06d0*/  @P0 SHF.L.U32 R4, R4, 0x10, RZ ;  /* 0x0000001004040819 */ /* 0x000fe200000006ff */
[----:B------:R-:W0:Y:S03]  /*06e0*/  LDC R27, c[0x0][0x3bc] ;  /* 0x0000ef00ff1b7b82 */ /* 0x000e260000000800 */
[----:B------:R-:W1:Y:S01]  /*06f0*/  SHFL.BFLY PT, R9, R28, 0x4, 0x1f ;  /* 0x0c801f001c097f89 */ /* 0x000e6200000e0000 */
[----:B------:R-:W-:Y:S01]  /*0700*/  @!P0 SHF.L.U32 R4, R29, 0x10, RZ ;  /* 0x000000101d048819 */ /* 0x000fe200000006ff */
[----:B-1----:R-:W-:-:S05]  /*0710*/  FADD.FTZ R29, R28, R9 ;  /* 0x000000091c1d7221 */ /* 0x002fca0000010000 */
[----:B------:R-:W1:Y:S02]  /*0720*/  SHFL.BFLY PT, R9, R29, 0x2, 0x1f ;  /* 0x0c401f001d097f89 */ /* 0x000e6400000e0000 */
[----:B-1----:R-:W-:-:S05]  /*0730*/  FADD.FTZ R29, R29, R9 ;  /* 0x000000091d1d7221 */ /* 0x002fca0000010000 */
[----:B------:R-:W1:Y:S02]  /*0740*/  SHFL.BFLY PT, R9, R29, 0x1, 0x1f ;  /* 0x0c201f001d097f89 */ /* 0x000e6400000e0000 */
[----:B-1----:R-:W-:-:S04]  /*0750*/  FADD.FTZ R9, R29, R9 ;  /* 0x000000091d097221 */ /* 0x002fc80000010000 */
[----:B------:R-:W-:Y:S02]  /*0760*/  FFMA.FTZ R19, R9, 0.00390625, R19 ;  /* 0x3b80000009137823 */ /* 0x000fe40000010013 */
[----:B------:R-:W1:Y:S02]  /*0770*/  LDC.64 R8, c[0x0][0x3b0] ;  /* 0x0000ec00ff087b82 */ /* 0x000e640000000a00 */
[----:B-1----:R-:W-:-:S06]  /*0780*/  IMAD.WIDE R8, R14, 0x8, R8 ;  /* 0x000000080e087825 */ /* 0x002fcc00078e0208 */
[----:B------:R-:W2:Y:S01]  /*0790*/  LDG.E.64 R8, desc[UR4][R8.64] ;  /* 0x0000000408087981 */ /* 0x000ea2000c1e1b00 */
[----:B------:R-:W1:Y:S01]  /*07a0*/  MUFU.RSQ R14, R19 ;  /* 0x00000013000e7308 */ /* 0x000e620000001400 */
[----:B------:R-:W-:Y:S01]  /*07b0*/  @P0 SHF.L.U32 R3, R3, 0x10, RZ ;  /* 0x0000001003030819 */ /* 0x000fe200000006ff */
[----:B------:R-:W-:Y:S01]  /*07c0*/  @!P0 IMAD.U32 R3, R5, 0x10000, RZ ;  /* 0x0001000005038824 */ /* 0x000fe200078e00ff */
[----:B------:R-:W-:Y:S01]  /*07d0*/  @P0 SHF.L.U32 R5, R12, 0x10, RZ ;  /* 0x000000100c050819 */ /* 0x000fe200000006ff */
[----:B------:R-:W-:Y:S02]  /*07e0*/  @P0 IMAD.U32 R13, R13, 0x10000, RZ ;  /* 0x000100000d0d0824 */ /* 0x000fe400078e00ff */
[----:B------:R-:W-:Y:S02]  /*07f0*/  @!P0 IMAD.U32 R13, R6, 0x10000, RZ ;  /* 0x00010000060d8824 */ /* 0x000fe400078e00ff */
[----:B------:R-:W-:Y:S02]  /*0800*/  @!P0 IMAD.U32 R5, R18, 0x10000, RZ ;  /* 0x0001000012058824 */ /* 0x000fe400078e00ff */
[----:B-1----:R-:W-:-:S04]  /*0810*/  FMUL.FTZ R15, R14, R15 ;  /* 0x0000000f0e0f7220 */ /* 0x002fc80000410000 */
[----:B------:R-:W-:Y:S01]  /*0820*/  FMUL.FTZ R15, R0, R15 ;  /* 0x0000000f000f7220 */ /* 0x000fe20000410000 */
[----:B0-----:R-:W-:Y:S01]  /*0830*/  SHF.R.S32.HI R0, RZ, 0x1f, R27 ;  /* 0x0000001fff007819 */ /* 0x001fe2000001141b */
[----:B------:R-:W-:-:S03]  /*0840*/  FMUL.FTZ R6, R14, R7 ;  /* 0x000000070e067220 */ /* 0x000fc60000410000 */
[----:B------:R-:W-:Y:S01]  /*0850*/  LEA.HI R12, R0, R27, RZ, 0x3 ;  /* 0x0000001b000c7211 */ /* 0x000fe200078f18ff */
[C---:B------:R-:W-:Y:S01]  /*0860*/  FMUL.FTZ R4, R14.reuse, R4 ;  /* 0x000000040e047220 */ /* 0x040fe20000410000 */
[C---:B------:R-:W-:Y:S01]  /*0870*/  FMUL.FTZ R7, R14.reuse, R20 ;  /* 0x000000140e077220 */ /* 0x040fe20000410000 */
[C---:B------:R-:W-:Y:S01]  /*0880*/  FMUL.FTZ R11, R14.reuse, R11 ;  /* 0x0000000b0e0b7220 */ /* 0x040fe20000410000 */
[C---:B------:R-:W-:Y:S01]  /*0890*/  FMUL.FTZ R3, R14.reuse, R3 ;  /* 0x000000030e037220 */ /* 0x040fe20000410000 */
[C---:B------:R-:W-:Y:S01]  /*08a0*/  FMUL.FTZ R13, R14.reuse, R13 ;  /* 0x0000000d0e0d7220 */ /* 0x040fe20000410000 */
[----:B------:R-:W-:Y:S01]  /*08b0*/  FMUL.FTZ R14, R14, R5 ;  /* 0x000000050e0e7220 */ /* 0x000fe20000410000 */
[----:B------:R-:W-:Y:S02]  /*08c0*/  SHF.R.S32.HI R19, RZ, 0x3, R12 ;  /* 0x00000003ff137819 */ /* 0x000fe4000001140c */
[----:B------:R-:W-:Y:S02]  /*08d0*/  SHF.R.S32.HI R5, RZ, 0x1f, R27 ;  /* 0x0000001fff057819 */ /* 0x000fe4000001141b */
[----:B------:R-:W-:Y:S01]  /*08e0*/  ISETP.GE.AND P0, PT, R2, R19, PT ;  /* 0x000000130200720c */ /* 0x000fe20003f06270 */
[----:B------:R-:W-:Y:S01]  /*08f0*/  FMUL.FTZ R10, R10, R3 ;  /* 0x000000030a0a7220 */ /* 0x000fe20000410000 */
[----:B------:R-:W-:Y:S01]  /*0900*/  BSSY B0, `(.L_x_627) ;  /* 0x00000f0000007945 */ /* 0x000fe20003800000 */
[----:B------:R-:W-:Y:S01]  /*0910*/  FMUL.FTZ R6, R21, R6 ;  /* 0x0000000615067220 */ /* 0x000fe20000410000 */
[----:B------:R-:W-:Y:S01]  /*0920*/  FMUL.FTZ R4, R23, R4 ;  /* 0x0000000417047220 */ /* 0x000fe20000410000 */
[----:B------:R-:W-:Y:S01]  /*0930*/  FMUL.FTZ R7, R22, R7 ;  /* 0x0000000716077220 */ /* 0x000fe20000410000 */
[----:B------:R-:W-:Y:S01]  /*0940*/  FMUL.FTZ R11, R24, R11 ;  /* 0x0000000b180b7220 */ /* 0x000fe20000410000 */
[----:B------:R-:W-:Y:S01]  /*0950*/  FMUL.FTZ R13, R26, R13 ;  /* 0x0000000d1a0d7220 */ /* 0x000fe20000410000 */
[----:B------:R-:W-:Y:S01]  /*0960*/  FMUL.FTZ R14, R25, R14 ;  /* 0x0000000e190e7220 */ /* 0x000fe20000410000 */
[----:B--2---:R-:W-:-:S04]  /*0970*/  IMAD R9, R9, R27, RZ ;  /* 0x0000001b09097224 */ /* 0x004fc800078e02ff */
[C---:B------:R-:W-:Y:S02]  /*0980*/  IMAD R5, R8.reuse, R5, R9 ;  /* 0x0000000508057224 */ /* 0x040fe400078e0209 */
[----:B------:R-:W-:-:S03]  /*0990*/  IMAD.WIDE.U32 R8, R8, R27, RZ ;  /* 0x0000001b08087225 */ /* 0x000fc600078e00ff */
[----:B------:R-:W-:Y:S02]  /*09a0*/  LEA R12, P1, R8, UR6, 0x1 ;  /* 0x00000006080c7c11 */ /* 0x000fe4000f8208ff */
[----:B------:R-:W-:-:S04]  /*09b0*/  IADD3 R5, PT, PT, R9, R5, RZ ;  /* 0x0000000509057210 */ /* 0x000fc80007ffe0ff */
[----:B------:R-:W-:Y:S01]  /*09c0*/  LEA.HI.X R3, R8, UR7, R5, 0x1, P1 ;  /* 0x0000000708037c11 */ /* 0x000fe200088f0c05 */
[----:B------:R-:W-:Y:S06]  /*09d0*/  @P0 BRA `(.L_x_628) ;  /* 0x0000000c00880947 */ /* 0x000fec0003800000 */
[----:B------:R-:W-:Y:S01]  /*09e0*/  UMOV UR6, 0xffffffff ;  /* 0xffffffff00067882 */ /* 0x000fe20000000000 */
[----:B------:R-:W-:-:S04]  /*09f0*/  LEA.HI R5, R27, R27, RZ, 0x1 ;  /* 0x0000001b1b057211 */ /* 0x000fc800078f08ff */
[----:B------:R-:W-:Y:S01]  /*0a00*/  SHF.R.S32.HI R5, RZ, 0x1, R5 ;  /* 0x00000001ff057819 */ /* 0x000fe20000011405 */
[----:B------:R-:W-:Y:S06]  /*0a10*/  BRA.DIV UR6, `(.L_x_629) ;  /* 0x0000000e06947947 */ /* 0x000fec000b800000 */
[----:B------:R-:W-:Y:S01]  /*0a20*/  IABS R20, R27 ;  /* 0x0000001b00147213 */ /* 0x000fe20000000000 */
[----:B------:R-:W-:-:S03]  /*0a30*/  NOP ;  /* 0x0000000000007918 */ /* 0x000fc60000000000 */
[----:B------:R-:W0:Y:S01]  /*0a40*/  I2F.RP R18, R20 ;  /* 0x0000001400127306 */ /* 0x000e220000209400 */
[----:B------:R-:W-:Y:S02]  /*0a50*/  SHF.L.U32 R22, R2, 0x4, RZ ;  /* 0x0000000402167819 */ /* 0x000fe400000006ff */
[----:B------:R-:W-:Y:S02]  /*0a60*/  LOP3.LUT R23, RZ, R27, RZ, 0x33, !PT ;  /* 0x0000001bff177212 */ /* 0x000fe400078e33ff */
[----:B------:R-:W-:Y:S02]  /*0a70*/  IABS R19, R22 ;  /* 0x0000001600137213 */ /* 0x000fe40000000000 */
[----:B------:R-:W-:Y:S01]  /*0a80*/  ISETP.GE.AND P1, PT, R22, RZ, PT ;  /* 0x000000ff1600720c */ /* 0x000fe20003f26270 */
[----:B0-----:R-:W0:Y:S02]  /*0a90*/  MUFU.RCP R18, R18 ;  /* 0x0000001200127308 */ /* 0x001e240000001000 */
[----:B0-----:R-:W-:-:S06]  /*0aa0*/  VIADD R8, R18, 0xffffffe ;  /* 0x0ffffffe12087836 */ /* 0x001fcc0000000000 */
[----:B------:R0:W1:Y:S02]  /*0ab0*/  F2I.FTZ.U32.TRUNC.NTZ R9, R8 ;  /* 0x0000000800097305 */ /* 0x000064000021f000 */
[----:B0-----:R-:W-:Y:S02]  /*0ac0*/  IMAD.MOV.U32 R8, RZ, RZ, RZ ;  /* 0x000000ffff087224 */ /* 0x001fe400078e00ff */
[----:B-1----:R-:W-:-:S04]  /*0ad0*/  IMAD.MOV R21, RZ, RZ, -R9 ;  /* 0x000000ffff157224 */ /* 0x002fc800078e0a09 */
[----:B------:R-:W-:-:S04]  /*0ae0*/  IMAD R21, R21, R20, RZ ;  /* 0x0000001415157224 */ /* 0x000fc800078e02ff */
[----:B------:R-:W-:-:S06]  /*0af0*/  IMAD.HI.U32 R21, R9, R21, R8 ;  /* 0x0000001509157227 */ /* 0x000fcc00078e0008 */
        /* <DEDUP_REMOVED lines=9> */
[----:B------:R-:W-:-:S04]  /*0b90*/  @!P1 MOV R9, R8 ;  /* 0x0000000800099202 */ /* 0x000fc80000000f00 */
[----:B------:R-:W-:-:S04]  /*0ba0*/  SEL R9, R23, R9, !P0 ;  /* 0x0000000917097207 */ /* 0x000fc80004000000 */
[----:B------:R-:W-:-:S04]  /*0bb0*/  LOP3.LUT R9, R9, 0x1fe, RZ, 0xc0, !PT ;  /* 0x000001fe09097812 */ /* 0x000fc800078ec0ff */
[----:B------:R-:W-:-:S05]  /*0bc0*/  IADD3 R8, P1, PT, R9, R12, RZ ;  /* 0x0000000c09087210 */ /* 0x000fca0007f3e0ff */
[----:B------:R-:W-:Y:S02]  /*0bd0*/  IMAD.X R9, RZ, RZ, R3, P1 ;  /* 0x000000ffff097224 */ /* 0x000fe400008e0603 */
[----:B------:R-:W-:-:S03]  /*0be0*/  IMAD.WIDE R18, R5, 0x2, R8 ;  /* 0x0000000205127825 */ /* 0x000fc600078e0208 */
[----:B------:R0:W2:Y:S04]  /*0bf0*/  LDG.E.U16.CONSTANT R24, desc[UR4][R8.64] ;  /* 0x0000000408187981 */ /* 0x0000a8000c1e9500 */
[----:B------:R1:W3:Y:S01]  /*0c00*/  LDG.E.U16.CONSTANT R18, desc[UR4][R18.64] ;  /* 0x0000000412127981 */ /* 0x0002e2000c1e9500 */
[----:B------:R-:W-:-:S04]  /*0c10*/  LOP3.LUT R25, R22, 0x2, RZ, 0xfc, !PT ;  /* 0x0000000216197812 */ /* 0x000fc800078efcff */
[----:B------:R-:W-:-:S05]  /*0c20*/  IABS R29, R25 ;  /* 0x00000019001d7213 */ /* 0x000fca0000000000 */
[----:B------:R-:W-:-:S04]  /*0c30*/  IMAD.HI.U32 R26, R21, R29, RZ ;  /* 0x0000001d151a7227 */ /* 0x000fc800078e00ff */
[----:B------:R-:W-:-:S04]  /*0c40*/  IMAD.MOV R26, RZ, RZ, -R26 ;  /* 0x000000ffff1a7224 */ /* 0x000fc800078e0a1a */
[----:B------:R-:W-:-:S05]  /*0c50*/  IMAD R29, R20, R26, R29 ;  /* 0x0000001a141d7224 */ /* 0x000fca00078e021d */
[----:B------:R-:W-:Y:S02]  /*0c60*/  ISETP.GT.U32.AND P1, PT, R20, R29, PT ;  /* 0x0000001d1400720c */ /* 0x000fe40003f24070 */
[----:B------:R-:W-:-:S11]  /*0c70*/  ISETP.GE.AND P2, PT, R25, RZ, PT ;  /* 0x000000ff1900720c */ /* 0x000fd60003f46270 */
[----:B------:R-:W-:-:S04]  /*0c80*/  @!P1 IADD3 R29, PT, PT, R29, -R20, RZ ;  /* 0x800000141d1d9210 */ /* 0x000fc80007ffe0ff */
[----:B------:R-:W-:Y:S02]  /*0c90*/  ISETP.GT.U32.AND P1, PT, R20, R29, PT ;  /* 0x0000001d1400720c */ /* 0x000fe40003f24070 */
[----:B------:R-:W-:Y:S02]  /*0ca0*/  LOP3.LUT R26, R22, 0x4, RZ, 0xfc, !PT ;  /* 0x00000004161a7812 */ /* 0x000fe400078efcff */
[----:B------:R-:W-:-:S09]  /*0cb0*/  LEA.HI R0, R0, R27, RZ, 0x4 ;  /* 0x0000001b00007211 */ /* 0x000fd200078f20ff */
[----:B------:R-:W-:-:S04]  /*0cc0*/  @!P1 IMAD.IADD R29, R29, 0x1, -R20 ;  /* 0x000000011d1d9824 */ /* 0x000fc800078e0a14 */
[----:B0-----:R-:W-:Y:S01]  /*0cd0*/  @!P2 IMAD.MOV R8, RZ, RZ, -R29 ;  /* 0x000000ffff08a224 */ /* 0x001fe200078e0a1d */
[----:B-1----:R-:W-:-:S04]  /*0ce0*/  IABS R19, R26 ;  /* 0x0000001a00137213 */ /* 0x002fc80000000000 */
[----:B------:R-:W-:Y:S02]  /*0cf0*/  @!P2 MOV R29, R8 ;  /* 0x00000008001da202 */ /* 0x000fe40000000f00 */
[----:B------:R-:W-:Y:S01]  /*0d00*/  SHF.R.S32.HI R25, RZ, 0x4, R0 ;  /* 0x00000004ff197819 */ /* 0x000fe20000011400 */
[----:B------:R-:W-:Y:S01]  /*0d10*/  IMAD.HI.U32 R0, R21, R19, RZ ;  /* 0x0000001315007227 */ /* 0x000fe200078e00ff */
[----:B------:R-:W-:-:S03]  /*0d20*/  SEL R29, R23, R29, !P0 ;  /* 0x0000001d171d7207 */ /* 0x000fc60004000000 */
[----:B------:R-:W-:Y:S01]  /*0d30*/  IMAD.MOV R0, RZ, RZ, -R0 ;  /* 0x000000ffff007224 */ /* 0x000fe200078e0a00 */
[----:B------:R-:W-:-:S03]  /*0d40*/  LOP3.LUT R29, R29, 0x1fe, RZ, 0xc0, !PT ;  /* 0x000001fe1d1d7812 */ /* 0x000fc600078ec0ff */
[----:B------:R-:W-:Y:S01]  /*0d50*/  IMAD R19, R20, R0, R19 ;  /* 0x0000000014137224 */ /* 0x000fe200078e0213 */
[----:B------:R-:W-:-:S05]  /*0d60*/  IADD3 R8, P2, PT, R29, R12, RZ ;  /* 0x0000000c1d087210 */ /* 0x000fca0007f5e0ff */
[----:B------:R-:W-:Y:S01]  /*0d70*/  IMAD.X R9, RZ, RZ, R3, P2 ;  /* 0x000000ffff097224 */ /* 0x000fe200010e0603 */
[----:B------:R-:W-:Y:S02]  /*0d80*/  ISETP.GT.U32.AND P2, PT, R20, R19, PT ;  /* 0x000000131400720c */ /* 0x000fe40003f44070 */
[----:B------:R-:W-:Y:S01]  /*0d90*/  ISETP.GE.AND P3, PT, R26, RZ, PT ;  /* 0x000000ff1a00720c */ /* 0x000fe20003f66270 */
[----:B------:R-:W-:-:S05]  /*0da0*/  IMAD.WIDE R26, R5, 0x2, R8 ;  /* 0x00000002051a7825 */ /* 0x000fca00078e0208 */
[----:B------:R0:W4:Y:S05]  /*0db0*/  LDG.E.U16.CONSTANT R0, desc[UR4][R26.64] ;  /* 0x000000041a007981 */ /* 0x00012a000c1e9500 */
[----:B------:R-:W-:-:S04]  /*0dc0*/  @!P2 IADD3 R19, PT, PT, R19, -R20, RZ ;  /* 0x800000141313a210 */ /* 0x000fc80007ffe0ff */
[----:B------:R-:W-:Y:S02]  /*0dd0*/  ISETP.GT.U32.AND P2, PT, R20, R19, PT ;  /* 0x000000131400720c */ /* 0x000fe40003f44070 */
[----:B------:R-:W-:Y:S02]  /*0de0*/  ISETP.GE.AND P1, PT, R2, R25, PT ;  /* 0x000000190200720c */ /* 0x000fe40003f26270 */
[----:B------:R1:W5:Y:S09]  /*0df0*/  LDG.E.U16.CONSTANT R2, desc[UR4][R8.64] ;  /* 0x0000000408027981 */ /* 0x000372000c1e9500 */
[----:B------:R-:W-:-:S05]  /*0e00*/  @!P2 IMAD.IADD R19, R19, 0x1, -R20 ;  /* 0x000000011313a824 */ /* 0x000fca00078e0a14 */
[----:B0-----:R-:W-:Y:S01]  /*0e10*/  MOV R26, R19 ;  /* 0x00000013001a7202 */ /* 0x001fe20000000f00 */
[----:B------:R-:W0:Y:S04]  /*0e20*/  SHFL.BFLY PT, R28, R15, R25, 0x1f ;  /* 0x0c001f190f1c7589 */ /* 0x000e2800000e0000 */
[----:B------:R-:W-:-:S04]  /*0e30*/  @!P3 IMAD.MOV R19, RZ, RZ, -R26 ;  /* 0x000000ffff13b224 */ /* 0x000fc800078e0a1a */
[----:B------:R-:W-:-:S05]  /*0e40*/  @!P3 IMAD.MOV.U32 R26, RZ, RZ, R19 ;  /* 0x000000ffff1ab224 */ /* 0x000fca00078e0013 */
[----:B------:R-:W-:-:S04]  /*0e50*/  SEL R26, R23, R26, !P0 ;  /* 0x0000001a171a7207 */ /* 0x000fc80004000000 */
[----:B-1----:R-:W-:Y:S01]  /*0e60*/  LOP3.LUT R9, R26, 0x1fe, RZ, 0xc0, !PT ;  /* 0x000001fe1a097812 */ /* 0x002fe200078ec0ff */
[----:B0-----:R-:W-:Y:S01]  /*0e70*/  @!P1 FADD.FTZ R28, -R28, -RZ ;  /* 0x800000ff1c1c9221 */ /* 0x001fe20000010100 */
[----:B---3--:R-:W-:Y:S01]  /*0e80*/  IMAD.U32 R29, R18, 0x10000, RZ ;  /* 0x00010000121d7824 */ /* 0x008fe200078e00ff */
[----:B------:R-:W-:-:S04]  /*0e90*/  LOP3.LUT R18, R22, 0x6, RZ, 0xfc, !PT ;  /* 0x0000000616127812 */ /* 0x000fc800078efcff */
[----:B------:R-:W-:-:S05]  /*0ea0*/  IABS R27, R18 ;  /* 0x00000012001b7213 */ /* 0x000fca0000000000 */
[----:B------:R-:W-:-:S05]  /*0eb0*/  IMAD.HI.U32 R8, R21, R27, RZ ;  /* 0x0000001b15087227 */ /* 0x000fca00078e00ff */
[----:B------:R-:W-:-:S05]  /*0ec0*/  IADD3 R8, PT, PT, -R8, RZ, RZ ;  /* 0x000000ff08087210 */ /* 0x000fca0007ffe1ff */
[----:B------:R-:W-:-:S05]  /*0ed0*/  IMAD R19, R20, R8, R27 ;  /* 0x0000000814137224 */ /* 0x000fca00078e021b */
[----:B------:R-:W-:Y:S02]  /*0ee0*/  ISETP.GT.U32.AND P2, PT, R20, R19, PT ;  /* 0x000000131400720c */ /* 0x000fe40003f44070 */
[----:B------:R-:W-:Y:S01]  /*0ef0*/  IADD3 R8, P3, PT, R9, R12, RZ ;  /* 0x0000000c09087210 */ /* 0x000fe20007f7e0ff */
[----:B------:R-:W-:Y:S01]  /*0f00*/  FMUL.FTZ R28, R28, R29 ;  /* 0x0000001d1c1c7220 */ /* 0x000fe20000410000 */
[----:B--2---:R-:W-:-:S09]  /*0f10*/  SHF.L.U32 R24, R24, 0x10, RZ ;  /* 0x0000001018187819 */ /* 0x004fd200000006ff */
[----:B------:R-:W-:-:S05]  /*0f20*/  @!P2 IMAD.IADD R19, R19, 0x1, -R20 ;  /* 0x000000011313a824 */ /* 0x000fca00078e0a14 */
[----:B------:R-:W-:Y:S01]  /*0f30*/  ISETP.GT.U32.AND P2, PT, R20, R19, PT ;  /* 0x000000131400720c */ /* 0x000fe20003f44070 */
[----:B------:R-:W-:Y:S01]  /*0f40*/  IMAD.X R9, RZ, RZ, R3, P3 ;  /* 0x000000ffff097224 */ /* 0x000fe200018e0603 */
[----:B------:R-:W-:Y:S01]  /*0f50*/  ISETP.GE.AND P3, PT, R18, RZ, PT ;  /* 0x000000ff1200720c */ /* 0x000fe20003f66270 */
[----:B------:R-:W-:Y:S01]  /*0f60*/  FFMA.FTZ R15, R15, R24, R28 ;  /* 0x000000180f0f7223 */ /* 0x000fe2000001001c */
[----:B------:R-:W-:-:S03]  /*0f70*/  IMAD.WIDE R28, R5, 0x2, R8 ;  /* 0x00000002051c7825 */ /* 0x000fc600078e0208 */
[----:B------:R-:W2:Y:S04]  /*0f80*/  LDG.E.U16.CONSTANT R9, desc[UR4][R8.64] ;  /* 0x0000000408097981 */ /* 0x000ea8000c1e9500 */
[----:B------:R0:W3:Y:S02]  /*0f90*/  LDG.E.U16.CONSTANT R28, desc[UR4][R28.64] ;  /* 0x000000041c1c7981 */ /* 0x0000e4000c1e9500 */
[----:B------:R-:W-:-:S05]  /*0fa0*/  @!P2 IADD3 R19, PT, PT, R19, -R20, RZ ;  /* 0x800000141313a210 */ /* 0x000fca0007ffe0ff */
        /* <DEDUP_REMOVED lines=8> */
[----:B------:R1:W2:Y:S04]  /*1030*/  LDG.E.U16.CONSTANT R26, desc[UR4][R26.64] ;  /* 0x000000041a1a7981 */ /* 0x0002a8000c1e9500 */
[----:B0-----:R-:W0:Y:S01]  /*1040*/  SHFL.BFLY PT, R29, R6, R25, 0x1f ;  /* 0x0c001f19061d7589 */ /* 0x001e2200000e0000 */
[----:B------:R-:W-:Y:S02]  /*1050*/  LOP3.LUT R24, R22, 0x8, RZ, 0xfc, !PT ;  /* 0x0000000816187812 */ /* 0x000fe400078efcff */
[----:B----4-:R-:W-:-:S02]  /*1060*/  SHF.L.U32 R0, R0, 0x10, RZ ;  /* 0x0000001000007819 */ /* 0x010fc400000006ff */
[----:B------:R-:W-:Y:S01]  /*1070*/  IABS R8, R24 ;  /* 0x0000001800087213 */ /* 0x000fe20000000000 */
[----:B0-----:R-:W-:-:S04]  /*1080*/  @!P1 FADD.FTZ R29, -R29, -RZ ;  /* 0x800000ff1d1d9221 */ /* 0x001fc80000010100 */
[----:B------:R-:W-:Y:S01]  /*1090*/  FMUL.FTZ R0, R29, R0 ;  /* 0x000000001d007220 */ /* 0x000fe20000410000 */
[----:B-----5:R-:W-:Y:S02]  /*10a0*/  IMAD.U32 R29, R2, 0x10000, RZ ;  /* 0x00010000021d7824 */ /* 0x020fe400078e00ff */
[----:B------:R-:W-:-:S05]  /*10b0*/  IMAD.HI.U32 R2, R21, R8, RZ ;  /* 0x0000000815027227 */ /* 0x000fca00078e00ff */
[----:B-1----:R-:W-:-:S05]  /*10c0*/  IADD3 R19, PT, PT, -R2, RZ, RZ ;  /* 0x000000ff02137210 */ /* 0x002fca0007ffe1ff */
[----:B------:R-:W-:-:S05]  /*10d0*/  IMAD R19, R20, R19, R8 ;  /* 0x0000001314137224 */ /* 0x000fca00078e0208 */
[----:B------:R-:W-:Y:S01]  /*10e0*/  ISETP.GT.U32.AND P3, PT, R20, R19, PT ;  /* 0x000000131400720c */ /* 0x000fe20003f64070 */
[----:B------:R-:W-:Y:S01]  /*10f0*/  FFMA.FTZ R0, R6, R29, R0 ;  /* 0x0000001d06007223 */ /* 0x000fe20000010000 */
[----:B------:R-:W-:Y:S01]  /*1100*/  LOP3.LUT R2, R22, 0xa, RZ, 0xfc, !PT ;  /* 0x0000000a16027812 */ /* 0x000fe200078efcff */
[----:B------:R-:W0:Y:S03]  /*1110*/  SHFL.BFLY PT, R6, R4, R25, 0x1f ;  /* 0x0c001f1904067589 */ /* 0x000e2600000e0000 */
[----:B------:R-:W-:-:S07]  /*1120*/  IABS R27, R2 ;  /* 0x00000002001b7213 */ /* 0x000fce0000000000 */
[----:B------:R-:W-:Y:S01]  /*1130*/  @!P3 IMAD.IADD R19, R19, 0x1, -R20 ;  /* 0x000000011313b824 */ /* 0x000fe200078e0a14 */
[----:B------:R-:W-:Y:S01]  /*1140*/  ISETP.GE.AND P3, PT, R2, RZ, PT ;  /* 0x000000ff0200720c */ /* 0x000fe20003f66270 */
[----:B------:R-:W-:-:S03]  /*1150*/  IMAD.HI.U32 R2, R21, R27, RZ ;  /* 0x0000001b15027227 */ /* 0x000fc600078e00ff */
[----:B------:R-:W-:Y:S02]  /*1160*/  ISETP.GT.U32.AND P4, PT, R20, R19, PT ;  /* 0x000000131400720c */ /* 0x000fe40003f84070 */
[----:B------:R-:W-:Y:S02]  /*1170*/  IADD3 R2, PT, PT, -R2, RZ, RZ ;  /* 0x000000ff02027210 */ /* 0x000fe40007ffe1ff */
[----:B------:R-:W-:-:S03]  /*1180*/  ISETP.GE.AND P2, PT, R24, RZ, PT ;  /* 0x000000ff1800720c */ /* 0x000fc60003f46270 */
[----:B------:R-:W-:Y:S02]  /*1190*/  IMAD R27, R20, R2, R27 ;  /* 0x00000002141b7224 */ /* 0x000fe400078e021b */
[----:B0-----:R-:W-:-:S04]  /*11a0*/  @!P1 FADD.FTZ R6, -R6, -RZ ;  /* 0x800000ff06069221 */ /* 0x001fc80000010100 */
[----:B------:R-:W-:Y:S01]  /*11b0*/  @!P4 IMAD.IADD R19, R19, 0x1, -R20 ;  /* 0x000000011313c824 */ /* 0x000fe200078e0a14 */
[----:B------:R-:W-:-:S03]  /*11c0*/  ISETP.GT.U32.AND P4, PT, R20, R27, PT ;  /* 0x0000001b1400720c */ /* 0x000fc60003f84070 */
[----:B------:R-:W-:-:S10]  /*11d0*/  IMAD.MOV.U32 R2, RZ, RZ, R19 ;  /* 0x000000ffff027224 */ /* 0x000fd400078e0013 */
[----:B------:R-:W-:Y:S02]  /*11e0*/  @!P4 IADD3 R27, PT, PT, R27, -R20, RZ ;  /* 0x800000141b1bc210 */ /* 0x000fe40007ffe0ff */
[----:B---3--:R-:W-:-:S05]  /*11f0*/  SHF.L.U32 R29, R28, 0x10, RZ ;  /* 0x000000101c1d7819 */ /* 0x008fca00000006ff */
[----:B------:R-:W-:Y:S01]  /*1200*/  FMUL.FTZ R19, R6, R29 ;  /* 0x0000001d06137220 */ /* 0x000fe20000410000 */
[----:B------:R-:W-:-:S05]  /*1210*/  @!P2 IADD3 R6, PT, PT, -R2, RZ, RZ ;  /* 0x000000ff0206a210 */ /* 0x000fca0007ffe1ff */
[----:B------:R-:W-:Y:S02]  /*1220*/  @!P2 IMAD.MOV.U32 R2, RZ, RZ, R6 ;  /* 0x000000ffff02a224 */ /* 0x000fe400078e0006 */
[----:B------:R-:W0:Y:S01]  /*1230*/  SHFL.BFLY PT, R6, R7, R25, 0x1f ;  /* 0x0c001f1907067589 */ /* 0x000e2200000e0000 */
[----:B------:R-:W-:Y:S02]  /*1240*/  ISETP.GT.U32.AND P2, PT, R20, R27, PT ;  /* 0x0000001b1400720c */ /* 0x000fe40003f44070 */
[----:B------:R-:W-:-:S11]  /*1250*/  SEL R24, R23, R2, !P0 ;  /* 0x0000000217187207 */ /* 0x000fd60004000000 */
[----:B------:R-:W-:-:S04]  /*1260*/  @!P2 IMAD.IADD R27, R27, 0x1, -R20 ;  /* 0x000000011b1ba824 */ /* 0x000fc800078e0a14 */
[----:B------:R-:W-:Y:S02]  /*1270*/  @!P3 IMAD.MOV R8, RZ, RZ, -R27 ;  /* 0x000000ffff08b224 */ /* 0x000fe400078e0a1b */
[----:B0-----:R-:W-:Y:S01]  /*1280*/  @!P1 FADD.FTZ R6, -R6, -RZ ;  /* 0x800000ff06069221 */ /* 0x001fe20000010100 */
[----:B--2---:R-:W-:Y:S02]  /*1290*/  SHF.L.U32 R29, R26, 0x10, RZ ;  /* 0x000000101a1d7819 */ /* 0x004fe400000006ff */
[----:B------:R-:W-:-:S03]  /*12a0*/  @!P3 MOV R27, R8 ;  /* 0x00000008001bb202 */ /* 0x000fc60000000f00 */
[----:B------:R-:W-:Y:S01]  /*12b0*/  FMUL.FTZ R2, R6, R29 ;  /* 0x0000001d06027220 */ /* 0x000fe20000410000 */
[----:B------:R-:W-:Y:S02]  /*12c0*/  LOP3.LUT R29, R24, 0x1fe, RZ, 0xc0, !PT ;  /* 0x000001fe181d7812 */ /* 0x000fe400078ec0ff */
[----:B------:R-:W-:Y:S01]  /*12d0*/  SEL R27, R23, R27, !P0 ;  /* 0x0000001b171b7207 */ /* 0x000fe20004000000 */
[----:B------:R-:W-:Y:S01]  /*12e0*/  IMAD.U32 R6, R9, 0x10000, RZ ;  /* 0x0001000009067824 */ /* 0x000fe200078e00ff */
[----:B------:R-:W-:Y:S02]  /*12f0*/  IADD3 R8, P2, PT, R29, R12, RZ ;  /* 0x0000000c1d087210 */ /* 0x000fe40007f5e0ff */
[----:B------:R-:W-:Y:S01]  /*1300*/  LOP3.LUT R27, R27, 0x1fe, RZ, 0xc0, !PT ;  /* 0x000001fe1b1b7812 */ /* 0x000fe200078ec0ff */
[----:B------:R-:W-:Y:S01]  /*1310*/  FFMA.FTZ R4, R4, R6, R19 ;  /* 0x0000000604047223 */ /* 0x000fe20000010013 */
[----:B------:R-:W-:Y:S01]  /*1320*/  SHF.L.U32 R18, R18, 0x10, RZ ;  /* 0x0000001012127819 */ /* 0x000fe200000006ff */
[----:B------:R-:W-:Y:S01]  /*1330*/  IMAD.X R9, RZ, RZ, R3, P2 ;  /* 0x000000ffff097224 */ /* 0x000fe200010e0603 */
[----:B------:R-:W-:-:S03]  /*1340*/  IADD3 R6, P2, PT, R27, R12, RZ ;  /* 0x0000000c1b067210 */ /* 0x000fc60007f5e0ff */
[----:B------:R-:W-:Y:S01]  /*1350*/  FFMA.FTZ R2, R7, R18, R2 ;  /* 0x0000001207027223 */ /* 0x000fe20000010002 */
[----:B------:R-:W-:Y:S02]  /*1360*/  IADD3.X R7, PT, PT, RZ, R3, RZ, P2, !PT ;  /* 0x00000003ff077210 */ /* 0x000fe400017fe4ff */
[----:B------:R-:W-:Y:S01]  /*1370*/  LOP3.LUT R29, R22, 0xc, RZ, 0xfc, !PT ;  /* 0x0000000c161d7812 */ /* 0x000fe200078efcff */
[----:B------:R-:W-:-:S03]  /*1380*/  IMAD.WIDE R18, R5, 0x2, R6 ;  /* 0x0000000205127825 */ /* 0x000fc600078e0206 */
[----:B------:R-:W-:Y:S01]  /*1390*/  ISETP.GE.AND P3, PT, R29, RZ, PT ;  /* 0x000000ff1d00720c */ /* 0x000fe20003f66270 */
[----:B------:R-:W2:Y:S04]  /*13a0*/  LDG.E.U16.CONSTANT R6, desc[UR4][R6.64] ;  /* 0x0000000406067981 */ /* 0x000ea8000c1e9500 */
[----:B------:R0:W3:Y:S02]  /*13b0*/  LDG.E.U16.CONSTANT R28, desc[UR4][R18.64] ;  /* 0x00000004121c7981 */ /* 0x0000e4000c1e9500 */
[----:B0-----:R-:W-:-:S05]  /*13c0*/  IABS R18, R29 ;  /* 0x0000001d00127213 */ /* 0x001fca0000000000 */
[----:B------:R-:W-:-:S04]  /*13d0*/  IMAD.HI.U32 R29, R21, R18, RZ ;  /* 0x00000012151d7227 */ /* 0x000fc800078e00ff */
[----:B------:R-:W-:-:S04]  /*13e0*/  IMAD.MOV R29, RZ, RZ, -R29 ;  /* 0x000000ffff1d7224 */ /* 0x000fc800078e0a1d */
[----:B------:R-:W-:-:S05]  /*13f0*/  IMAD R29, R20, R29, R18 ;  /* 0x0000001d141d7224 */ /* 0x000fca00078e0212 */
[----:B------:R-:W-:Y:S01]  /*1400*/  ISETP.GT.U32.AND P2, PT, R20, R29, PT ;  /* 0x0000001d1400720c */ /* 0x000fe20003f44070 */
[----:B------:R-:W-:Y:S02]  /*1410*/  IMAD.WIDE R26, R5, 0x2, R8 ;  /* 0x00000002051a7825 */ /* 0x000fe400078e0208 */
[----:B------:R-:W4:Y:S04]  /*1420*/  LDG.E.U16.CONSTANT R8, desc[UR4][R8.64] ;  /* 0x0000000408087981 */ /* 0x000f28000c1e9500 */
[----:B------:R0:W5:Y:S06]  /*1430*/  LDG.E.U16.CONSTANT R24, desc[UR4][R26.64] ;  /* 0x000000041a187981 */ /* 0x00016c000c1e9500 */
[----:B------:R-:W-:-:S04]  /*1440*/  @!P2 IADD3 R29, PT, PT, R29, -R20, RZ ;  /* 0x800000141d1da210 */ /* 0x000fc80007ffe0ff */
[----:B------:R-:W-:-:S13]  /*1450*/  ISETP.GT.U32.AND P2, PT, R20, R29, PT ;  /* 0x0000001d1400720c */ /* 0x000fda0003f44070 */
[----:B------:R-:W-:-:S05]  /*1460*/  @!P2 IMAD.IADD R29, R29, 0x1, -R20 ;  /* 0x000000011d1da824 */ /* 0x000fca00078e0a14 */
[----:B------:R-:W-:-:S05]  /*1470*/  @!P3 IADD3 R18, PT, PT, -R29, RZ, RZ ;  /* 0x000000ff1d12b210 */ /* 0x000fca0007ffe1ff */
[----:B------:R-:W-:-:S05]  /*1480*/  @!P3 IMAD.MOV.U32 R29, RZ, RZ, R18 ;  /* 0x000000ffff1db224 */ /* 0x000fca00078e0012 */
[----:B------:R-:W-:-:S04]  /*1490*/  SEL R29, R23, R29, !P0 ;  /* 0x0000001d171d7207 */ /* 0x000fc80004000000 */
[----:B------:R-:W-:-:S04]  /*14a0*/  LOP3.LUT R29, R29, 0x1fe, RZ, 0xc0, !PT ;  /* 0x000001fe1d1d7812 */ /* 0x000fc800078ec0ff */
[----:B------:R-:W-:-:S04]  /*14b0*/  IADD3 R18, P2, PT, R29, R12, RZ ;  /* 0x0000000c1d127210 */ /* 0x000fc80007f5e0ff */
[----:B------:R-:W-:-:S03]  /*14c0*/  IADD3.X R19, PT, PT, RZ, R3, RZ, P2, !PT ;  /* 0x00000003ff137210 */ /* 0x000fc600017fe4ff */
[----:B0-----:R-:W-:Y:S02]  /*14d0*/  IMAD.WIDE R26, R5, 0x2, R18 ;  /* 0x00000002051a7825 */ /* 0x001fe400078e0212 */
[----:B------:R-:W2:Y:S04]  /*14e0*/  LDG.E.U16.CONSTANT R18, desc[UR4][R18.64] ;  /* 0x0000000412127981 */ /* 0x000ea8000c1e9500 */
[----:B------:R-:W2:Y:S04]  /*14f0*/  LDG.E.U16.CONSTANT R26, desc[UR4][R26.64] ;  /* 0x000000041a1a7981 */ /* 0x000ea8000c1e9500 */
[----:B------:R-:W0:Y:S02]  /*1500*/  SHFL.BFLY PT, R29, R11, R25, 0x1f ;  /* 0x0c001f190b1d7589 */ /* 0x000e2400000e0000 */
[----:B0-----:R-:W-:-:S02]  /*1510*/  @!P1 FADD.FTZ R29, -R29, -RZ ;  /* 0x800000ff1d1d9221 */ /* 0x001fc40000010100 */
[----:B------:R-:W-:Y:S01]  /*1520*/  SHFL.BFLY PT, R9, R14, R25, 0x1f ;  /* 0x0c001f190e097589 */ /* 0x000fe200000e0000 */
[----:B---3--:R-:W-:Y:S01]  /*1530*/  SHF.L.U32 R28, R28, 0x10, RZ ;  /* 0x000000101c1c7819 */ /* 0x008fe200000006ff */
[----:B-----5:R-:W-:-:S04]  /*1540*/  IMAD.U32 R24, R24, 0x10000, RZ ;  /* 0x0001000018187824 */ /* 0x020fc800078e00ff */
[----:B------:R-:W-:Y:S02]  /*1550*/  FMUL.FTZ R24, R29, R24 ;  /* 0x000000181d187220 */ /* 0x000fe40000410000 */
[----:B------:R-:W0:Y:S02]  /*1560*/  SHFL.BFLY PT, R29, R10, R25, 0x1f ;  /* 0x0c001f190a1d7589 */ /* 0x000e2400000e0000 */
[----:B0-----:R-:W-:-:S04]  /*1570*/  @!P1 FADD.FTZ R29, -R29, -RZ ;  /* 0x800000ff1d1d9221 */ /* 0x001fc80000010100 */
[----:B------:R-:W-:Y:S02]  /*1580*/  FMUL.FTZ R7, R29, R28 ;  /* 0x0000001c1d077220 */ /* 0x000fe40000410000 */
[----:B------:R-:W0:Y:S01]  /*1590*/  SHFL.BFLY PT, R28, R13, R25, 0x1f ;  /* 0x0c001f190d1c7589 */ /* 0x000e2200000e0000 */
[----:B----4-:R-:W-:Y:S01]  /*15a0*/  SHF.L.U32 R8, R8, 0x10, RZ ;  /* 0x0000001008087819 */ /* 0x010fe200000006ff */
[----:B--2---:R-:W-:-:S04]  /*15b0*/  IMAD.U32 R6, R6, 0x10000, RZ ;  /* 0x0001000006067824 */ /* 0x004fc800078e00ff */
[----:B------:R-:W-:Y:S01]  /*15c0*/  FFMA.FTZ R11, R11, R8, R24 ;  /* 0x000000080b0b7223 */ /* 0x000fe20000010018 */
[----:B------:R-:W-:Y:S01]  /*15d0*/  FFMA.FTZ R10, R10, R6, R7 ;  /* 0x000000060a0a7223 */ /* 0x000fe20000010007 */
[----:B------:R-:W-:Y:S01]  /*15e0*/  IMAD.MOV.U32 R6, RZ, RZ, R0 ;  /* 0x000000ffff067224 */ /* 0x000fe200078e0000 */
[----:B------:R-:W-:Y:S02]  /*15f0*/  MOV R7, R2 ;  /* 0x0000000200077202 */ /* 0x000fe40000000f00 */
[----:B------:R-:W-:Y:S01]  /*1600*/  SHF.L.U32 R18, R18, 0x10, RZ ;  /* 0x0000001012127819 */ /* 0x000fe200000006ff */
[----:B0-----:R-:W-:Y:S01]  /*1610*/  @!P1 FADD.FTZ R28, -R28, -RZ ;  /* 0x800000ff1c1c9221 */ /* 0x001fe20000010100 */
[----:B------:R-:W-:-:S04]  /*1620*/  IMAD.U32 R27, R26, 0x10000, RZ ;  /* 0x000100001a1b7824 */ /* 0x000fc800078e00ff */
[----:B------:R-:W-:-:S04]  /*1630*/  FMUL.FTZ R28, R28, R27 ;  /* 0x0000001b1c1c7220 */ /* 0x000fc80000410000 */
[----:B------:R-:W-:-:S07]  /*1640*/  FFMA.FTZ R8, R13, R18, R28 ;  /* 0x000000120d087223 */ /* 0x000fce000001001c */
.L_x_640:
[----:B------:R-:W-:-:S04]  /*1650*/  LOP3.LUT R22, R22, 0xe, RZ, 0xfc, !PT ;  /* 0x0000000e16167812 */ /* 0x000fc800078efcff */
        /* <DEDUP_REMOVED lines=9> */
[----:B------:R-:W-:-:S04]  /*16f0*/  @!P3 IADD3 R13, PT, PT, -R13, RZ, RZ ;  /* 0x000000ff0d0db210 */ /* 0x000fc80007ffe1ff */
[----:B------:R-:W-:-:S04]  /*1700*/  SEL R13, R23, R13, !P0 ;  /* 0x0000000d170d7207 */ /* 0x000fc80004000000 */
[----:B------:R-:W-:-:S04]  /*1710*/  LOP3.LUT R13, R13, 0x1fe, RZ, 0xc0, !PT ;  /* 0x000001fe0d0d7812 */ /* 0x000fc800078ec0ff */
[----:B------:R-:W-:-:S05]  /*1720*/  IADD3 R2, P0, PT, R13, R12, RZ ;  /* 0x0000000c0d027210 */ /* 0x000fca0007f1e0ff */
[----:B------:R-:W-:Y:S02]  /*1730*/  IMAD.X R3, RZ, RZ, R3, P0 ;  /* 0x000000ffff037224 */ /* 0x000fe400000e0603 */
[----:B------:R-:W-:-:S03]  /*1740*/  IMAD.WIDE R18, R5, 0x2, R2 ;  /* 0x0000000205127825 */ /* 0x000fc600078e0202 */
[----:B------:R-:W2:Y:S04]  /*1750*/  LDG.E.U16.CONSTANT R2, desc[UR4][R2.64] ;  /* 0x0000000402027981 */ /* 0x000ea8000c1e9500 */
[----:B------:R-:W3:Y:S01]  /*1760*/  LDG.E.U16.CONSTANT R18, desc[UR4][R18.64] ;  /* 0x0000000412127981 */ /* 0x000ee2000c1e9500 */
[----:B------:R-:W-:Y:S01]  /*1770*/  @!P1 FADD.FTZ R9, -R9, -RZ ;  /* 0x800000ff09099221 */ /* 0x000fe20000010100 */
[----:B------:R-:W-:Y:S01]  /*1780*/  UMOV UR6, 0xffffffff ;  /* 0xffffffff00067882 */ /* 0x000fe20000000000 */
[----:B------:R-:W-:Y:S02]  /*1790*/  MOV R13, R8 ;  /* 0x00000008000d7202 */ /* 0x000fe40000000f00 */
[----:B---3--:R-:W-:Y:S01]  /*17a0*/  SHF.L.U32 R0, R18, 0x10, RZ ;  /* 0x0000001012007819 */ /* 0x008fe200000006ff */
[----:B--2---:R-:W-:-:S04]  /*17b0*/  IMAD.U32 R5, R2, 0x10000, RZ ;  /* 0x0001000002057824 */ /* 0x004fc800078e00ff */
[----:B------:R-:W-:-:S04]  /*17c0*/  FMUL.FTZ R9, R9, R0 ;  /* 0x0000000009097220 */ /* 0x000fc80000410000 */
[----:B------:R-:W-:Y:S01]  /*17d0*/  FFMA.FTZ R14, R14, R5, R9 ;  /* 0x000000050e0e7223 */ /* 0x000fe20000010009 */
[----:B------:R-:W-:Y:S06]  /*17e0*/  BRA.DIV UR6, `(.L_x_630) ;  /* 0x0000000e06dc7947 */ /* 0x000fec000b800000 */
[----:B------:R-:W-:Y:S01]  /*17f0*/  NOP ;  /* 0x0000000000007918 */ /* 0x000fe20000000000 */
.L_x_628:
[----:B------:R-:W-:Y:S05]  /*1800*/  BSYNC B0 ;  /* 0x0000000000007941 */ /* 0x000fea0003800000 */
.L_x_627:
[----:B------:R-:W-:Y:S02]  /*1810*/  F2FP.BF16.F32.PACK_AB R10, R10, R11 ;  /* 0x0000000b0a0a723e */ /* 0x000fe400000010ff */
[----:B------:R-:W-:Y:S02]  /*1820*/  F2FP.BF16.F32.PACK_AB R8, R6, R15 ;  /* 0x0000000f0608723e */ /* 0x000fe400000010ff */
[----:B------:R-:W-:Y:S02]  /*1830*/  F2FP.BF16.F32.PACK_AB R9, R7, R4 ;  /* 0x000000040709723e */ /* 0x000fe400000010ff */
[----:B------:R-:W-:-:S05]  /*1840*/  F2FP.BF16.F32.PACK_AB R11, R14, R13 ;  /* 0x0000000d0e0b723e */ /* 0x000fca00000010ff */
[----:B------:R-:W-:Y:S01]  /*1850*/  STG.E.128 desc[UR4][R16.64], R8 ;  /* 0x0000000810007986 */ /* 0x000fe2000c101d04 */
[----:B------:R-:W-:Y:S05]  /*1860*/  EXIT ;  /* 0x000000000000794d */ /* 0x000fea0003800000 */
.L_x_629:
[-C--:B------:R-:W-:Y:S02]  /*1870*/  IABS R20, R27.reuse ;  /* 0x0000001b00147213 */ /* 0x080fe40000000000 */
[----:B------:R-:W-:Y:S02]  /*1880*/  SHF.L.U32 R22, R2, 0x4, RZ ;  /* 0x0000000402167819 */ /* 0x000fe400000006ff */
[----:B------:R0:W1:Y:S01]  /*1890*/  I2F.RP R18, R20 ;  /* 0x0000001400127306 */ /* 0x0000620000209400 */
[-C--:B------:R-:W-:Y:S02]  /*18a0*/  LEA.HI R0, R0, R27.reuse, RZ, 0x4 ;  /* 0x0000001b00007211 */ /* 0x080fe400078f20ff */
[----:B------:R-:W-:Y:S02]  /*18b0*/  ISETP.GE.AND P2, PT, R22, RZ, PT ;  /* 0x000000ff1600720c */ /* 0x000fe40003f46270 */
[----:B------:R-:W-:Y:S02]  /*18c0*/  SHF.R.S32.HI R25, RZ, 0x4, R0 ;  /* 0x00000004ff197819 */ /* 0x000fe40000011400 */
[----:B------:R-:W-:Y:S01]  /*18d0*/  LOP3.LUT R23, RZ, R27, RZ, 0x33, !PT ;  /* 0x0000001bff177212 */ /* 0x000fe200078e33ff */
[----:B------:R-:W-:Y:S01]  /*18e0*/  IMAD.MOV.U32 R24, RZ, RZ, -0x1 ;  /* 0xffffffffff187424 */ /* 0x000fe200078e00ff */
[----:B0-----:R-:W-:-:S07]  /*18f0*/  MOV R26, R15 ;  /* 0x0000000f001a7202 */ /* 0x001fce0000000f00 */
[----:B-1----:R-:W-:Y:S05]  /*1900*/  WARPSYNC.COLLECTIVE R24, `(.L_x_631) ;  /* 0x0000000018087348 */ /* 0x002fea0003c00000 */
[----:B------:R-:W-:Y:S01]  /*1910*/  NOP ;  /* 0x0000000000007918 */ /* 0x000fe20000000000 */
[----:B-1----:R-:W-:Y:S05]  /*1920*/  ENDCOLLECTIVE ;  /* 0x000000000000791b */ /* 0x002fea0003800000 */
.L_x_631:
[----:B------:R-:W0:Y:S01]  /*1930*/  MUFU.RCP R18, R18 ;  /* 0x0000001200127308 */ /* 0x000e220000001000 */
[----:B------:R-:W-:Y:S01]  /*1940*/  ISETP.GE.AND P1, PT, R2, R25, PT ;  /* 0x000000190200720c */ /* 0x000fe20003f26270 */
[----:B0-----:R-:W-:-:S06]  /*1950*/  VIADD R8, R18, 0xffffffe ;  /* 0x0ffffffe12087836 */ /* 0x001fcc0000000000 */
[----:B------:R0:W1:Y:S02]  /*1960*/  F2I.FTZ.U32.TRUNC.NTZ R9, R8 ;  /* 0x0000000800097305 */ /* 0x000064000021f000 */
[----:B0-----:R-:W-:Y:S01]  /*1970*/  IMAD.MOV.U32 R8, RZ, RZ, RZ ;  /* 0x000000ffff087224 */ /* 0x001fe200078e00ff */
[----:B-1----:R-:W-:-:S05]  /*1980*/  IADD3 R21, PT, PT, RZ, -R9, RZ ;  /* 0x80000009ff157210 */ /* 0x002fca0007ffe0ff */
        /* <DEDUP_REMOVED lines=10> */
[----:B------:R-:W-:-:S04]  /*1a30*/  ISETP.NE.AND P0, PT, R27, RZ, PT ;  /* 0x000000ff1b00720c */ /* 0x000fc80003f05270 */
[----:B------:R-:W-:-:S05]  /*1a40*/  @!P2 IADD3 R8, PT, PT, -R9, RZ, RZ ;  /* 0x000000ff0908a210 */ /* 0x000fca0007ffe1ff */
[----:B------:R-:W-:-:S05]  /*1a50*/  @!P2 IMAD.MOV.U32 R9, RZ, RZ, R8 ;  /* 0x000000ffff09a224 */ /* 0x000fca00078e0008 */
[----:B------:R-:W-:-:S04]  /*1a60*/  SEL R9, R23, R9, !P0 ;  /* 0x0000000917097207 */ /* 0x000fc80004000000 */
[----:B------:R-:W-:-:S04]  /*1a70*/  LOP3.LUT R9, R9, 0x1fe, RZ, 0xc0, !PT ;  /* 0x000001fe09097812 */ /* 0x000fc800078ec0ff */
[----:B------:R-:W-:-:S04]  /*1a80*/  IADD3 R18, P2, PT, R9, R12, RZ ;  /* 0x0000000c09127210 */ /* 0x000fc80007f5e0ff */
[----:B------:R-:W-:-:S03]  /*1a90*/  IADD3.X R19, PT, PT, RZ, R3, RZ, P2, !PT ;  /* 0x00000003ff137210 */ /* 0x000fc600017fe4ff */
[----:B------:R-:W-:Y:S02]  /*1aa0*/  IMAD.WIDE R8, R5, 0x2, R18 ;  /* 0x0000000205087825 */ /* 0x000fe400078e0212 */
[----:B------:R0:W5:Y:S04]  /*1ab0*/  LDG.E.U16.CONSTANT R0, desc[UR4][R18.64] ;  /* 0x0000000412007981 */ /* 0x000168000c1e9500 */
[----:B------:R0:W5:Y:S01]  /*1ac0*/  LDG.E.U16.CONSTANT R8, desc[UR4][R8.64] ;  /* 0x0000000408087981 */ /* 0x000162000c1e9500 */
[----:B------:R-:W-:-:S07]  /*1ad0*/  IMAD.MOV.U32 R27, RZ, RZ, 0x1f ;  /* 0x0000001fff1b7424 */ /* 0x000fce00078e00ff */
[----:B0----5:R-:W-:Y:S05]  /*1ae0*/  WARPSYNC.COLLECTIVE R24, `(.L_x_632) ;  /* 0x0000000018087348 */ /* 0x021fea0003c00000 */
[----:B------:R1:W2:Y:S02]  /*1af0*/  SHFL.BFLY P2, R24, R26, R25, R27 ;  /* 0x0c0000191a187389 */ /* 0x0002a4000004001b */
[----:B012--5:R-:W-:Y:S05]  /*1b00*/  ENDCOLLECTIVE ;  /* 0x000000000000791b */ /* 0x027fea0003800000 */
.L_x_632:
[----:B------:R-:W-:-:S05]  /*1b10*/  MOV R28, R24 ;  /* 0x00000018001c7202 */ /* 0x000fca0000000f00 */
[----:B------:R-:W-:Y:S01]  /*1b20*/  @!P1 FADD.FTZ R28, -R28, -RZ ;  /* 0x800000ff1c1c9221 */ /* 0x000fe20000010100 */
[----:B------:R-:W-:Y:S01]  /*1b30*/  SHF.L.U32 R0, R0, 0x10, RZ ;  /* 0x0000001000007819 */ /* 0x000fe200000006ff */
[----:B------:R-:W-:-:S04]  /*1b40*/  IMAD.U32 R19, R8, 0x10000, RZ ;  /* 0x0001000008137824 */ /* 0x000fc800078e00ff */
[----:B------:R-:W-:-:S04]  /*1b50*/  FMUL.FTZ R28, R28, R19 ;  /* 0x000000131c1c7220 */ /* 0x000fc80000410000 */
[----:B------:R-:W-:Y:S01]  /*1b60*/  FFMA.FTZ R15, R15, R0, R28 ;  /* 0x000000000f0f7223 */ /* 0x000fe2000001001c */
        /* <DEDUP_REMOVED lines=19> */
[----:B------:R-:W-:Y:S01]  /*1ca0*/  MOV R24, 0xffffffff ;  /* 0xffffffff00187802 */ /* 0x000fe20000000f00 */
[----:B------:R-:W-:-:S07]  /*1cb0*/  IMAD.MOV.U32 R26, RZ, RZ, R6 ;  /* 0x000000ffff1a7224 */ /* 0x000fce00078e0006 */
[----:B0----5:R-:W-:Y:S05]  /*1cc0*/  WARPSYNC.COLLECTIVE R24, `(.L_x_633) ;  /* 0x0000000018087348 */ /* 0x021fea0003c00000 */
[----:B------:R1:W2:Y:S02]  /*1cd0*/  SHFL.BFLY P2, R24, R26, R25, R27 ;  /* 0x0c0000191a187389 */ /* 0x0002a4000004001b */
[----:B012--5:R-:W-:Y:S05]  /*1ce0*/  ENDCOLLECTIVE ;  /* 0x000000000000791b */ /* 0x027fea0003800000 */
.L_x_633:
[----:B------:R-:W-:-:S04]  /*1cf0*/  IMAD.MOV.U32 R29, RZ, RZ, R24 ;  /* 0x000000ffff1d7224 */ /* 0x000fc800078e0018 */
[----:B------:R-:W-:Y:S01]  /*1d00*/  @!P1 FADD.FTZ R29, -R29, -RZ ;  /* 0x800000ff1d1d9221 */ /* 0x000fe20000010100 */
[----:B------:R-:W-:Y:S01]  /*1d10*/  IMAD.U32 R19, R0, 0x10000, RZ ;  /* 0x0001000000137824 */ /* 0x000fe200078e00ff */
[----:B------:R-:W-:-:S05]  /*1d20*/  SHF.L.U32 R2, R8, 0x10, RZ ;  /* 0x0000001008027819 */ /* 0x000fca00000006ff */
[----:B------:R-:W-:Y:S01]  /*1d30*/  FMUL.FTZ R29, R29, R2 ;  /* 0x000000021d1d7220 */ /* 0x000fe20000410000 */
[----:B------:R-:W-:-:S03]  /*1d40*/  LOP3.LUT R2, R22, 0x4, RZ, 0xfc, !PT ;  /* 0x0000000416027812 */ /* 0x000fc600078efcff */
[----:B------:R-:W-:Y:S01]  /*1d50*/  FFMA.FTZ R0, R6, R19, R29 ;  /* 0x0000001306007223 */ /* 0x000fe2000001001d */
        /* <DEDUP_REMOVED lines=9> */
[----:B------:R-:W-:-:S05]  /*1df0*/  IMAD.MOV.U32 R2, RZ, RZ, R19 ;  /* 0x000000ffff027224 */ /* 0x000fca00078e0013 */
        /* <DEDUP_REMOVED lines=14> */
.L_x_634:
[----:B------:R-:W-:-:S04]  /*1ee0*/  IMAD.MOV.U32 R6, RZ, RZ, R24 ;  /* 0x000000ffff067224 */ /* 0x000fc800078e0018 */
[----:B------:R-:W-:Y:S01]  /*1ef0*/  @!P1 FADD.FTZ R6, -R6, -RZ ;  /* 0x800000ff06069221 */ /* 0x000fe20000010100 */
[----:B------:R-:W-:Y:S01]  /*1f00*/  IMAD.U32 R19, R2, 0x10000, RZ ;  /* 0x0001000002137824 */ /* 0x000fe200078e00ff */
[----:B------:R-:W-:Y:S02]  /*1f10*/  LOP3.LUT R2, R22, 0x6, RZ, 0xfc, !PT ;  /* 0x0000000616027812 */ /* 0x000fe400078efcff */
[----:B------:R-:W-:Y:S02]  /*1f20*/  SHF.L.U32 R29, R8, 0x10, RZ ;  /* 0x00000010081d7819 */ /* 0x000fe400000006ff */
[----:B------:R-:W-:-:S03]  /*1f30*/  ISETP.GE.AND P3, PT, R2, RZ, PT ;  /* 0x000000ff0200720c */ /* 0x000fc60003f66270 */
[----:B------:R-:W-:-:S04]  /*1f40*/  FMUL.FTZ R29, R6, R29 ;  /* 0x0000001d061d7220 */ /* 0x000fc80000410000 */
[----:B------:R-:W-:Y:S01]  /*1f50*/  FFMA.FTZ R4, R4, R19, R29 ;  /* 0x0000001304047223 */ /* 0x000fe2000001001d */
[----:B------:R-:W-:-:S05]  /*1f60*/  IABS R19, R2 ;  /* 0x0000000200137213 */ /* 0x000fca0000000000 */
        /* <DEDUP_REMOVED lines=14> */
[----:B------:R0:W5:Y:S04]  /*2050*/  LDG.E.U16.CONSTANT R2, desc[UR4][R18.64] ;  /* 0x0000000412027981 */ /* 0x000168000c1e9500 */
[----:B------:R0:W5:Y:S01]  /*2060*/  LDG.E.U16.CONSTANT R8, desc[UR4][R8.64] ;  /* 0x0000000408087981 */ /* 0x000162000c1e9500 */
[----:B------:R-:W-:Y:S01]  /*2070*/  IMAD.MOV.U32 R24, RZ, RZ, -0x1 ;  /* 0xffffffffff187424 */ /* 0x000fe200078e00ff */
[----:B------:R-:W-:-:S07]  /*2080*/  MOV R26, R7 ;  /* 0x00000007001a7202 */ /* 0x000fce0000000f00 */
[----:B0----5:R-:W-:Y:S05]  /*2090*/  WARPSYNC.COLLECTIVE R24, `(.L_x_635) ;  /* 0x0000000018087348 */ /* 0x021fea0003c00000 */
[----:B------:R1:W2:Y:S02]  /*20a0*/  SHFL.BFLY P2, R24, R26, R25, R27 ;  /* 0x0c0000191a187389 */ /* 0x0002a4000004001b */
[----:B012--5:R-:W-:Y:S05]  /*20b0*/  ENDCOLLECTIVE ;  /* 0x000000000000791b */ /* 0x027fea0003800000 */
.L_x_635:
        /* <DEDUP_REMOVED lines=30> */
.L_x_636:
[----:B------:R-:W-:-:S04]  /*22a0*/  IMAD.MOV.U32 R29, RZ, RZ, R24 ;  /* 0x000000ffff1d7224 */ /* 0x000fc800078e0018 */
[----:B------:R-:W-:Y:S01]  /*22b0*/  @!P1 FADD.FTZ R29, -R29, -RZ ;  /* 0x800000ff1d1d9221 */ /* 0x000fe20000010100 */
[----:B------:R-:W-:Y:S01]  /*22c0*/  IMAD.U32 R18, R18, 0x10000, RZ ;  /* 0x0001000012127824 */ /* 0x000fe200078e00ff */
[----:B------:R-:W-:Y:S02]  /*22d0*/  SHF.L.U32 R28, R6, 0x10, RZ ;  /* 0x00000010061c7819 */ /* 0x000fe400000006ff */
[----:B------:R-:W-:-:S03]  /*22e0*/  LOP3.LUT R6, R22, 0xa, RZ, 0xfc, !PT ;  /* 0x0000000a16067812 */ /* 0x000fc600078efcff */
[----:B------:R-:W-:Y:S01]  /*22f0*/  FMUL.FTZ R28, R29, R28 ;  /* 0x0000001c1d1c7220 */ /* 0x000fe20000410000 */
[----:B------:R-:W-:Y:S02]  /*2300*/  IABS R7, R6 ;  /* 0x0000000600077213 */ /* 0x000fe40000000000 */
[----:B------:R-:W-:Y:S01]  /*2310*/  ISETP.GE.AND P3, PT, R6, RZ, PT ;  /* 0x000000ff0600720c */ /* 0x000fe20003f66270 */
[----:B------:R-:W-:Y:S02]  /*2320*/  FFMA.FTZ R11, R11, R18, R28 ;  /* 0x000000120b0b7223 */ /* 0x000fe4000001001c */
        /* <DEDUP_REMOVED lines=16> */
[----:B------:R-:W-:Y:S01]  /*2430*/  MOV R24, 0xffffffff ;  /* 0xffffffff00187802 */ /* 0x000fe20000000f00 */
[----:B------:R-:W-:Y:S01]  /*2440*/  IMAD.MOV.U32 R27, RZ, RZ, 0x1f ;  /* 0x0000001fff1b7424 */ /* 0x000fe200078e00ff */
[----:B------:R-:W-:-:S07]  /*2450*/  MOV R26, R10 ;  /* 0x0000000a001a7202 */ /* 0x000fce0000000f00 */
[----:B0----5:R-:W-:Y:S05]  /*2460*/  WARPSYNC.COLLECTIVE R24, `(.L_x_637) ;  /* 0x0000000018087348 */ /* 0x021fea0003c00000 */
[----:B------:R1:W2:Y:S02]  /*2470*/  SHFL.BFLY P2, R24, R26, R25, R27 ;  /* 0x0c0000191a187389 */ /* 0x0002a4000004001b */
[----:B012--5:R-:W-:Y:S05]  /*2480*/  ENDCOLLECTIVE ;  /* 0x000000000000791b */ /* 0x027fea0003800000 */
.L_x_637:
[----:B------:R-:W-:-:S04]  /*2490*/  IMAD.MOV.U32 R29, RZ, RZ, R24 ;  /* 0x000000ffff1d7224 */ /* 0x000fc800078e0018 */
[----:B------:R-:W-:Y:S01]  /*24a0*/  @!P1 FADD.FTZ R29, -R29, -RZ ;  /* 0x800000ff1d1d9221 */ /* 0x000fe20000010100 */
[----:B------:R-:W-:Y:S01]  /*24b0*/  IMAD.U32 R9, R18, 0x10000, RZ ;  /* 0x0001000012097824 */ /* 0x000fe200078e00ff */
[----:B------:R-:W-:Y:S02]  /*24c0*/  SHF.L.U32 R28, R6, 0x10, RZ ;  /* 0x00000010061c7819 */ /* 0x000fe400000006ff */
[----:B------:R-:W-:-:S03]  /*24d0*/  LOP3.LUT R6, R22, 0xc, RZ, 0xfc, !PT ;  /* 0x0000000c16067812 */ /* 0x000fc600078efcff */
[----:B------:R-:W-:Y:S01]  /*24e0*/  FMUL.FTZ R29, R29, R28 ;  /* 0x0000001c1d1d7220 */ /* 0x000fe20000410000 */
[----:B------:R-:W-:-:S03]  /*24f0*/  ISETP.GE.AND P3, PT, R6, RZ, PT ;  /* 0x000000ff0600720c */ /* 0x000fc60003f66270 */
        /* <DEDUP_REMOVED lines=23> */
.L_x_638:
[----:B------:R-:W-:Y:S02]  /*2670*/  IMAD.MOV.U32 R7, RZ, RZ, R2 ;  /* 0x000000ffff077224 */ /* 0x000fe400078e0002 */
[----:B------:R-:W-:Y:S01]  /*2680*/  IMAD.MOV.U32 R26, RZ, RZ, R14 ;  /* 0x000000ffff1a7224 */ /* 0x000fe200078e000e */
[----:B------:R-:W-:Y:S02]  /*2690*/  MOV R28, R24 ;  /* 0x00000018001c7202 */ /* 0x000fe40000000f00 */
[----:B------:R-:W-:-:S03]  /*26a0*/  MOV R24, 0xffffffff ;  /* 0xffffffff00187802 */ /* 0x000fc60000000f00 */
[----:B------:R-:W-:-:S07]  /*26b0*/  @!P1 FADD.FTZ R28, -R28, -RZ ;  /* 0x800000ff1c1c9221 */ /* 0x000fce0000010100 */
[----:B------:R-:W-:Y:S05]  /*26c0*/  WARPSYNC.COLLECTIVE R24, `(.L_x_639) ;  /* 0x0000000018087348 */ /* 0x000fea0003c00000 */
[----:B------:R0:W1:Y:S02]  /*26d0*/  SHFL.BFLY P2, R24, R26, R25, R27 ;  /* 0x0c0000191a187389 */ /* 0x000064000004001b */
[----:B01----:R-:W-:Y:S05]  /*26e0*/  ENDCOLLECTIVE ;  /* 0x000000000000791b */ /* 0x003fea0003800000 */
.L_x_639:
[----:B------:R-:W-:Y:S01]  /*26f0*/  IMAD.MOV.U32 R9, RZ, RZ, R24 ;  /* 0x000000ffff097224 */ /* 0x000fe200078e0018 */
[----:B------:R-:W-:Y:S01]  /*2700*/  SHF.L.U32 R18, R18, 0x10, RZ ;  /* 0x0000001012127819 */ /* 0x000fe200000006ff */
[----:B------:R-:W-:Y:S01]  /*2710*/  IMAD.U32 R19, R6, 0x10000, RZ ;  /* 0x0001000006137824 */ /* 0x000fe200078e00ff */
[----:B------:R-:W-:-:S03]  /*2720*/  MOV R6, R0 ;  /* 0x0000000000067202 */ /* 0x000fc60000000f00 */
[----:B------:R-:W-:-:S04]  /*2730*/  FMUL.FTZ R8, R28, R19 ;  /* 0x000000131c087220 */ /* 0x000fc80000410000 */
[----:B------:R-:W-:Y:S01]  /*2740*/  FFMA.FTZ R8, R13, R18, R8 ;  /* 0x000000120d087223 */ /* 0x000fe20000010008 */
[----:B------:R-:W-:Y:S06]  /*2750*/  BRA `(.L_x_640) ;  /* 0xffffffec00bc7947 */ /* 0x000fec000383ffff */
.L_x_630:
[----:B------:R-:W-:Y:S01]  /*2760*/  BSSY B1, `(.L_x_641) ;  /* 0x0000005000017945 */ /* 0x000fe20003800000 */
[----:B------:R-:W-:-:S07]  /*2770*/  MOV R24, 0xffffffff ;  /* 0xffffffff00187802 */ /* 0x000fce0000000f00 */
[----:B------:R-:W-:Y:S05]  /*2780*/  WARPSYNC.COLLECTIVE R24, `(.L_x_642) ;  /* 0x0000000018087348 */ /* 0x000fea0003c00000 */
[----:B------:R-:W-:Y:S01]  /*2790*/  NOP ;  /* 0x0000000000007918 */ /* 0x000fe20000000000 */
[----:B------:R-:W-:Y:S05]  /*27a0*/  ENDCOLLECTIVE ;  /* 0x000000000000791b */ /* 0x000fea0003800000 */
.L_x_642:
[----:B------:R-:W-:Y:S05]  /*27b0*/  BSYNC B1 ;  /* 0x0000000000017941 */ /* 0x000fea0003800000 */
.L_x_641:
[----:B------:R-:W-:Y:S05]  /*27c0*/  BRA `(.L_x_628) ;  /* 0xfffffff0000c7947 */ /* 0x000fea000383ffff */
.L_x_643:
        /* <DEDUP_REMOVED lines=11> */
.L_x_4068:


//--------------------- .text._ZN12tensorrt_llm7kernels21fusedQKNormRopeKernelIN3c108BFloat16ES3_Li256ELb1EEEvPviiifPKvS6_S6_PKlii --------------------------
	.section	.text._ZN12tensorrt_llm7kernels21fusedQKNormRopeKernelIN3c108BFloat16ES3_Li256ELb1EEEvPviiifPKvS6_S6_PKlii,"ax",@progbits
	.align	128
        .global         _ZN12tensorrt_llm7kernels21fusedQKNormRopeKernelIN3c108BFloat16ES3_Li256ELb1EEEvPviiifPKvS6_S6_PKlii
        .type           _ZN12tensorrt_llm7kernels21fusedQKNormRopeKernelIN3c108BFloat16ES3_Li256ELb1EEEvPviiifPKvS6_S6_PKlii,@function
        .size           _ZN12tensorrt_llm7kernels21fusedQKNormRopeKernelIN3c108BFloat16ES3_Li256ELb1EEEvPviiifPKvS6_S6_PKlii,(.L_x_4069 - _ZN12tensorrt_llm7kernels21fusedQKNormRopeKernelIN3c108BFloat16ES3_Li256ELb1EEEvPviiifPKvS6_S6_PKlii)
        .other          _ZN12tensorrt_llm7kernels21fusedQKNormRopeKernelIN3c108BFloat16ES3_Li256ELb1EEEvPviiifPKvS6_S6_PKlii,@"STO_CUDA_ENTRY STV_DEFAULT"
_ZN12tensorrt_llm7kernels21fusedQKNormRopeKernelIN3c108BFloat16ES3_Li256ELb1EEEvPviiifPKvS6_S6_PKlii:
.text._ZN12tensorrt_llm7kernels21fusedQKNormRopeKernelIN3c108BFloat16ES3_Li256ELb1EEEvPviiifPKvS6_S6_PKlii:
[----:B------:R-:W-:Y:S08]  /*0000*/  LDC R1, c[0x0][0x37c] ;  /* 0x0000df00ff017b82 */ /* 0x000ff00000000800 */
[----:B------:R-:W0:Y:S01]  /*0010*/  LDC.64 R2, c[0x0][0x388] ;  /* 0x0000e200ff027b82 */ /* 0x000e220000000a00 */
[----:B------:R-:W1:Y:S01]  /*0020*/  S2R R0, SR_TID.X ;  /* 0x0000000000007919 */ /* 0x000e620000002100 */
[----:B------:R-:W2:Y:S01]  /*0030*/  LDCU UR4, c[0x0][0x360] ;  /* 0x00006c00ff0477ac */ /* 0x000ea20008000800 */
[----:B------:R-:W3:Y:S01]  /*0040*/  S2R R9, SR_CTAID.X ;  /* 0x0000000000097919 */ /* 0x000ee20000002500 */
[----:B--2---:R-:W-:Y:S01]  /*0050*/  USHF.R.U32.HI UR4, URZ, 0x5, UR4 ;  /* 0x00000005ff047899 */ /* 0x004fe20008011604 */
[----:B0-----:R-:W-:-:S04]  /*0060*/  IADD3 R3, PT, PT, R3, R2, RZ ;  /* 0x0000000203037210 */ /* 0x001fc80007ffe0ff */
[----:B------:R-:W-:-:S04]  /*0070*/  IABS R11, R3 ;  /* 0x00000003000b7213 */ /* 0x000fc80000000000 */
[----:B------:R-:W0:Y:S01]  /*0080*/  I2F.RP R7, R11 ;  /* 0x0000000b00077306 */ /* 0x000e220000209400 */
[----:B-1----:R-:W-:-:S05]  /*0090*/  SHF.R.U32.HI R4, RZ, 0x5, R0 ;  /* 0x00000005ff047819 */ /* 0x002fca0000011600 */
[----:B---3--:R-:W-:Y:S01]  /*00a0*/  IMAD R6, R9, UR4, R4 ;  /* 0x0000000409067c24 */ /* 0x008fe2000f8e0204 */
[----:B------:R-:W-:Y:S01]  /*00b0*/  IABS R4, R3 ;  /* 0x0000000300047213 */ /* 0x000fe20000000000 */
[----:B------:R-:W1:Y:S04]  /*00c0*/  LDCU UR4, c[0x0][0x3b8] ;  /* 0x00007700ff0477ac */ /* 0x000e680008000800 */
[----:B------:R-:W-:Y:S02]  /*00d0*/  IMAD.MOV R9, RZ, RZ, -R4 ;  /* 0x000000ffff097224 */ /* 0x000fe400078e0a04 */
[----:B------:R-:W-:Y:S01]  /*00e0*/  HFMA2 R4, -RZ, RZ, 0, 0 ;  /* 0x00000000ff047431 */ /* 0x000fe200000001ff */
[----:B0-----:R-:W0:Y:S02]  /*00f0*/  MUFU.RCP R7, R7 ;  /* 0x0000000700077308 */ /* 0x001e240000001000 */
[----:B0-----:R-:W-:-:S06]  /*0100*/  IADD3 R5, PT, PT, R7, 0xffffffe, RZ ;  /* 0x0ffffffe07057810 */ /* 0x001fcc0007ffe0ff */
[----:B------:R-:W0:Y:S02]  /*0110*/  F2I.FTZ.U32.TRUNC.NTZ R5, R5 ;  /* 0x0000000500057305 */ /* 0x000e24000021f000 */
[----:B0-----:R-:W-:-:S05]  /*0120*/  IADD3 R8, PT, PT, RZ, -R5, RZ ;  /* 0x80000005ff087210 */ /* 0x001fca0007ffe0ff */
[----:B------:R-:W-:Y:S01]  /*0130*/  IMAD R7, R8, R11, RZ ;  /* 0x0000000b08077224 */ /* 0x000fe200078e02ff */
[----:B------:R-:W-:-:S03]  /*0140*/  IABS R8, R6 ;  /* 0x0000000600087213 */ /* 0x000fc60000000000 */
[----:B------:R-:W-:Y:S01]  /*0150*/  IMAD.HI.U32 R4, R5, R7, R4 ;  /* 0x0000000705047227 */ /* 0x000fe200078e0004 */
[----:B------:R-:W-:Y:S02]  /*0160*/  MOV R5, R8 ;  /* 0x0000000800057202 */ /* 0x000fe40000000f00 */
[----:B------:R-:W-:-:S03]  /*0170*/  MOV R7, R9 ;  /* 0x0000000900077202 */ /* 0x000fc60000000f00 */
        /* <DEDUP_REMOVED lines=9> */
[----:B------:R-:W-:-:S06]  /*0210*/  @P0 IADD3 R12, PT, PT, R12, 0x1, RZ ;  /* 0x000000010c0c0810 */ /* 0x000fcc0007ffe0ff */
[----:B------:R-:W-:Y:S02]  /*0220*/  @!P1 IADD3 R12, PT, PT, -R12, RZ, RZ ;  /* 0x000000ff0c0c9210 */ /* 0x000fe40007ffe1ff */
[----:B------:R-:W-:-:S04]  /*0230*/  @!P2 LOP3.LUT R12, RZ, R3, RZ, 0x33, !PT ;  /* 0x00000003ff0ca212 */ /* 0x000fc800078e33ff */
[----:B-1----:R-:W-:-:S13]  /*0240*/  ISETP.GE.AND P0, PT, R12, UR4, PT ;  /* 0x000000040c007c0c */ /* 0x002fda000bf06270 */
[----:B------:R-:W-:Y:S05]  /*0250*/  @P0 EXIT ;  /* 0x000000000000094d */ /* 0x000fea0003800000 */
[----:B------:R-:W0:Y:S01]  /*0260*/  LDC.64 R8, c[0x0][0x390] ;  /* 0x0000e400ff087b82 */ /* 0x000e220000000a00 */
[----:B------:R-:W-:Y:S01]  /*0270*/  IMAD.MOV R4, RZ, RZ, -R12 ;  /* 0x000000ffff047224 */ /* 0x000fe200078e0a0c */
[----:B------:R-:W1:Y:S03]  /*0280*/  LDCU.64 UR4, c[0x0][0x358] ;  /* 0x00006b00ff0477ac */ /* 0x000e660008000a00 */
[----:B------:R-:W-:-:S03]  /*0290*/  IMAD R7, R3, R4, R6 ;  /* 0x0000000403077224 */ /* 0x000fc600078e0206 */
[----:B------:R-:W2:Y:S02]  /*02a0*/  LDC.64 R10, c[0x0][0x398] ;  /* 0x0000e600ff0a7b82 */ /* 0x000ea40000000a00 */
[CC--:B------:R-:W-:Y:S02]  /*02b0*/  ISETP.GE.AND P0, PT, R7.reuse, R2.reuse, PT ;  /* 0x000000020700720c */ /* 0x0c0fe40003f06270 */
[CC--:B------:R-:W-:Y:S02]  /*02c0*/  IADD3 R6, PT, PT, R7.reuse, -R2.reuse, RZ ;  /* 0x8000000207067210 */ /* 0x0c0fe40007ffe0ff */
[CC--:B------:R-:W-:Y:S02]  /*02d0*/  ISETP.GE.AND P1, PT, R7.reuse, R2.reuse, PT ;  /* 0x000000020700720c */ /* 0x0c0fe40003f26270 */
[----:B------:R-:W3:Y:S01]  /*02e0*/  LDC.64 R24, c[0x0][0x3a0] ;  /* 0x0000e800ff187b82 */ /* 0x000ee20000000a00 */
[----:B------:R-:W-:Y:S02]  /*02f0*/  SEL R6, R6, RZ, P0 ;  /* 0x000000ff06067207 */ /* 0x000fe40000000000 */
[----:B------:R-:W-:-:S05]  /*0300*/  VIMNMX R2, PT, PT, R7, R2, PT ;  /* 0x0000000207027248 */ /* 0x000fca0003fe0100 */
[----:B------:R-:W4:Y:S01]  /*0310*/  LDC.64 R4, c[0x0][0x380] ;  /* 0x0000e000ff047b82 */ /* 0x000f220000000a00 */
[----:B0-----:R-:W-:Y:S02]  /*0320*/  IADD3 R3, PT, PT, R3, R8, RZ ;  /* 0x0000000803037210 */ /* 0x001fe40007ffe0ff */
[----:B------:R-:W-:-:S03]  /*0330*/  LOP3.LUT R8, R0, 0x1f, RZ, 0xc0, !PT ;  /* 0x0000001f00087812 */ /* 0x000fc600078ec0ff */
[----:B------:R-:W-:Y:S01]  /*0340*/  IMAD R3, R12, R3, R6 ;  /* 0x000000030c037224 */ /* 0x000fe200078e0206 */
[----:B------:R-:W-:-:S03]  /*0350*/  SHF.L.U32 R7, R8, 0x3, RZ ;  /* 0x0000000308077819 */ /* 0x000fc600000006ff */
[----:B------:R-:W-:Y:S02]  /*0360*/  IMAD.IADD R2, R3, 0x1, R2 ;  /* 0x0000000103027824 */ /* 0x000fe400078e0202 */
[----:B--2---:R-:W-:-:S03]  /*0370*/  IMAD.WIDE.U32 R10, R7, 0x2, R10 ;  /* 0x00000002070a7825 */ /* 0x004fc600078e000a */
[----:B------:R-:W-:Y:S01]  /*0380*/  LEA R3, R2, R7, 0x8 ;  /* 0x0000000702037211 */ /* 0x000fe200078e40ff */
[----:B---3--:R-:W-:Y:S01]  /*0390*/  IMAD.WIDE.U32 R24, R7, 0x2, R24 ;  /* 0x0000000207187825 */ /* 0x008fe200078e0018 */
[----:B-1----:R-:W2:Y:S04]  /*03a0*/  @!P1 LDG.E.U16 R18, desc[UR4][R10.64] ;  /* 0x000000040a129981 */ /* 0x002ea8000c1e1500 */
[----:B------:R-:W3:Y:S01]  /*03b0*/  @P1 LDG.E.U16 R0, desc[UR4][R24.64] ;  /* 0x0000000418001981 */ /* 0x000ee2000c1e1500 */
[----:B----4-:R-:W-:-:S03]  /*03c0*/  IMAD.WIDE R2, R3, 0x2, R4 ;  /* 0x0000000203027825 */ /* 0x010fc600078e0204 */
[----:B------:R-:W4:Y:S04]  /*03d0*/  @P0 LDG.E.U16 R27, desc[UR4][R24.64+0x6] ;  /* 0x00000604181b0981 */ /* 0x000f28000c1e1500 */
[----:B------:R-:W5:Y:S04]  /*03e0*/  LDG.E.128 R4, desc[UR4][R2.64] ;  /* 0x0000000402047981 */ /* 0x000f68000c1e1d00 */
[----:B------:R-:W4:Y:S04]  /*03f0*/  @!P0 LDG.E.U16 R26, desc[UR4][R10.64+0x6] ;  /* 0x000006040a1a8981 */ /* 0x000f28000c1e1500 */
[----:B------:R-:W4:Y:S04]  /*0400*/  @P0 LDG.E.U16 R21, desc[UR4][R24.64+0x2] ;  /* 0x0000020418150981 */ /* 0x000f28000c1e1500 */
        /* <DEDUP_REMOVED lines=8> */
[----:B------:R5:W4:Y:S04]  /*0490*/  @P0 LDG.E.U16 R20, desc[UR4][R24.64+0xe] ;  /* 0x00000e0418140981 */ /* 0x000b28000c1e1500 */
[----:B------:R-:W4:Y:S04]  /*04a0*/  @!P0 LDG.E.U16 R19, desc[UR4][R10.64+0xc] ;  /* 0x00000c040a138981 */ /* 0x000f28000c1e1500 */
[----:B------:R0:W4:Y:S01]  /*04b0*/  @!P0 LDG.E.U16 R22, desc[UR4][R10.64+0xe] ;  /* 0x00000e040a168981 */ /* 0x000122000c1e1500 */
[----:B------:R-:W-:Y:S01]  /*04c0*/  BSSY.RECONVERGENT B0, `(.L_x_644) ;  /* 0x0000077000007945 */ /* 0x000fe20003800200 */
[----:B--2---:R-:W-:-:S02]  /*04d0*/  @!P1 SHF.L.U32 R18, R18, 0x10, RZ ;  /* 0x0000001012129819 */ /* 0x004fc400000006ff */
[----:B---3--:R-:W-:Y:S02]  /*04e0*/  @P1 SHF.L.U32 R18, R0, 0x10, RZ ;  /* 0x0000001000121819 */ /* 0x008fe400000006ff */
[C---:B-----5:R-:W-:Y:S02]  /*04f0*/  PRMT R24, R4.reuse, 0x7632, R24 ;  /* 0x0000763204187816 */ /* 0x060fe40000000018 */
[----:B------:R-:W-:Y:S02]  /*0500*/  SHF.L.U32 R0, R4, 0x10, RZ ;  /* 0x0000001004007819 */ /* 0x000fe400000006ff */
[----:B------:R-:W-:-:S03]  /*0510*/  SHF.L.U32 R24, R24, 0x10, RZ ;  /* 0x0000001018187819 */ /* 0x000fc600000006ff */
[----:B------:R-:W-:Y:S01]  /*0520*/  FFMA.FTZ R25, R0, R0, RZ ;  /* 0x0000000000197223 */ /* 0x000fe200000100ff */
[----:B----4-:R-:W-:Y:S02]  /*0530*/  @P0 SHF.L.U32 R10, R27, 0x10, RZ ;  /* 0x000000101b0a0819 */ /* 0x010fe400000006ff */
[C---:B------:R-:W-:Y:S01]  /*0540*/  PRMT R27, R5.reuse, 0x7632, R27 ;  /* 0x00007632051b7816 */ /* 0x040fe2000000001b */
[----:B------:R-:W-:Y:S01]  /*0550*/  FFMA.FTZ R4, R24, R24, R25 ;  /* 0x0000001818047223 */ /* 0x000fe20000010019 */
[----:B0-----:R-:W-:Y:S02]  /*0560*/  SHF.L.U32 R11, R5, 0x10, RZ ;  /* 0x00000010050b7819 */ /* 0x001fe400000006ff */
[----:B------:R-:W-:Y:S01]  /*0570*/  SHF.L.U32 R25, R27, 0x10, RZ ;  /* 0x000000101b197819 */ /* 0x000fe200000006ff */
[----:B------:R-:W-:Y:S02]  /*0580*/  @!P0 IMAD.U32 R10, R26, 0x10000, RZ ;  /* 0x000100001a0a8824 */ /* 0x000fe400078e00ff */
[----:B------:R-:W-:Y:S01]  /*0590*/  FFMA.FTZ R4, R11, R11, R4 ;  /* 0x0000000b0b047223 */ /* 0x000fe20000010004 */
[----:B------:R-:W-:-:S02]  /*05a0*/  PRMT R26, R6, 0x7632, R26 ;  /* 0x00007632061a7816 */ /* 0x000fc4000000001a */
[----:B------:R-:W-:Y:S01]  /*05b0*/  SHF.L.U32 R6, R6, 0x10, RZ ;  /* 0x0000001006067819 */ /* 0x000fe200000006ff */
[----:B------:R-:W-:Y:S01]  /*05c0*/  FFMA.FTZ R5, R25, R25, R4 ;  /* 0x0000001919057223 */ /* 0x000fe20000010004 */
[----:B------:R-:W-:Y:S01]  /*05d0*/  SHF.L.U32 R26, R26, 0x10, RZ ;  /* 0x000000101a1a7819 */ /* 0x000fe200000006ff */
[----:B------:R-:W-:Y:S02]  /*05e0*/  @P0 IMAD.U32 R21, R21, 0x10000, RZ ;  /* 0x0001000015150824 */ /* 0x000fe400078e00ff */
[----:B------:R-:W-:Y:S01]  /*05f0*/  FFMA.FTZ R5, R6, R6, R5 ;  /* 0x0000000606057223 */ /* 0x000fe20000010005 */
[----:B------:R-:W-:Y:S01]  /*0600*/  @!P0 SHF.L.U32 R21, R28, 0x10, RZ ;  /* 0x000000101c158819 */ /* 0x000fe200000006ff */
[C---:B------:R-:W-:Y:S01]  /*0610*/  IMAD.U32 R27, R7.reuse, 0x10000, RZ ;  /* 0x00010000071b7824 */ /* 0x040fe200078e00ff */
[----:B------:R-:W-:Y:S01]  /*0620*/  PRMT R28, R7, 0x7632, R28 ;  /* 0x00007632071c7816 */ /* 0x000fe2000000001c */
[----:B------:R-:W-:-:S03]  /*0630*/  FFMA.FTZ R4, R26, R26, R5 ;  /* 0x0000001a1a047223 */ /* 0x000fc60000010005 */
[----:B------:R-:W-:Y:S01]  /*0640*/  SHF.L.U32 R7, R28, 0x10, RZ ;  /* 0x000000101c077819 */ /* 0x000fe200000006ff */
[----:B------:R-:W-:-:S04]  /*0650*/  FFMA.FTZ R4, R27, R27, R4 ;  /* 0x0000001b1b047223 */ /* 0x000fc80000010004 */
[----:B------:R-:W-:-:S05]  /*0660*/  FFMA.FTZ R4, R7, R7, R4 ;  /* 0x0000000707047223 */ /* 0x000fca0000010004 */
[----:B------:R-:W0:Y:S02]  /*0670*/  SHFL.BFLY PT, R5, R4, 0x10, 0x1f ;  /* 0x0e001f0004057f89 */ /* 0x000e2400000e0000 */
[----:B0-----:R-:W-:-:S05]  /*0680*/  FADD.FTZ R5, R4, R5 ;  /* 0x0000000504057221 */ /* 0x001fca0000010000 */
[----:B------:R-:W0:Y:S01]  /*0690*/  SHFL.BFLY PT, R28, R5, 0x8, 0x1f ;  /* 0x0d001f00051c7f89 */ /* 0x000e2200000e0000 */
[----:B------:R-:W-:Y:S02]  /*06a0*/  @P0 SHF.L.U32 R13, R13, 0x10, RZ ;  /* 0x000000100d0d0819 */ /* 0x000fe400000006ff */
[----:B------:R-:W-:Y:S01]  /*06b0*/  @!P0 SHF.L.U32 R13, R15, 0x10, RZ ;  /* 0x000000100f0d8819 */ /* 0x000fe200000006ff */
[----:B0-----:R-:W-:-:S05]  /*06c0*/  FADD.FTZ R28, R5, R28 ;  /* 0x0000001c051c7221 */ /* 0x001fca0000010000 */
[----:B------:R-:W0:Y:S01]  /*06d0*/  SHFL.BFLY PT, R15, R28, 0x4, 0x1f ;  /* 0x0c801f001c0f7f89 */ /* 0x000e2200000e0000 */
[----:B------:R-:W-:Y:S01]  /*06e0*/  @P0 SHF.L.U32 R23, R23, 0x10, RZ ;  /* 0x0000001017170819 */ /* 0x000fe200000006ff */
[----:B------:R-:W-:Y:S02]  /*06f0*/  @!P0 IMAD.U32 R23, R29, 0x10000, RZ ;  /* 0x000100001d178824 */ /* 0x000fe400078e00ff */
[----:B0-----:R-:W-:-:S05]  /*0700*/  FADD.FTZ R29, R28, R15 ;  /* 0x0000000f1c1d7221 */ /* 0x001fca0000010000 */
[----:B------:R-:W0:Y:S02]  /*0710*/  SHFL.BFLY PT, R15, R29, 0x2, 0x1f ;  /* 0x0c401f001d0f7f89 */ /* 0x000e2400000e0000 */
[----:B0-----:R-:W-:-:S05]  /*0720*/  FADD.FTZ R15, R29, R15 ;  /* 0x0000000f1d0f7221 */ /* 0x001fca0000010000 */
[----:B------:R-:W0:Y:S02]  /*0730*/  SHFL.BFLY PT, R4, R15, 0x1, 0x1f ;  /* 0x0c201f000f047f89 */ /* 0x000e2400000e0000 */
[----:B0-----:R-:W-:Y:S02]  /*0740*/  FADD.FTZ R4, R15, R4 ;  /* 0x000000040f047221 */ /* 0x001fe40000010000 */
[----:B------:R-:W0:Y:S02]  /*0750*/  LDC R15, c[0x0][0x3bc] ;  /* 0x0000ef00ff0f7b82 */ /* 0x000e240000000800 */
[----:B------:R-:W-:Y:S01]  /*0760*/  FFMA.FTZ R9, R4, 0.00390625, R9 ;  /* 0x3b80000004097823 */ /* 0x000fe20000010009 */
[----:B------:R-:W-:Y:S01]  /*0770*/  @P0 IMAD.U32 R14, R14, 0x10000, RZ ;  /* 0x000100000e0e0824 */ /* 0x000fe200078e00ff */
[----:B------:R-:W-:-:S04]  /*0780*/  @!P0 SHF.L.U32 R14, R17, 0x10, RZ ;  /* 0x00000010110e8819 */ /* 0x000fc800000006ff */
[----:B------:R-:W1:Y:S01]  /*0790*/  MUFU.RSQ R9, R9 ;  /* 0x0000000900097308 */ /* 0x000e620000001400 */
[----:B------:R-:W-:Y:S01]  /*07a0*/  @P0 SHF.L.U32 R16, R16, 0x10, RZ ;  /* 0x0000001010100819 */ /* 0x000fe200000006ff */
[----:B------:R-:W-:Y:S01]  /*07b0*/  @P0 IMAD.U32 R20, R20, 0x10000, RZ ;  /* 0x0001000014140824 */ /* 0x000fe200078e00ff */
[----:B0-----:R-:W-:-:S04]  /*07c0*/  SHF.R.S32.HI R4, RZ, 0x1f, R15 ;  /* 0x0000001fff047819 */ /* 0x001fc8000001140f */
[----:B------:R-:W-:Y:S02]  /*07d0*/  LEA.HI R17, R4, R15, RZ, 0x3 ;  /* 0x0000000f04117211 */ /* 0x000fe400078f18ff */
[----:B------:R-:W0:Y:S02]  /*07e0*/  LDC.64 R4, c[0x0][0x3b0] ;  /* 0x0000ec00ff047b82 */ /* 0x000e240000000a00 */
[----:B------:R-:W-:Y:S02]  /*07f0*/  SHF.R.S32.HI R17, RZ, 0x3, R17 ;  /* 0x00000003ff117819 */ /* 0x000fe40000011411 */
[----:B------:R-:W-:Y:S02]  /*0800*/  @!P0 SHF.L.U32 R16, R19, 0x10, RZ ;  /* 0x0000001013108819 */ /* 0x000fe400000006ff */
[----:B------:R-:W-:Y:S02]  /*0810*/  @!P0 SHF.L.U32 R20, R22, 0x10, RZ ;  /* 0x0000001016148819 */ /* 0x000fe400000006ff */
[----:B------:R-:W-:Y:S01]  /*0820*/  ISETP.GE.AND P0, PT, R8, R17, PT ;  /* 0x000000110800720c */ /* 0x000fe20003f06270 */
[C---:B-1----:R-:W-:Y:S01]  /*0830*/  FMUL.FTZ R19, R9.reuse, R18 ;  /* 0x0000001209137220 */ /* 0x042fe20000410000 */
[C---:B------:R-:W-:Y:S01]  /*0840*/  FMUL.FTZ R18, R9.reuse, R23 ;  /* 0x0000001709127220 */ /* 0x040fe20000410000 */
[C---:B------:R-:W-:Y:S01]  /*0850*/  FMUL.FTZ R13, R9.reuse, R13 ;  /* 0x0000000d090d7220 */ /* 0x040fe20000410000 */
[C---:B------:R-:W-:Y:S01]  /*0860*/  FMUL.FTZ R21, R9.reuse, R21 ;  /* 0x0000001509157220 */ /* 0x040fe20000410000 */
[C---:B------:R-:W-:Y:S01]  /*0870*/  FMUL.FTZ R10, R9.reuse, R10 ;  /* 0x0000000a090a7220 */ /* 0x040fe20000410000 */
[C---:B------:R-:W-:Y:S01]  /*0880*/  FMUL.FTZ R23, R9.reuse, R14 ;  /* 0x0000000e09177220 */ /* 0x040fe20000410000 */
[C---:B------:R-:W-:Y:S01]  /*0890*/  FMUL.FTZ R16, R9.reuse, R16 ;  /* 0x0000001009107220 */ /* 0x040fe20000410000 */
[----:B------:R-:W-:Y:S01]  /*08a0*/  FMUL.FTZ R20, R9, R20 ;  /* 0x0000001409147220 */ /* 0x000fe20000410000 */
        /* <DEDUP_REMOVED lines=8> */
[----:B0-----:R-:W-:Y:S01]  /*0930*/  IMAD.WIDE R12, R12, 0x8, R4 ;  /* 0x000000080c0c7825 */ /* 0x001fe200078e0204 */
[----:B------:R-:W-:Y:S06]  /*0940*/  @P0 BRA `(.L_x_645) ;  /* 0x0000000000b80947 */ /* 0x000fec0003800000 */
[----:B------:R-:W2:Y:S01]  /*0950*/  LDG.E.64 R4, desc[UR4][R12.64] ;  /* 0x000000040c047981 */ /* 0x000ea2000c1e1b00 */
[----:B------:R-:W0:Y:S01]  /*0960*/  LDCU.64 UR6, c[0x0][0x3a8] ;  /* 0x00007500ff0677ac */ /* 0x000e220008000a00 */
[----:B------:R-:W-:Y:S01]  /*0970*/  HFMA2 R9, -RZ, RZ, 0, 0 ;  /* 0x00000000ff097431 */ /* 0x000fe200000001ff */
[----:B------:R-:W-:Y:S02]  /*0980*/  SHF.L.U32 R8, R8, 0x2, RZ ;  /* 0x0000000208087819 */ /* 0x000fe400000006ff */
[----:B------:R-:W-:Y:S01]  /*0990*/  SHF.R.S32.HI R17, RZ, 0x1f, R15 ;  /* 0x0000001fff117819 */ /* 0x000fe2000001140f */
[-C--:B--2---:R-:W-:Y:S02]  /*09a0*/  IMAD R5, R5, R15.reuse, RZ ;  /* 0x0000000f05057224 */ /* 0x084fe400078e02ff */
[-C--:B------:R-:W-:Y:S01]  /*09b0*/  IMAD.WIDE.U32 R8, R4, R15.reuse, R8 ;  /* 0x0000000f04087225 */ /* 0x080fe200078e0008 */
[----:B------:R-:W-:-:S03]  /*09c0*/  LEA.HI R15, R15, R15, RZ, 0x1 ;  /* 0x0000000f0f0f7211 */ /* 0x000fc600078f08ff */
[----:B------:R-:W-:Y:S01]  /*09d0*/  IMAD R5, R4, R17, R5 ;  /* 0x0000001104057224 */ /* 0x000fe200078e0205 */
[----:B0-----:R-:W-:-:S03]  /*09e0*/  LEA R4, P0, R8, UR6, 0x1 ;  /* 0x0000000608047c11 */ /* 0x001fc6000f8008ff */
[----:B------:R-:W-:Y:S01]  /*09f0*/  IMAD.IADD R5, R9, 0x1, R5 ;  /* 0x0000000109057824 */ /* 0x000fe200078e0205 */
[----:B------:R-:W-:-:S04]  /*0a00*/  SHF.R.S32.HI R9, RZ, 0x1, R15 ;  /* 0x00000001ff097819 */ /* 0x000fc8000001140f */
[----:B------:R-:W-:-:S03]  /*0a10*/  LEA.HI.X R5, R8, UR7, R5, 0x1, P0 ;  /* 0x0000000708057c11 */ /* 0x000fc600080f0c05 */
[----:B------:R-:W-:Y:S02]  /*0a20*/  IMAD.WIDE R8, R9, 0x2, R4 ;  /* 0x0000000209087825 */ /* 0x000fe400078e0204 */
[----:B------:R-:W2:Y:S04]  /*0a30*/  LDG.E.U16.CONSTANT R20, desc[UR4][R4.64+0x2] ;  /* 0x0000020404147981 */ /* 0x000ea8000c1e9500 */
[----:B------:R-:W3:Y:S04]  /*0a40*/  LDG.E.U16.CONSTANT R19, desc[UR4][R8.64+0x2] ;  /* 0x0000020408137981 */ /* 0x000ee8000c1e9500 */
[----:B------:R-:W4:Y:S04]  /*0a50*/  LDG.E.U16.CONSTANT R18, desc[UR4][R8.64] ;  /* 0x0000000408127981 */ /* 0x000f28000c1e9500 */
[----:B------:R-:W5:Y:S04]  /*0a60*/  LDG.E.U16.CONSTANT R12, desc[UR4][R8.64+0x4] ;  /* 0x00000404080c7981 */ /* 0x000f68000c1e9500 */
[----:B------:R0:W5:Y:S04]  /*0a70*/  LDG.E.U16.CONSTANT R13, desc[UR4][R8.64+0x6] ;  /* 0x00000604080d7981 */ /* 0x000168000c1e9500 */
[----:B------:R-:W5:Y:S04]  /*0a80*/  LDG.E.U16.CONSTANT R17, desc[UR4][R4.64] ;  /* 0x0000000404117981 */ /* 0x000f68000c1e9500 */
[----:B------:R-:W5:Y:S04]  /*0a90*/  LDG.E.U16.CONSTANT R14, desc[UR4][R4.64+0x4] ;  /* 0x00000404040e7981 */ /* 0x000f68000c1e9500 */
[----:B------:R1:W5:Y:S01]  /*0aa0*/  LDG.E.U16.CONSTANT R15, desc[UR4][R4.64+0x6] ;  /* 0x00000604040f7981 */ /* 0x000362000c1e9500 */
[----:B---3--:R-:W-:Y:S01]  /*0ab0*/  SHF.L.U32 R22, R19, 0x10, RZ ;  /* 0x0000001013167819 */ /* 0x008fe200000006ff */
[----:B--2---:R-:W-:Y:S01]  /*0ac0*/  IMAD.U32 R20, R20, 0x10000, RZ ;  /* 0x0001000014147824 */ /* 0x004fe200078e00ff */
[----:B----4-:R-:W-:-:S03]  /*0ad0*/  SHF.L.U32 R18, R18, 0x10, RZ ;  /* 0x0000001012127819 */ /* 0x010fc600000006ff */
[-C--:B0-----:R-:W-:Y:S01]  /*0ae0*/  FMUL.FTZ R9, R11, R22.reuse ;  /* 0x000000160b097220 */ /* 0x081fe20000410000 */
[----:B-----5:R-:W-:Y:S01]  /*0af0*/  SHF.L.U32 R12, R12, 0x10, RZ ;  /* 0x000000100c0c7819 */ /* 0x020fe200000006ff */
[C---:B------:R-:W-:Y:S01]  /*0b00*/  FMUL.FTZ R24, R10.reuse, R22 ;  /* 0x000000160a187220 */ /* 0x040fe20000410000 */
[----:B------:R-:W-:Y:S01]  /*0b10*/  SHF.L.U32 R13, R13, 0x10, RZ ;  /* 0x000000100d0d7819 */ /* 0x000fe200000006ff */
[----:B------:R-:W-:Y:S01]  /*0b20*/  FMUL.FTZ R19, R21, R18 ;  /* 0x0000001215137220 */ /* 0x000fe20000410000 */
[----:B------:R-:W-:Y:S01]  /*0b30*/  FFMA.FTZ R10, R10, R20, R9 ;  /* 0x000000140a0a7223 */ /* 0x000fe20000010009 */
[----:B-1----:R-:W-:Y:S01]  /*0b40*/  FMUL.FTZ R5, R23, R12 ;  /* 0x0000000c17057220 */ /* 0x002fe20000410000 */
[----:B------:R-:W-:Y:S01]  /*0b50*/  SHF.L.U32 R17, R17, 0x10, RZ ;  /* 0x0000001011117819 */ /* 0x000fe200000006ff */
[----:B------:R-:W-:Y:S01]  /*0b60*/  FMUL.FTZ R18, R0, R18 ;  /* 0x0000001200127220 */ /* 0x000fe20000410000 */
[----:B------:R-:W-:Y:S01]  /*0b70*/  FMUL.FTZ R12, R6, R12 ;  /* 0x0000000c060c7220 */ /* 0x000fe20000410000 */
[-C--:B------:R-:W-:Y:S01]  /*0b80*/  FMUL.FTZ R9, R7, R13.reuse ;  /* 0x0000000d07097220 */ /* 0x080fe20000410000 */
[----:B------:R-:W-:Y:S01]  /*0b90*/  SHF.L.U32 R14, R14, 0x10, RZ ;  /* 0x000000100e0e7819 */ /* 0x000fe200000006ff */
[----:B------:R-:W-:Y:S01]  /*0ba0*/  FMUL.FTZ R4, R16, R13 ;  /* 0x0000000d10047220 */ /* 0x000fe20000410000 */
[----:B------:R-:W-:Y:S01]  /*0bb0*/  SHF.L.U32 R15, R15, 0x10, RZ ;  /* 0x000000100f0f7819 */ /* 0x000fe200000006ff */
[-C--:B------:R-:W-:Y:S01]  /*0bc0*/  FFMA.FTZ R0, R0, R17.reuse, -R19 ;  /* 0x0000001100007223 */ /* 0x080fe20000010813 */
[----:B------:R-:W-:Y:S01]  /*0bd0*/  FFMA.FTZ R21, R21, R17, R18 ;  /* 0x0000001115157223 */ /* 0x000fe20000010012 */
[----:B------:R-:W-:Y:S01]  /*0be0*/  FFMA.FTZ R11, R11, R20, -R24 ;  /* 0x000000140b0b7223 */ /* 0x000fe20000010818 */
[-C--:B------:R-:W-:Y:S01]  /*0bf0*/  FFMA.FTZ R6, R6, R14.reuse, -R5 ;  /* 0x0000000e06067223 */ /* 0x080fe20000010805 */
[----:B------:R-:W-:Y:S01]  /*0c00*/  FFMA.FTZ R23, R23, R14, R12 ;  /* 0x0000000e17177223 */ /* 0x000fe2000001000c */
[-C--:B------:R-:W-:Y:S01]  /*0c10*/  FFMA.FTZ R16, R16, R15.reuse, -R9 ;  /* 0x0000000f10107223 */ /* 0x080fe20000010809 */
[----:B------:R-:W-:-:S07]  /*0c20*/  FFMA.FTZ R7, R7, R15, R4 ;  /* 0x0000000f07077223 */ /* 0x000fce0000010004 */
.L_x_645:
[----:B------:R-:W-:Y:S05]  /*0c30*/  BSYNC.RECONVERGENT B0 ;  /* 0x0000000000007941 */ /* 0x000fea0003800200 */
.L_x_644:
[----:B------:R-:W-:Y:S02]  /*0c40*/  F2FP.BF16.F32.PACK_AB R4, R21, R0 ;  /* 0x000000001504723e */ /* 0x000fe400000010ff */
[----:B------:R-:W-:Y:S02]  /*0c50*/  F2FP.BF16.F32.PACK_AB R5, R10, R11 ;  /* 0x0000000b0a05723e */ /* 0x000fe400000010ff */
[----:B------:R-:W-:Y:S02]  /*0c60*/  F2FP.BF16.F32.PACK_AB R6, R23, R6 ;  /* 0x000000061706723e */ /* 0x000fe400000010ff */
[----:B------:R-:W-:-:S05]  /*0c70*/  F2FP.BF16.F32.PACK_AB R7, R7, R16 ;  /* 0x000000100707723e */ /* 0x000fca00000010ff */
[----:B------:R-:W-:Y:S01]  /*0c80*/  STG.E.128 desc[UR4][R2.64], R4 ;  /* 0x0000000402007986 */ /* 0x000fe2000c101d04 */
[----:B------:R-:W-:Y:S05]  /*0c90*/  EXIT ;  /* 0x000000000000794d */ /* 0x000fea0003800000 */
.L_x_646:
        /* <DEDUP_REMOVED lines=14> */
.L_x_4069:


//--------------------- .text._ZN12tensorrt_llm7kernels21fusedQKNormRopeKernelIN3c108BFloat16ES3_Li128ELb0EEEvPviiifPKvS6_S6_PKlii --------------------------
	.section	.text._ZN12tensorrt_llm7kernels21fusedQKNormRopeKernelIN3c108BFloat16ES3_Li128ELb0EEEvPviiifPKvS6_S6_PKlii,"ax",@progbits
	.align	128
        .global         _ZN12tensorrt_llm7kernels21fusedQKNormRopeKernelIN3c108BFloat16ES3_Li128ELb0EEEvPviiifPKvS6_S6_PKlii
        .type           _ZN12tensorrt_llm7kernels21fusedQKNormRopeKernelIN3c108BFloat16ES3_Li128ELb0EEEvPviiifPKvS6_S6_PKlii,@function
        .size           _ZN12tensorrt_llm7kernels21fusedQKNormRopeKernelIN3c108BFloat16ES3_Li128ELb0EEEvPviiifPKvS6_S6_PKlii,(.L_x_4070 - _ZN12tensorrt_llm7kernels21fusedQKNormRopeKernelIN3c108BFloat16ES3_Li128ELb0EEEvPviiifPKvS6_S6_PKlii)
        .other          _ZN12tensorrt_llm7kernels21fusedQKNormRopeKernelIN3c108BFloat16ES3_Li128ELb0EEEvPviiifPKvS6_S6_PKlii,@"STO_CUDA_ENTRY STV_DEFAULT"
_ZN12tensorrt_llm7kernels21fusedQKNormRopeKernelIN3c108BFloat16ES3_Li128ELb0EEEvPviiifPKvS6_S6_PKlii:
.text._ZN12tensorrt_llm7kernels21fusedQKNormRopeKernelIN3c108BFloat16ES3_Li128ELb0EEEvPviiifPKvS6_S6_PKlii:
[----:B------:R-:W-:Y:S08]  /*0000*/  LDC R1, c[0x0][0x37c] ;  /* 0x0000df00ff017b82 */ /* 0x000ff00000000800 */
[----:B------:R-:W0:Y:S01]  /*0010*/  LDC.64 R4, c[0x0][0x388] ;  /* 0x0000e200ff047b82 */ /* 0x000e220000000a00 */
[----:B------:R-:W1:Y:S01]  /*0020*/  S2R R0, SR_TID.X ;  /* 0x0000000000007919 */ /* 0x000e620000002100 */
[----:B------:R-:W2:Y:S01]  /*0030*/  LDCU UR4, c[0x0][0x360] ;  /* 0x00006c00ff0477ac */ /* 0x000ea20008000800 */
[----:B------:R-:W3:Y:S01]  /*0040*/  S2R R9, SR_CTAID.X ;  /* 0x0000000000097919 */ /* 0x000ee20000002500 */
[----:B--2---:R-:W-:Y:S01]  /*0050*/  USHF.R.U32.HI UR4, URZ, 0x5, UR4 ;  /* 0x00000005ff047899 */ /* 0x004fe20008011604 */
[----:B0-----:R-:W-:-:S05]  /*0060*/  IMAD.IADD R7, R5, 0x1, R4 ;  /* 0x0000000105077824 */ /* 0x001fca00078e0204 */
[----:B------:R-:W-:-:S04]  /*0070*/  IABS R11, R7 ;  /* 0x00000007000b7213 */ /* 0x000fc80000000000 */
[----:B------:R-:W0:Y:S01]  /*0080*/  I2F.RP R5, R11 ;  /* 0x0000000b00057306 */ /* 0x000e220000209400 */
[----:B-1----:R-:W-:-:S05]  /*0090*/  SHF.R.U32.HI R2, RZ, 0x5, R0 ;  /* 0x00000005ff027819 */ /* 0x002fca0000011600 */
[----:B---3--:R-:W-:Y:S01]  /*00a0*/  IMAD R6, R9, UR4, R2 ;  /* 0x0000000409067c24 */ /* 0x008fe2000f8e0202 */
[----:B------:R-:W-:Y:S01]  /*00b0*/  IABS R2, R7 ;  /* 0x0000000700027213 */ /* 0x000fe20000000000 */
[----:B------:R-:W1:Y:S04]  /*00c0*/  LDCU UR4, c[0x0][0x3b8] ;  /* 0x00007700ff0477ac */ /* 0x000e680008000800 */
[----:B------:R-:W-:Y:S02]  /*00d0*/  IMAD.MOV R9, RZ, RZ, -R2 ;  /* 0x000000ffff097224 */ /* 0x000fe400078e0a02 */
[----:B------:R-:W-:Y:S01]  /*00e0*/  IMAD.MOV.U32 R2, RZ, RZ, RZ ;  /* 0x000000ffff027224 */ /* 0x000fe200078e00ff */
[----:B0-----:R-:W0:Y:S02]  /*00f0*/  MUFU.RCP R5, R5 ;  /* 0x0000000500057308 */ /* 0x001e240000001000 */
[----:B0-----:R-:W-:-:S06]  /*0100*/  VIADD R3, R5, 0xffffffe ;  /* 0x0ffffffe05037836 */ /* 0x001fcc0000000000 */
[----:B------:R-:W0:Y:S02]  /*0110*/  F2I.FTZ.U32.TRUNC.NTZ R3, R3 ;  /* 0x0000000300037305 */ /* 0x000e24000021f000 */
[----:B0-----:R-:W-:-:S05]  /*0120*/  IADD3 R8, PT, PT, RZ, -R3, RZ ;  /* 0x80000003ff087210 */ /* 0x001fca0007ffe0ff */
[----:B------:R-:W-:Y:S01]  /*0130*/  IMAD R5, R8, R11, RZ ;  /* 0x0000000b08057224 */ /* 0x000fe200078e02ff */
[----:B------:R-:W-:-:S03]  /*0140*/  IABS R8, R6 ;  /* 0x0000000600087213 */ /* 0x000fc60000000000 */
        /* <DEDUP_REMOVED lines=19> */
[----:B------:R-:W1:Y:S04]  /*0280*/  LDCU.64 UR4, c[0x0][0x358] ;  /* 0x00006b00ff0477ac */ /* 0x000e680008000a00 */
[----:B------:R-:W-:Y:S01]  /*0290*/  IMAD R15, R7, R8, R6 ;  /* 0x00000008070f7224 */ /* 0x000fe200078e0206 */
[----:B------:R-:W2:Y:S01]  /*02a0*/  LDCU.64 UR6, c[0x0][0x3a8] ;  /* 0x00007500ff0677ac */ /* 0x000ea20008000a00 */
[----:B------:R-:W3:Y:S02]  /*02b0*/  LDC.64 R12, c[0x0][0x380] ;  /* 0x0000e000ff0c7b82 */ /* 0x000ee40000000a00 */
[C---:B------:R-:W-:Y:S01]  /*02c0*/  IMAD.IADD R6, R15.reuse, 0x1, -R4 ;  /* 0x000000010f067824 */ /* 0x040fe200078e0a04 */
[----:B------:R-:W-:-:S04]  /*02d0*/  ISETP.GE.AND P0, PT, R15, R4, PT ;  /* 0x000000040f00720c */ /* 0x000fc80003f06270 */
[----:B------:R-:W-:Y:S01]  /*02e0*/  SEL R6, R6, RZ, P0 ;  /* 0x000000ff06067207 */ /* 0x000fe20000000000 */
[----:B------:R-:W4:Y:S01]  /*02f0*/  LDC.64 R10, c[0x0][0x3b0] ;  /* 0x0000ec00ff0a7b82 */ /* 0x000f220000000a00 */
[----:B0-----:R-:W-:Y:S01]  /*0300*/  IMAD.IADD R8, R7, 0x1, R2 ;  /* 0x0000000107087824 */ /* 0x001fe200078e0202 */
[----:B------:R-:W-:-:S06]  /*0310*/  LOP3.LUT R2, R0, 0x1f, RZ, 0xc0, !PT ;  /* 0x0000001f00027812 */ /* 0x000fcc00078ec0ff */
[----:B------:R-:W0:Y:S01]  /*0320*/  LDC.64 R20, c[0x0][0x3a0] ;  /* 0x0000e800ff147b82 */ /* 0x000e220000000a00 */
[----:B------:R-:W-:Y:S01]  /*0330*/  VIMNMX R7, PT, PT, R15, R4, PT ;  /* 0x000000040f077248 */ /* 0x000fe20003fe0100 */
[----:B------:R-:W-:Y:S02]  /*0340*/  IMAD R6, R5, R8, R6 ;  /* 0x0000000805067224 */ /* 0x000fe400078e0206 */
[----:B------:R-:W-:-:S03]  /*0350*/  IMAD.SHL.U32 R9, R2, 0x4, RZ ;  /* 0x0000000402097824 */ /* 0x000fc600078e00ff */
[----:B------:R-:W-:Y:S01]  /*0360*/  IADD3 R6, PT, PT, R6, R7, RZ ;  /* 0x0000000706067210 */ /* 0x000fe20007ffe0ff */
[----:B------:R-:W5:Y:S04]  /*0370*/  LDC R23, c[0x0][0x3bc] ;  /* 0x0000ef00ff177b82 */ /* 0x000f680000000800 */
[----:B------:R-:W-:-:S04]  /*0380*/  IMAD R7, R6, 0x80, R9 ;  /* 0x0000008006077824 */ /* 0x000fc800078e0209 */
[----:B---3--:R-:W-:Y:S02]  /*0390*/  IMAD.WIDE R12, R7, 0x2, R12 ;  /* 0x00000002070c7825 */ /* 0x008fe400078e020c */
[----:B------:R-:W3:Y:S03]  /*03a0*/  LDC.64 R6, c[0x0][0x398] ;  /* 0x0000e600ff067b82 */ /* 0x000ee60000000a00 */
[----:B-1----:R-:W2:Y:S01]  /*03b0*/  LDG.E.64 R26, desc[UR4][R12.64] ;  /* 0x000000040c1a7981 */ /* 0x002ea2000c1e1b00 */
[----:B------:R-:W-:Y:S01]  /*03c0*/  ISETP.GE.AND P1, PT, R15, R4, PT ;  /* 0x000000040f00720c */ /* 0x000fe20003f26270 */
[----:B----4-:R-:W-:-:S04]  /*03d0*/  IMAD.WIDE R4, R5, 0x8, R10 ;  /* 0x0000000805047825 */ /* 0x010fc800078e020a */
[C---:B0-----:R-:W-:Y:S02]  /*03e0*/  IMAD.WIDE.U32 R20, R9.reuse, 0x2, R20 ;  /* 0x0000000209147825 */ /* 0x041fe400078e0014 */
[----:B------:R-:W4:Y:S04]  /*03f0*/  LDG.E.64 R4, desc[UR4][R4.64] ;  /* 0x0000000404047981 */ /* 0x000f28000c1e1b00 */
[----:B------:R-:W4:Y:S04]  /*0400*/  @P0 LDG.E.U16 R11, desc[UR4][R20.64+0x4] ;  /* 0x00000404140b0981 */ /* 0x000f28000c1e1500 */
[----:B------:R-:W4:Y:S04]  /*0410*/  @P1 LDG.E.U16 R8, desc[UR4][R20.64] ;  /* 0x0000000414081981 */ /* 0x000f28000c1e1500 */
[----:B------:R-:W4:Y:S01]  /*0420*/  @P0 LDG.E.U16 R0, desc[UR4][R20.64+0x2] ;  /* 0x0000020414000981 */ /* 0x000f22000c1e1500 */
[----:B---3--:R-:W-:-:S03]  /*0430*/  IMAD.WIDE.U32 R6, R9, 0x2, R6 ;  /* 0x0000000209067825 */ /* 0x008fc600078e0006 */
[----:B------:R-:W3:Y:S04]  /*0440*/  @P0 LDG.E.U16 R14, desc[UR4][R20.64+0x6] ;  /* 0x00000604140e0981 */ /* 0x000ee8000c1e1500 */
[----:B------:R-:W3:Y:S04]  /*0450*/  @!P1 LDG.E.U16 R9, desc[UR4][R6.64] ;  /* 0x0000000406099981 */ /* 0x000ee8000c1e1500 */
[----:B------:R-:W3:Y:S04]  /*0460*/  @!P0 LDG.E.U16 R10, desc[UR4][R6.64+0x2] ;  /* 0x00000204060a8981 */ /* 0x000ee8000c1e1500 */
[----:B------:R-:W3:Y:S04]  /*0470*/  @!P0 LDG.E.U16 R15, desc[UR4][R6.64+0x4] ;  /* 0x00000404060f8981 */ /* 0x000ee8000c1e1500 */
[----:B------:R0:W3:Y:S01]  /*0480*/  @!P0 LDG.E.U16 R18, desc[UR4][R6.64+0x6] ;  /* 0x0000060406128981 */ /* 0x0000e2000c1e1500 */
[----:B-----5:R-:W-:Y:S01]  /*0490*/  SHF.R.S32.HI R28, RZ, 0x1f, R23 ;  /* 0x0000001fff1c7819 */ /* 0x020fe20000011417 */
[----:B------:R-:W-:Y:S01]  /*04a0*/  BSSY B0, `(.L_x_647) ;  /* 0x00000ac000007945 */ /* 0x000fe20003800000 */
[----:B--2---:R-:W-:-:S02]  /*04b0*/  PRMT R16, R26, 0x7632, R16 ;  /* 0x000076321a107816 */ /* 0x004fc40000000010 */
[----:B------:R-:W-:-:S03]  /*04c0*/  SHF.L.U32 R26, R26, 0x10, RZ ;  /* 0x000000101a1a7819 */ /* 0x000fc600000006ff */
[----:B------:R-:W-:Y:S02]  /*04d0*/  IMAD.U32 R16, R16, 0x10000, RZ ;  /* 0x0001000010107824 */ /* 0x000fe400078e00ff */
[----:B------:R-:W-:Y:S01]  /*04e0*/  FFMA.FTZ R17, R26, R26, RZ ;  /* 0x0000001a1a117223 */ /* 0x000fe200000100ff */
[C---:B------:R-:W-:Y:S01]  /*04f0*/  PRMT R19, R27.reuse, 0x7632, R19 ;  /* 0x000076321b137816 */ /* 0x040fe20000000013 */
[----:B------:R-:W-:Y:S02]  /*0500*/  IMAD.U32 R27, R27, 0x10000, RZ ;  /* 0x000100001b1b7824 */ /* 0x000fe400078e00ff */
[----:B------:R-:W-:Y:S01]  /*0510*/  FFMA.FTZ R22, R16, R16, R17 ;  /* 0x0000001010167223 */ /* 0x000fe20000010011 */
[----:B------:R-:W-:-:S03]  /*0520*/  SHF.L.U32 R17, R19, 0x10, RZ ;  /* 0x0000001013117819 */ /* 0x000fc600000006ff */
[----:B------:R-:W-:-:S04]  /*0530*/  FFMA.FTZ R22, R27, R27, R22 ;  /* 0x0000001b1b167223 */ /* 0x000fc80000010016 */
[----:B------:R-:W-:-:S05]  /*0540*/  FFMA.FTZ R22, R17, R17, R22 ;  /* 0x0000001111167223 */ /* 0x000fca0000010016 */
[----:B0-----:R-:W0:Y:S02]  /*0550*/  SHFL.BFLY PT, R7, R22, 0x10, 0x1f ;  /* 0x0e001f0016077f89 */ /* 0x001e2400000e0000 */
[----:B0-----:R-:W-:-:S05]  /*0560*/  FADD.FTZ R7, R22, R7 ;  /* 0x0000000716077221 */ /* 0x001fca0000010000 */
[----:B------:R-:W0:Y:S02]  /*0570*/  SHFL.BFLY PT, R6, R7, 0x8, 0x1f ;  /* 0x0d001f0007067f89 */ /* 0x000e2400000e0000 */
[----:B0-----:R-:W-:-:S05]  /*0580*/  FADD.FTZ R6, R7, R6 ;  /* 0x0000000607067221 */ /* 0x001fca0000010000 */
[----:B------:R-:W0:Y:S02]  /*0590*/  SHFL.BFLY PT, R19, R6, 0x4, 0x1f ;  /* 0x0c801f0006137f89 */ /* 0x000e2400000e0000 */
[----:B0-----:R-:W-:-:S05]  /*05a0*/  FADD.FTZ R19, R6, R19 ;  /* 0x0000001306137221 */ /* 0x001fca0000010000 */
[----:B------:R-:W0:Y:S02]  /*05b0*/  SHFL.BFLY PT, R20, R19, 0x2, 0x1f ;  /* 0x0c401f0013147f89 */ /* 0x000e2400000e0000 */
[----:B0-----:R-:W-:-:S05]  /*05c0*/  FADD.FTZ R21, R19, R20 ;  /* 0x0000001413157221 */ /* 0x001fca0000010000 */
[----:B------:R-:W0:Y:S01]  /*05d0*/  SHFL.BFLY PT, R20, R21, 0x1, 0x1f ;  /* 0x0c201f0015147f89 */ /* 0x000e2200000e0000 */
[-C--:B----4-:R-:W-:Y:S01]  /*05e0*/  IMAD R6, R5, R23.reuse, RZ ;  /* 0x0000001705067224 */ /* 0x090fe200078e02ff */
[----:B------:R-:W-:Y:S01]  /*05f0*/  LEA.HI R5, R28, R23, RZ, 0x2 ;  /* 0x000000171c057211 */ /* 0x000fe200078f10ff */
[----:B0-----:R-:W-:-:S04]  /*0600*/  FADD.FTZ R20, R21, R20 ;  /* 0x0000001415147221 */ /* 0x001fc80000010000 */
[----:B------:R-:W-:-:S06]  /*0610*/  FFMA.FTZ R3, R20, 0.0078125, R3 ;  /* 0x3c00000014037823 */ /* 0x000fcc0000010003 */
[----:B------:R-:W0:Y:S01]  /*0620*/  MUFU.RSQ R3, R3 ;  /* 0x0000000300037308 */ /* 0x000e220000001400 */
[----:B---3--:R-:W-:Y:S01]  /*0630*/  @!P1 IMAD.U32 R20, R9, 0x10000, RZ ;  /* 0x0001000009149824 */ /* 0x008fe200078e00ff */
[----:B------:R-:W-:Y:S01]  /*0640*/  @P1 SHF.L.U32 R20, R8, 0x10, RZ ;  /* 0x0000001008141819 */ /* 0x000fe200000006ff */
[----:B------:R-:W-:Y:S01]  /*0650*/  @P0 IMAD.U32 R8, R11, 0x10000, RZ ;  /* 0x000100000b080824 */ /* 0x000fe200078e00ff */
[----:B------:R-:W-:Y:S01]  /*0660*/  SHF.R.S32.HI R11, RZ, 0x2, R5 ;  /* 0x00000002ff0b7819 */ /* 0x000fe20000011405 */
[----:B------:R-:W-:Y:S01]  /*0670*/  @P0 IMAD.U32 R0, R0, 0x10000, RZ ;  /* 0x0001000000000824 */ /* 0x000fe200078e00ff */
[----:B------:R-:W-:Y:S01]  /*0680*/  SHF.R.S32.HI R7, RZ, 0x1f, R23 ;  /* 0x0000001fff077819 */ /* 0x000fe20000011417 */
[----:B------:R-:W-:Y:S01]  /*0690*/  @!P0 IMAD.U32 R0, R10, 0x10000, RZ ;  /* 0x000100000a008824 */ /* 0x000fe200078e00ff */
[----:B------:R-:W-:Y:S01]  /*06a0*/  @P0 SHF.L.U32 R14, R14, 0x10, RZ ;  /* 0x000000100e0e0819 */ /* 0x000fe200000006ff */
[----:B------:R-:W-:Y:S02]  /*06b0*/  @!P0 IMAD.U32 R8, R15, 0x10000, RZ ;  /* 0x000100000f088824 */ /* 0x000fe400078e00ff */
[----:B------:R-:W-:Y:S01]  /*06c0*/  @!P0 IMAD.U32 R14, R18, 0x10000, RZ ;  /* 0x00010000120e8824 */ /* 0x000fe200078e00ff */
[----:B------:R-:W-:Y:S01]  /*06d0*/  ISETP.GE.AND P0, PT, R2, R11, PT ;  /* 0x0000000b0200720c */ /* 0x000fe20003f06270 */
[----:B------:R-:W-:-:S02]  /*06e0*/  IMAD R15, R4, R7, R6 ;  /* 0x00000007040f7224 */ /* 0x000fc400078e0206 */
[----:B------:R-:W-:-:S04]  /*06f0*/  IMAD.WIDE.U32 R6, R4, R23, RZ ;  /* 0x0000001704067225 */ /* 0x000fc800078e00ff */
[C---:B0-----:R-:W-:Y:S01]  /*0700*/  FMUL.FTZ R5, R3.reuse, R20 ;  /* 0x0000001403057220 */ /* 0x041fe20000410000 */
[----:B------:R-:W-:Y:S01]  /*0710*/  FMUL.FTZ R9, R3, R0 ;  /* 0x0000000003097220 */ /* 0x000fe20000410000 */
[----:B------:R-:W-:Y:S02]  /*0720*/  LEA R0, P1, R6, UR6, 0x1 ;  /* 0x0000000606007c11 */ /* 0x000fe4000f8208ff */
[----:B------:R-:W-:Y:S01]  /*0730*/  FMUL.FTZ R26, R26, R5 ;  /* 0x000000051a1a7220 */ /* 0x000fe20000410000 */
[----:B------:R-:W-:Y:S01]  /*0740*/  IADD3 R5, PT, PT, R7, R15, RZ ;  /* 0x0000000f07057210 */ /* 0x000fe20007ffe0ff */
[C---:B------:R-:W-:Y:S01]  /*0750*/  FMUL.FTZ R8, R3.reuse, R8 ;  /* 0x0000000803087220 */ /* 0x040fe20000410000 */
[----:B------:R-:W-:Y:S02]  /*0760*/  FMUL.FTZ R14, R3, R14 ;  /* 0x0000000e030e7220 */ /* 0x000fe40000410000 */
[----:B------:R-:W-:Y:S01]  /*0770*/  LEA.HI.X R5, R6, UR7, R5, 0x1, P1 ;  /* 0x0000000706057c11 */ /* 0x000fe200088f0c05 */
[----:B------:R-:W-:Y:S01]  /*0780*/  FMUL.FTZ R3, R16, R9 ;  /* 0x0000000910037220 */ /* 0x000fe20000410000 */
[----:B------:R-:W-:Y:S01]  /*0790*/  FMUL.FTZ R27, R27, R8 ;  /* 0x000000081b1b7220 */ /* 0x000fe20000410000 */
[----:B------:R-:W-:Y:S01]  /*07a0*/  FMUL.FTZ R4, R17, R14 ;  /* 0x0000000e11047220 */ /* 0x000fe20000410000 */
        /* <DEDUP_REMOVED lines=11> */
[----:B------:R-:W-:-:S04]  /*0860*/  LOP3.LUT R17, R8, 0x4, RZ, 0xfc, !PT ;  /* 0x0000000408117812 */ /* 0x000fc800078efcff */
[----:B------:R-:W-:Y:S02]  /*0870*/  IABS R20, R17 ;  /* 0x0000001100147213 */ /* 0x000fe40000000000 */
[----:B------:R-:W-:Y:S01]  /*0880*/  ISETP.GE.AND P4, PT, R17, RZ, PT ;  /* 0x000000ff1100720c */ /* 0x000fe20003f86270 */
[----:B0-----:R-:W0:Y:S02]  /*0890*/  MUFU.RCP R15, R15 ;  /* 0x0000000f000f7308 */ /* 0x001e240000001000 */
[----:B0-----:R-:W-:-:S06]  /*08a0*/  VIADD R10, R15, 0xffffffe ;  /* 0x0ffffffe0f0a7836 */ /* 0x001fcc0000000000 */
[----:B------:R0:W1:Y:S02]  /*08b0*/  F2I.FTZ.U32.TRUNC.NTZ R11, R10 ;  /* 0x0000000a000b7305 */ /* 0x000064000021f000 */
[----:B0-----:R-:W-:Y:S02]  /*08c0*/  IMAD.MOV.U32 R10, RZ, RZ, RZ ;  /* 0x000000ffff0a7224 */ /* 0x001fe400078e00ff */
[----:B-1----:R-:W-:-:S04]  /*08d0*/  IMAD.MOV R14, RZ, RZ, -R11 ;  /* 0x000000ffff0e7224 */ /* 0x002fc800078e0a0b */
[----:B------:R-:W-:Y:S01]  /*08e0*/  IMAD R9, R14, R7, RZ ;  /* 0x000000070e097224 */ /* 0x000fe200078e02ff */
[----:B------:R-:W-:-:S03]  /*08f0*/  LOP3.LUT R14, R8, 0x2, RZ, 0xfc, !PT ;  /* 0x00000002080e7812 */ /* 0x000fc600078efcff */
[----:B------:R-:W-:Y:S01]  /*0900*/  IMAD.HI.U32 R9, R11, R9, R10 ;  /* 0x000000090b097227 */ /* 0x000fe200078e000a */
[----:B------:R-:W-:-:S05]  /*0910*/  IABS R18, R14 ;  /* 0x0000000e00127213 */ /* 0x000fca0000000000 */
[----:B------:R-:W-:-:S04]  /*0920*/  IMAD.HI.U32 R10, R9, R16, RZ ;  /* 0x00000010090a7227 */ /* 0x000fc800078e00ff */
[----:B------:R-:W-:Y:S02]  /*0930*/  IMAD.MOV R10, RZ, RZ, -R10 ;  /* 0x000000ffff0a7224 */ /* 0x000fe400078e0a0a */
[----:B------:R-:W-:-:S04]  /*0940*/  IMAD.HI.U32 R11, R9, R18, RZ ;  /* 0x00000012090b7227 */ /* 0x000fc800078e00ff */
[----:B------:R-:W-:Y:S01]  /*0950*/  IMAD R10, R7, R10, R16 ;  /* 0x0000000a070a7224 */ /* 0x000fe200078e0210 */
[----:B------:R-:W-:Y:S01]  /*0960*/  IADD3 R15, PT, PT, -R11, RZ, RZ ;  /* 0x000000ff0b0f7210 */ /* 0x000fe20007ffe1ff */
[----:B------:R-:W-:-:S03]  /*0970*/  IMAD.HI.U32 R11, R9, R20, RZ ;  /* 0x00000014090b7227 */ /* 0x000fc600078e00ff */
[C---:B------:R-:W-:Y:S01]  /*0980*/  ISETP.GT.U32.AND P0, PT, R7.reuse, R10, PT ;  /* 0x0000000a0700720c */ /* 0x040fe20003f04070 */
[----:B------:R-:W-:Y:S02]  /*0990*/  IMAD.MOV R11, RZ, RZ, -R11 ;  /* 0x000000ffff0b7224 */ /* 0x000fe400078e0a0b */
[C---:B------:R-:W-:Y:S02]  /*09a0*/  IMAD R18, R7.reuse, R15, R18 ;  /* 0x0000000f07127224 */ /* 0x040fe400078e0212 */
[----:B------:R-:W-:-:S03]  /*09b0*/  IMAD R16, R7, R11, R20 ;  /* 0x0000000b07107224 */ /* 0x000fc600078e0214 */
[C---:B------:R-:W-:Y:S02]  /*09c0*/  ISETP.GT.U32.AND P1, PT, R7.reuse, R18, PT ;  /* 0x000000120700720c */ /* 0x040fe40003f24070 */
[----:B------:R-:W-:-:S03]  /*09d0*/  ISETP.GT.U32.AND P3, PT, R7, R16, PT ;  /* 0x000000100700720c */ /* 0x000fc60003f64070 */
[----:B------:R-:W-:-:S05]  /*09e0*/  @!P0 IMAD.IADD R10, R10, 0x1, -R7 ;  /* 0x000000010a0a8824 */ /* 0x000fca00078e0a07 */
[----:B------:R-:W-:-:S03]  /*09f0*/  ISETP.GT.U32.AND P2, PT, R7, R10, PT ;  /* 0x0000000a0700720c */ /* 0x000fc60003f44070 */
[----:B------:R-:W-:Y:S02]  /*0a00*/  @!P1 IADD3 R18, PT, PT, R18, -R7, RZ ;  /* 0x8000000712129210 */ /* 0x000fe40007ffe0ff */
[----:B------:R-:W-:Y:S01]  /*0a10*/  @!P3 IMAD.IADD R16, R16, 0x1, -R7 ;  /* 0x000000011010b824 */ /* 0x000fe200078e0a07 */
[----:B------:R-:W-:Y:S02]  /*0a20*/  ISETP.GE.AND P1, PT, R8, RZ, PT ;  /* 0x000000ff0800720c */ /* 0x000fe40003f26270 */
[----:B------:R-:W-:Y:S02]  /*0a30*/  ISETP.GT.U32.AND P0, PT, R7, R18, PT ;  /* 0x000000120700720c */ /* 0x000fe40003f04070 */
[----:B------:R-:W-:-:S03]  /*0a40*/  ISETP.GE.AND P3, PT, R14, RZ, PT ;  /* 0x000000ff0e00720c */ /* 0x000fc60003f66270 */
[----:B------:R-:W-:Y:S01]  /*0a50*/  @!P2 IMAD.IADD R10, R10, 0x1, -R7 ;  /* 0x000000010a0aa824 */ /* 0x000fe200078e0a07 */
[----:B------:R-:W-:-:S05]  /*0a60*/  ISETP.GT.U32.AND P2, PT, R7, R16, PT ;  /* 0x000000100700720c */ /* 0x000fca0003f44070 */
[----:B------:R-:W-:Y:S02]  /*0a70*/  @!P1 IMAD.MOV R11, RZ, RZ, -R10 ;  /* 0x000000ffff0b9224 */ /* 0x000fe400078e0a0a */
[----:B------:R-:W-:Y:S02]  /*0a80*/  @!P0 IADD3 R18, PT, PT, R18, -R7, RZ ;  /* 0x8000000712128210 */ /* 0x000fe40007ffe0ff */
[----:B------:R-:W-:Y:S02]  /*0a90*/  ISETP.NE.AND P0, PT, R23, RZ, PT ;  /* 0x000000ff1700720c */ /* 0x000fe40003f05270 */
[----:B------:R-:W-:Y:S02]  /*0aa0*/  @!P1 MOV R10, R11 ;  /* 0x0000000b000a9202 */ /* 0x000fe40000000f00 */
[----:B------:R-:W-:Y:S01]  /*0ab0*/  @!P2 IMAD.IADD R16, R16, 0x1, -R7 ;  /* 0x000000011010a824 */ /* 0x000fe200078e0a07 */
[----:B------:R-:W-:Y:S02]  /*0ac0*/  @!P3 IADD3 R14, PT, PT, -R18, RZ, RZ ;  /* 0x000000ff120eb210 */ /* 0x000fe40007ffe1ff */
[----:B------:R-:W-:Y:S01]  /*0ad0*/  SEL R10, R22, R10, !P0 ;  /* 0x0000000a160a7207 */ /* 0x000fe20004000000 */
[----:B------:R-:W-:Y:S01]  /*0ae0*/  IMAD.MOV.U32 R11, RZ, RZ, R16 ;  /* 0x000000ffff0b7224 */ /* 0x000fe200078e0010 */
[----:B------:R-:W-:-:S02]  /*0af0*/  @!P3 MOV R18, R14 ;  /* 0x0000000e0012b202 */ /* 0x000fc40000000f00 */
[----:B------:R-:W-:Y:S01]  /*0b00*/  LOP3.LUT R17, R10, 0xfe, RZ, 0xc0, !PT ;  /* 0x000000fe0a117812 */ /* 0x000fe200078ec0ff */
[----:B------:R-:W-:Y:S01]  /*0b10*/  @!P4 IMAD.MOV R15, RZ, RZ, -R11 ;  /* 0x000000ffff0fc224 */ /* 0x000fe200078e0a0b */
[----:B------:R-:W-:Y:S02]  /*0b20*/  SEL R18, R22, R18, !P0 ;  /* 0x0000001216127207 */ /* 0x000fe40004000000 */
[----:B------:R-:W-:Y:S02]  /*0b30*/  IADD3 R16, P1, PT, R17, R0, RZ ;  /* 0x0000000011107210 */ /* 0x000fe40007f3e0ff */
[----:B------:R-:W-:Y:S02]  /*0b40*/  @!P4 MOV R11, R15 ;  /* 0x0000000f000bc202 */ /* 0x000fe40000000f00 */
[----:B------:R-:W-:Y:S01]  /*0b50*/  LOP3.LUT R15, R18, 0xfe, RZ, 0xc0, !PT ;  /* 0x000000fe120f7812 */ /* 0x000fe200078ec0ff */
[----:B------:R-:W-:Y:S01]  /*0b60*/  IMAD.X R17, RZ, RZ, R5, P1 ;  /* 0x000000ffff117224 */ /* 0x000fe200008e0605 */
[----:B------:R-:W-:-:S02]  /*0b70*/  SEL R11, R22, R11, !P0 ;  /* 0x0000000b160b7207 */ /* 0x000fc40004000000 */
[-C--:B------:R-:W-:Y:S01]  /*0b80*/  IADD3 R14, P2, PT, R15, R0.reuse, RZ ;  /* 0x000000000f0e7210 */ /* 0x080fe20007f5e0ff */
[C---:B------:R-:W-:Y:S01]  /*0b90*/  IMAD.WIDE R18, R6.reuse, 0x2, R16 ;  /* 0x0000000206127825 */ /* 0x040fe200078e0210 */
[----:B------:R-:W-:Y:S01]  /*0ba0*/  LOP3.LUT R11, R11, 0xfe, RZ, 0xc0, !PT ;  /* 0x000000fe0b0b7812 */ /* 0x000fe200078ec0ff */
[----:B------:R-:W2:Y:S01]  /*0bb0*/  LDG.E.U16.CONSTANT R16, desc[UR4][R16.64] ;  /* 0x0000000410107981 */ /* 0x000ea2000c1e9500 */
[----:B------:R-:W-:Y:S02]  /*0bc0*/  IADD3.X R15, PT, PT, RZ, R5, RZ, P2, !PT ;  /* 0x00000005ff0f7210 */ /* 0x000fe400017fe4ff */
[----:B------:R-:W-:Y:S01]  /*0bd0*/  IADD3 R10, P1, PT, R11, R0, RZ ;  /* 0x000000000b0a7210 */ /* 0x000fe20007f3e0ff */
[----:B------:R0:W3:Y:S01]  /*0be0*/  LDG.E.U16.CONSTANT R18, desc[UR4][R18.64] ;  /* 0x0000000412127981 */ /* 0x0000e2000c1e9500 */
[----:B------:R-:W-:-:S03]  /*0bf0*/  IMAD.WIDE R20, R6, 0x2, R14 ;  /* 0x0000000206147825 */ /* 0x000fc600078e020e */
[----:B------:R-:W4:Y:S01]  /*0c00*/  LDG.E.U16.CONSTANT R14, desc[UR4][R14.64] ;  /* 0x000000040e0e7981 */ /* 0x000f22000c1e9500 */
[----:B------:R-:W-:-:S03]  /*0c10*/  IMAD.X R11, RZ, RZ, R5, P1 ;  /* 0x000000ffff0b7224 */ /* 0x000fc600008e0605 */
[----:B------:R-:W5:Y:S01]  /*0c20*/  LDG.E.U16.CONSTANT R20, desc[UR4][R20.64] ;  /* 0x0000000414147981 */ /* 0x000f62000c1e9500 */
[----:B------:R-:W-:-:S03]  /*0c30*/  IMAD.WIDE R24, R6, 0x2, R10 ;  /* 0x0000000206187825 */ /* 0x000fc600078e020a */
[----:B------:R2:W5:Y:S04]  /*0c40*/  LDG.E.U16.CONSTANT R10, desc[UR4][R10.64] ;  /* 0x000000040a0a7981 */ /* 0x000568000c1e9500 */
[----:B------:R-:W5:Y:S01]  /*0c50*/  LDG.E.U16.CONSTANT R24, desc[UR4][R24.64] ;  /* 0x0000000418187981 */ /* 0x000f62000c1e9500 */
[----:B------:R-:W-:-:S04]  /*0c60*/  LEA.HI R23, R28, R23, RZ, 0x3 ;  /* 0x000000171c177211 */ /* 0x000fc800078f18ff */
[----:B------:R-:W-:-:S05]  /*0c70*/  SHF.R.S32.HI R23, RZ, 0x3, R23 ;  /* 0x00000003ff177819 */ /* 0x000fca0000011417 */
[----:B0-----:R-:W0:Y:S04]  /*0c80*/  SHFL.BFLY PT, R19, R26, R23, 0x1f ;  /* 0x0c001f171a137589 */ /* 0x001e2800000e0000 */
[----:B------:R-:W1:Y:S04]  /*0c90*/  SHFL.BFLY PT, R28, R3, R23, 0x1f ;  /* 0x0c001f17031c7589 */ /* 0x000e6800000e0000 */
[----:B------:R-:W1:Y:S01]  /*0ca0*/  SHFL.BFLY PT, R29, R27, R23, 0x1f ;  /* 0x0c001f171b1d7589 */ /* 0x000e6200000e0000 */
[----:B------:R-:W-:-:S03]  /*0cb0*/  ISETP.GE.AND P1, PT, R2, R23, PT ;  /* 0x000000170200720c */ /* 0x000fc60003f26270 */
[----:B------:R0:W2:Y:S10]  /*0cc0*/  SHFL.BFLY PT, R2, R4, R23, 0x1f ;  /* 0x0c001f1704027589 */ /* 0x0000b400000e0000 */
[----:B0-----:R-:W-:Y:S01]  /*0cd0*/  @!P1 FADD.FTZ R19, -R19, -RZ ;  /* 0x800000ff13139221 */ /* 0x001fe20000010100 */
[----:B-1----:R-:W-:Y:S01]  /*0ce0*/  @!P1 FADD.FTZ R28, -R28, -RZ ;  /* 0x800000ff1c1c9221 */ /* 0x002fe20000010100 */
[----:B------:R-:W-:Y:S01]  /*0cf0*/  @!P1 FADD.FTZ R29, -R29, -RZ ;  /* 0x800000ff1d1d9221 */ /* 0x000fe20000010100 */
[----:B--2---:R-:W-:-:S02]  /*0d00*/  SHF.L.U32 R11, R16, 0x10, RZ ;  /* 0x00000010100b7819 */ /* 0x004fc400000006ff */
[----:B---3--:R-:W-:Y:S02]  /*0d10*/  SHF.L.U32 R18, R18, 0x10, RZ ;  /* 0x0000001012127819 */ /* 0x008fe400000006ff */
[----:B----4-:R-:W-:Y:S01]  /*0d20*/  SHF.L.U32 R14, R14, 0x10, RZ ;  /* 0x000000100e0e7819 */ /* 0x010fe200000006ff */
[----:B-----5:R-:W-:Y:S02]  /*0d30*/  IMAD.U32 R15, R20, 0x10000, RZ ;  /* 0x00010000140f7824 */ /* 0x020fe400078e00ff */
[----:B------:R-:W-:Y:S02]  /*0d40*/  FMUL.FTZ R19, R19, R18 ;  /* 0x0000001213137220 */ /* 0x000fe40000410000 */
[----:B------:R-:W-:Y:S01]  /*0d50*/  FMUL.FTZ R28, R28, R15 ;  /* 0x0000000f1c1c7220 */ /* 0x000fe20000410000 */
[----:B------:R-:W-:Y:S02]  /*0d60*/  IMAD.U32 R24, R24, 0x10000, RZ ;  /* 0x0001000018187824 */ /* 0x000fe400078e00ff */
[----:B------:R-:W-:-:S02]  /*0d70*/  IMAD.U32 R10, R10, 0x10000, RZ ;  /* 0x000100000a0a7824 */ /* 0x000fc400078e00ff */
[----:B------:R-:W-:Y:S01]  /*0d80*/  FMUL.FTZ R24, R29, R24 ;  /* 0x000000181d187220 */ /* 0x000fe20000410000 */
[----:B------:R-:W-:Y:S01]  /*0d90*/  FFMA.FTZ R26, R26, R11, R19 ;  /* 0x0000000b1a1a7223 */ /* 0x000fe20000010013 */
[----:B------:R-:W-:Y:S02]  /*0da0*/  FFMA.FTZ R3, R3, R14, R28 ;  /* 0x0000000e03037223 */ /* 0x000fe4000001001c */
[----:B------:R-:W-:-:S07]  /*0db0*/  FFMA.FTZ R27, R27, R10, R24 ;  /* 0x0000000a1b1b7223 */ /* 0x000fce0000010018 */
.L_x_656:
[----:B------:R-:W-:-:S04]  /*0dc0*/  LOP3.LUT R8, R8, 0x6, RZ, 0xfc, !PT ;  /* 0x0000000608087812 */ /* 0x000fc800078efcff */
        /* <DEDUP_REMOVED lines=11> */
[----:B------:R-:W-:-:S04]  /*0e80*/  LOP3.LUT R9, R10, 0xfe, RZ, 0xc0, !PT ;  /* 0x000000fe0a097812 */ /* 0x000fc800078ec0ff */
[----:B------:R-:W-:-:S04]  /*0e90*/  IADD3 R8, P0, PT, R9, R0, RZ ;  /* 0x0000000009087210 */ /* 0x000fc80007f1e0ff */
[----:B------:R-:W-:-:S03]  /*0ea0*/  IADD3.X R9, PT, PT, RZ, R5, RZ, P0, !PT ;  /* 0x00000005ff097210 */ /* 0x000fc600007fe4ff */
[----:B------:R-:W-:Y:S02]  /*0eb0*/  IMAD.WIDE R6, R6, 0x2, R8 ;  /* 0x0000000206067825 */ /* 0x000fe400078e0208 */
[----:B------:R-:W2:Y:S04]  /*0ec0*/  LDG.E.U16.CONSTANT R8, desc[UR4][R8.64] ;  /* 0x0000000408087981 */ /* 0x000ea8000c1e9500 */
[----:B------:R-:W3:Y:S01]  /*0ed0*/  LDG.E.U16.CONSTANT R6, desc[UR4][R6.64] ;  /* 0x0000000406067981 */ /* 0x000ee2000c1e9500 */
[----:B------:R-:W-:Y:S01]  /*0ee0*/  @!P1 FADD.FTZ R2, -R2, -RZ ;  /* 0x800000ff02029221 */ /* 0x000fe20000010100 */
[----:B------:R-:W-:Y:S01]  /*0ef0*/  UMOV UR6, 0xffffffff ;  /* 0xffffffff00067882 */ /* 0x000fe20000000000 */
[----:B--2---:R-:W-:Y:S01]  /*0f00*/  SHF.L.U32 R5, R8, 0x10, RZ ;  /* 0x0000001008057819 */ /* 0x004fe200000006ff */
[----:B---3--:R-:W-:-:S04]  /*0f10*/  IMAD.U32 R11, R6, 0x10000, RZ ;  /* 0x00010000060b7824 */ /* 0x008fc800078e00ff */
[----:B------:R-:W-:-:S04]  /*0f20*/  FMUL.FTZ R11, R2, R11 ;  /* 0x0000000b020b7220 */ /* 0x000fc80000410000 */
[----:B------:R-:W-:Y:S01]  /*0f30*/  FFMA.FTZ R4, R4, R5, R11 ;  /* 0x0000000504047223 */ /* 0x000fe2000001000b */
[----:B------:R-:W-:Y:S06]  /*0f40*/  BRA.DIV UR6, `(.L_x_650) ;  /* 0x0000000606d47947 */ /* 0x000fec000b800000 */
[----:B------:R-:W-:Y:S01]  /*0f50*/  NOP ;  /* 0x0000000000007918 */ /* 0x000fe20000000000 */
.L_x_648:
[----:B------:R-:W-:Y:S05]  /*0f60*/  BSYNC B0 ;  /* 0x0000000000007941 */ /* 0x000fea0003800000 */
.L_x_647:
[----:B------:R-:W-:Y:S02]  /*0f70*/  F2FP.BF16.F32.PACK_AB R26, R3, R26 ;  /* 0x0000001a031a723e */ /* 0x000fe400000010ff */
[----:B------:R-:W-:-:S05]  /*0f80*/  F2FP.BF16.F32.PACK_AB R27, R4, R27 ;  /* 0x0000001b041b723e */ /* 0x000fca00000010ff */
[----:B------:R-:W-:Y:S01]  /*0f90*/  STG.E.64 desc[UR4][R12.64], R26 ;  /* 0x0000001a0c007986 */ /* 0x000fe2000c101b04 */
[----:B------:R-:W-:Y:S05]  /*0fa0*/  EXIT ;  /* 0x000000000000794d */ /* 0x000fea0003800000 */
.L_x_649:
[-C--:B------:R-:W-:Y:S02]  /*0fb0*/  IABS R7, R23.reuse ;  /* 0x0000001700077213 */ /* 0x080fe40000000000 */
[----:B------:R-:W-:Y:S02]  /*0fc0*/  LOP3.LUT R22, RZ, R23, RZ, 0x33, !PT ;  /* 0x00000017ff167212 */ /* 0x000fe400078e33ff */
[----:B------:R-:W0:Y:S08]  /*0fd0*/  I2F.RP R14, R7 ;  /* 0x00000007000e7306 */ /* 0x000e300000209400 */
[----:B0-----:R-:W0:Y:S02]  /*0fe0*/  MUFU.RCP R14, R14 ;  /* 0x0000000e000e7308 */ /* 0x001e240000001000 */
[----:B0-----:R-:W-:-:S06]  /*0ff0*/  VIADD R10, R14, 0xffffffe ;  /* 0x0ffffffe0e0a7836 */ /* 0x001fcc0000000000 */
[----:B------:R0:W1:Y:S02]  /*1000*/  F2I.FTZ.U32.TRUNC.NTZ R11, R10 ;  /* 0x0000000a000b7305 */ /* 0x000064000021f000 */
[----:B0-----:R-:W-:Y:S01]  /*1010*/  HFMA2 R10, -RZ, RZ, 0, 0 ;  /* 0x00000000ff0a7431 */ /* 0x001fe200000001ff */
[----:B-1----:R-:W-:-:S05]  /*1020*/  IADD3 R8, PT, PT, RZ, -R11, RZ ;  /* 0x8000000bff087210 */ /* 0x002fca0007ffe0ff */
[----:B------:R-:W-:Y:S02]  /*1030*/  IMAD R9, R8, R7, RZ ;  /* 0x0000000708097224 */ /* 0x000fe400078e02ff */
[----:B------:R-:W-:Y:S02]  /*1040*/  IMAD.SHL.U32 R8, R2, 0x8, RZ ;  /* 0x0000000802087824 */ /* 0x000fe400078e00ff */
[----:B------:R-:W-:-:S03]  /*1050*/  IMAD.HI.U32 R9, R11, R9, R10 ;  /* 0x000000090b097227 */ /* 0x000fc600078e000a */
        /* <DEDUP_REMOVED lines=19> */
[----:B------:R-:W-:Y:S01]  /*1190*/  LEA.HI R23, R28, R23, RZ, 0x3 ;  /* 0x000000171c177211 */ /* 0x000fe200078f18ff */
[----:B------:R-:W-:Y:S01]  /*11a0*/  IMAD.MOV.U32 R24, RZ, RZ, 0x1f ;  /* 0x0000001fff187424 */ /* 0x000fe200078e00ff */
[----:B------:R-:W-:Y:S02]  /*11b0*/  LOP3.LUT R17, R8, 0x2, RZ, 0xfc, !PT ;  /* 0x0000000208117812 */ /* 0x000fe400078efcff */
[----:B------:R-:W-:-:S02]  /*11c0*/  SHF.R.S32.HI R23, RZ, 0x3, R23 ;  /* 0x00000003ff177819 */ /* 0x000fc40000011417 */
[----:B------:R-:W-:Y:S02]  /*11d0*/  IABS R18, R17 ;  /* 0x0000001100127213 */ /* 0x000fe40000000000 */
[----:B------:R-:W-:Y:S02]  /*11e0*/  ISETP.GE.AND P1, PT, R2, R23, PT ;  /* 0x000000170200720c */ /* 0x000fe40003f26270 */
[----:B------:R-:W-:Y:S01]  /*11f0*/  ISETP.GE.AND P4, PT, R17, RZ, PT ;  /* 0x000000ff1100720c */ /* 0x000fe20003f86270 */
[----:B------:R-:W-:Y:S01]  /*1200*/  IMAD.HI.U32 R2, R9, R18, RZ ;  /* 0x0000001209027227 */ /* 0x000fe200078e00ff */
[----:B------:R-:W-:-:S03]  /*1210*/  MOV R20, R26 ;  /* 0x0000001a00147202 */ /* 0x000fc60000000f00 */
[----:B------:R-:W-:Y:S02]  /*1220*/  IMAD.MOV R2, RZ, RZ, -R2 ;  /* 0x000000ffff027224 */ /* 0x000fe400078e0a02 */
[----:B------:R-:W-:Y:S02]  /*1230*/  IMAD.MOV.U32 R17, RZ, RZ, -0x1 ;  /* 0xffffffffff117424 */ /* 0x000fe400078e00ff */
[----:B0-----:R-:W-:-:S07]  /*1240*/  IMAD R18, R7, R2, R18 ;  /* 0x0000000207127224 */ /* 0x001fce00078e0212 */
[----:B-----5:R-:W-:Y:S05]  /*1250*/  WARPSYNC.COLLECTIVE R17, `(.L_x_651) ;  /* 0x0000000011087348 */ /* 0x020fea0003c00000 */
[----:B------:R-:W-:Y:S01]  /*1260*/  NOP ;  /* 0x0000000000007918 */ /* 0x000fe20000000000 */
[----:B-----5:R-:W-:Y:S05]  /*1270*/  ENDCOLLECTIVE ;  /* 0x000000000000791b */ /* 0x020fea0003800000 */
.L_x_651:
[----:B------:R-:W-:-:S13]  /*1280*/  ISETP.GT.U32.AND P2, PT, R7, R18, PT ;  /* 0x000000120700720c */ /* 0x000fda0003f44070 */
[----:B------:R-:W-:-:S07]  /*1290*/  @!P2 IADD3 R18, PT, PT, R18, -R7, RZ ;  /* 0x800000071212a210 */ /* 0x000fce0007ffe0ff */
[----:B------:R-:W-:Y:S05]  /*12a0*/  WARPSYNC.COLLECTIVE R17, `(.L_x_652) ;  /* 0x0000000011087348 */ /* 0x000fea0003c00000 */
[----:B------:R0:W1:Y:S02]  /*12b0*/  SHFL.BFLY P2, R19, R20, R23, R24 ;  /* 0x0c00001714137389 */ /* 0x0000640000040018 */
[----:B01----:R-:W-:Y:S05]  /*12c0*/  ENDCOLLECTIVE ;  /* 0x000000000000791b */ /* 0x003fea0003800000 */
.L_x_652:
[----:B------:R-:W-:-:S13]  /*12d0*/  ISETP.GT.U32.AND P3, PT, R7, R18, PT ;  /* 0x000000120700720c */ /* 0x000fda0003f64070 */
[----:B------:R-:W-:-:S05]  /*12e0*/  @!P3 IADD3 R18, PT, PT, R18, -R7, RZ ;  /* 0x800000071212b210 */ /* 0x000fca0007ffe0ff */
[----:B------:R-:W-:Y:S02]  /*12f0*/  @!P4 IMAD.MOV R14, RZ, RZ, -R18 ;  /* 0x000000ffff0ec224 */ /* 0x000fe400078e0a12 */
[----:B------:R-:W-:-:S03]  /*1300*/  @!P1 FADD.FTZ R19, -R19, -RZ ;  /* 0x800000ff13139221 */ /* 0x000fc60000010100 */
[----:B------:R-:W-:-:S04]  /*1310*/  @!P4 MOV R18, R14 ;  /* 0x0000000e0012c202 */ /* 0x000fc80000000f00 */
[----:B------:R-:W-:-:S04]  /*1320*/  SEL R18, R22, R18, !P0 ;  /* 0x0000001216127207 */ /* 0x000fc80004000000 */
[----:B------:R-:W-:Y:S02]  /*1330*/  LOP3.LUT R11, R18, 0xfe, RZ, 0xc0, !PT ;  /* 0x000000fe120b7812 */ /* 0x000fe400078ec0ff */
[----:B------:R-:W-:Y:S01]  /*1340*/  SHF.L.U32 R15, R16, 0x10, RZ ;  /* 0x00000010100f7819 */ /* 0x000fe200000006ff */
[----:B------:R-:W-:Y:S01]  /*1350*/  IMAD.U32 R2, R10, 0x10000, RZ ;  /* 0x000100000a027824 */ /* 0x000fe200078e00ff */
[----:B------:R-:W-:-:S03]  /*1360*/  IADD3 R10, P2, PT, R11, R0, RZ ;  /* 0x000000000b0a7210 */ /* 0x000fc60007f5e0ff */
[----:B------:R-:W-:Y:S02]  /*1370*/  FMUL.FTZ R19, R19, R2 ;  /* 0x0000000213137220 */ /* 0x000fe40000410000 */
[----:B------:R-:W-:Y:S02]  /*1380*/  IMAD.X R11, RZ, RZ, R5, P2 ;  /* 0x000000ffff0b7224 */ /* 0x000fe400010e0605 */
[----:B------:R-:W-:Y:S01]  /*1390*/  FFMA.FTZ R26, R26, R15, R19 ;  /* 0x0000000f1a1a7223 */ /* 0x000fe20000010013 */
[----:B------:R-:W-:-:S06]  /*13a0*/  IMAD.WIDE R14, R6, 0x2, R10 ;  /* 0x00000002060e7825 */ /* 0x000fcc00078e020a */
[----:B------:R0:W5:Y:S01]  /*13b0*/  LDG.E.U16.CONSTANT R14, desc[UR4][R14.64] ;  /* 0x000000040e0e7981 */ /* 0x000162000c1e9500 */
[----:B------:R-:W-:-:S04]  /*13c0*/  LOP3.LUT R2, R8, 0x4, RZ, 0xfc, !PT ;  /* 0x0000000408027812 */ /* 0x000fc800078efcff */
[----:B------:R-:W-:Y:S02]  /*13d0*/  IABS R16, R2 ;  /* 0x0000000200107213 */ /* 0x000fe40000000000 */
[----:B------:R-:W-:-:S03]  /*13e0*/  ISETP.GE.AND P3, PT, R2, RZ, PT ;  /* 0x000000ff0200720c */ /* 0x000fc60003f66270 */
[----:B------:R-:W-:-:S05]  /*13f0*/  IMAD.HI.U32 R2, R9, R16, RZ ;  /* 0x0000001009027227 */ /* 0x000fca00078e00ff */
[----:B------:R-:W-:-:S05]  /*1400*/  IADD3 R2, PT, PT, -R2, RZ, RZ ;  /* 0x000000ff02027210 */ /* 0x000fca0007ffe1ff */
[C---:B------:R-:W-:Y:S02]  /*1410*/  IMAD R16, R7.reuse, R2, R16 ;  /* 0x0000000207107224 */ /* 0x040fe400078e0210 */
[----:B------:R-:W-:Y:S01]  /*1420*/  IMAD.MOV.U32 R20, RZ, RZ, R3 ;  /* 0x000000ffff147224 */ /* 0x000fe200078e0003 */
[----:B------:R0:W5:Y:S02]  /*1430*/  LDG.E.U16.CONSTANT R2, desc[UR4][R10.64] ;  /* 0x000000040a027981 */ /* 0x000164000c1e9500 */
[----:B------:R-:W-:-:S13]  /*1440*/  ISETP.GT.U32.AND P2, PT, R7, R16, PT ;  /* 0x000000100700720c */ /* 0x000fda0003f44070 */
[----:B------:R-:W-:-:S05]  /*1450*/  @!P2 IMAD.IADD R16, R16, 0x1, -R7 ;  /* 0x000000011010a824 */ /* 0x000fca00078e0a07 */
[----:B------:R-:W-:-:S13]  /*1460*/  ISETP.GT.U32.AND P2, PT, R7, R16, PT ;  /* 0x000000100700720c */ /* 0x000fda0003f44070 */
[----:B0-----:R-:W-:-:S07]  /*1470*/  @!P2 IADD3 R16, PT, PT, R16, -R7, RZ ;  /* 0x800000071010a210 */ /* 0x001fce0007ffe0ff */
[----:B-----5:R-:W-:Y:S05]  /*1480*/  WARPSYNC.COLLECTIVE R17, `(.L_x_653) ;  /* 0x0000000011087348 */ /* 0x020fea0003c00000 */
[----:B------:R0:W1:Y:S02]  /*1490*/  SHFL.BFLY P2, R19, R20, R23, R24 ;  /* 0x0c00001714137389 */ /* 0x0000640000040018 */
[----:B01---5:R-:W-:Y:S05]  /*14a0*/  ENDCOLLECTIVE ;  /* 0x000000000000791b */ /* 0x023fea0003800000 */
.L_x_653:
[----:B------:R-:W-:-:S05]  /*14b0*/  @!P3 IMAD.MOV R15, RZ, RZ, -R16 ;  /* 0x000000ffff0fb224 */ /* 0x000fca00078e0a10 */
[----:B------:R-:W-:-:S04]  /*14c0*/  @!P3 MOV R16, R15 ;  /* 0x0000000f0010b202 */ /* 0x000fc80000000f00 */
[----:B------:R-:W-:-:S04]  /*14d0*/  SEL R16, R22, R16, !P0 ;  /* 0x0000001016107207 */ /* 0x000fc80004000000 */
[----:B------:R-:W-:Y:S02]  /*14e0*/  LOP3.LUT R11, R16, 0xfe, RZ, 0xc0, !PT ;  /* 0x000000fe100b7812 */ /* 0x000fe400078ec0ff */
[----:B------:R-:W-:Y:S02]  /*14f0*/  MOV R28, R19 ;  /* 0x00000013001c7202 */ /* 0x000fe40000000f00 */
[----:B------:R-:W-:-:S03]  /*1500*/  IADD3 R10, P2, PT, R11, R0, RZ ;  /* 0x000000000b0a7210 */ /* 0x000fc60007f5e0ff */
[----:B------:R-:W-:Y:S01]  /*1510*/  @!P1 FADD.FTZ R28, -R28, -RZ ;  /* 0x800000ff1c1c9221 */ /* 0x000fe20000010100 */
[----:B------:R-:W-:-:S05]  /*1520*/  IADD3.X R11, PT, PT, RZ, R5, RZ, P2, !PT ;  /* 0x00000005ff0b7210 */ /* 0x000fca00017fe4ff */
[----:B------:R0:W5:Y:S01]  /*1530*/  LDG.E.U16.CONSTANT R16, desc[UR4][R10.64] ;  /* 0x000000040a107981 */ /* 0x000162000c1e9500 */
[----:B------:R-:W-:-:S04]  /*1540*/  IMAD.U32 R15, R14, 0x10000, RZ ;  /* 0x000100000e0f7824 */ /* 0x000fc800078e00ff */
[----:B------:R-:W-:Y:S01]  /*1550*/  FMUL.FTZ R28, R28, R15 ;  /* 0x0000000f1c1c7220 */ /* 0x000fe20000410000 */
[----:B------:R-:W-:-:S06]  /*1560*/  IMAD.WIDE R14, R6, 0x2, R10 ;  /* 0x00000002060e7825 */ /* 0x000fcc00078e020a */
[----:B------:R0:W5:Y:S01]  /*1570*/  LDG.E.U16.CONSTANT R14, desc[UR4][R14.64] ;  /* 0x000000040e0e7981 */ /* 0x000162000c1e9500 */
[----:B------:R-:W-:-:S07]  /*1580*/  MOV R20, R27 ;  /* 0x0000001b00147202 */ /* 0x000fce0000000f00 */
[----:B0----5:R-:W-:Y:S05]  /*1590*/  WARPSYNC.COLLECTIVE R17, `(.L_x_654) ;  /* 0x0000000011087348 */ /* 0x021fea0003c00000 */
[----:B------:R1:W2:Y:S02]  /*15a0*/  SHFL.BFLY P2, R19, R20, R23, R24 ;  /* 0x0c00001714137389 */ /* 0x0002a40000040018 */
[----:B012--5:R-:W-:Y:S05]  /*15b0*/  ENDCOLLECTIVE ;  /* 0x000000000000791b */ /* 0x027fea0003800000 */
.L_x_654:
[----:B------:R-:W-:Y:S01]  /*15c0*/  MOV R20, R4 ;  /* 0x0000000400147202 */ /* 0x000fe20000000f00 */
[----:B------:R-:W-:-:S07]  /*15d0*/  IMAD.MOV.U32 R29, RZ, RZ, R19 ;  /* 0x000000ffff1d7224 */ /* 0x000fce00078e0013 */
[----:B------:R-:W-:Y:S05]  /*15e0*/  WARPSYNC.COLLECTIVE R17, `(.L_x_655) ;  /* 0x0000000011087348 */ /* 0x000fea0003c00000 */
[----:B------:R0:W1:Y:S02]  /*15f0*/  SHFL.BFLY P2, R19, R20, R23, R24 ;  /* 0x0c00001714137389 */ /* 0x0000640000040018 */
[----:B01----:R-:W-:Y:S05]  /*1600*/  ENDCOLLECTIVE ;  /* 0x000000000000791b */ /* 0x003fea0003800000 */
.L_x_655:
[----:B------:R-:W-:Y:S01]  /*1610*/  @!P1 FADD.FTZ R29, -R29, -RZ ;  /* 0x800000ff1d1d9221 */ /* 0x000fe20000010100 */
[----:B------:R-:W-:-:S04]  /*1620*/  IMAD.U32 R2, R2, 0x10000, RZ ;  /* 0x0001000002027824 */ /* 0x000fc800078e00ff */
[----:B------:R-:W-:Y:S01]  /*1630*/  FFMA.FTZ R3, R3, R2, R28 ;  /* 0x0000000203037223 */ /* 0x000fe2000001001c */
[----:B------:R-:W-:Y:S02]  /*1640*/  IMAD.MOV.U32 R2, RZ, RZ, R19 ;  /* 0x000000ffff027224 */ /* 0x000fe400078e0013 */
[----:B------:R-:W-:Y:S01]  /*1650*/  IMAD.U32 R16, R16, 0x10000, RZ ;  /* 0x0001000010107824 */ /* 0x000fe200078e00ff */
[----:B------:R-:W-:-:S05]  /*1660*/  SHF.L.U32 R14, R14, 0x10, RZ ;  /* 0x000000100e0e7819 */ /* 0x000fca00000006ff */
[----:B------:R-:W-:-:S04]  /*1670*/  FMUL.FTZ R14, R29, R14 ;  /* 0x0000000e1d0e7220 */ /* 0x000fc80000410000 */
[----:B------:R-:W-:Y:S01]  /*1680*/  FFMA.FTZ R27, R27, R16, R14 ;  /* 0x000000101b1b7223 */ /* 0x000fe2000001000e */
[----:B------:R-:W-:Y:S06]  /*1690*/  BRA `(.L_x_656) ;  /* 0xfffffff400c87947 */ /* 0x000fec000383ffff */
.L_x_650:
[----:B------:R-:W-:Y:S01]  /*16a0*/  BSSY B1, `(.L_x_657) ;  /* 0x0000005000017945 */ /* 0x000fe20003800000 */
[----:B------:R-:W-:-:S07]  /*16b0*/  MOV R17, 0xffffffff ;  /* 0xffffffff00117802 */ /* 0x000fce0000000f00 */
[----:B------:R-:W-:Y:S05]  /*16c0*/  WARPSYNC.COLLECTIVE R17, `(.L_x_658) ;  /* 0x0000000011087348 */ /* 0x000fea0003c00000 */
[----:B------:R-:W-:Y:S01]  /*16d0*/  NOP ;  /* 0x0000000000007918 */ /* 0x000fe20000000000 */
[----:B------:R-:W-:Y:S05]  /*16e0*/  ENDCOLLECTIVE ;  /* 0x000000000000791b */ /* 0x000fea0003800000 */
.L_x_658:
[----:B------:R-:W-:Y:S05]  /*16f0*/  BSYNC B1 ;  /* 0x0000000000017941 */ /* 0x000fea0003800000 */
.L_x_657:
[----:B------:R-:W-:Y:S05]  /*1700*/  BRA `(.L_x_648) ;  /* 0xfffffff800147947 */ /* 0x000fea000383ffff */
.L_x_659:
        /* <DEDUP_REMOVED lines=15> */
.L_x_4070:


//--------------------- .text._ZN12tensorrt_llm7kernels21fusedQKNormRopeKernelIN3c108BFloat16ES3_Li128ELb1EEEvPviiifPKvS6_S6_PKlii --------------------------
	.section	.text._ZN12tensorrt_llm7kernels21fusedQKNormRopeKernelIN3c108BFloat16ES3_Li128ELb1EEEvPviiifPKvS6_S6_PKlii,"ax",@progbits
	.align	128
        .global         _ZN12tensorrt_llm7kernels21fusedQKNormRopeKernelIN3c108BFloat16ES3_Li128ELb1EEEvPviiifPKvS6_S6_PKlii
        .type           _ZN12tensorrt_llm7kernels21fusedQKNormRopeKernelIN3c108BFloat16ES3_Li128ELb1EEEvPviiifPKvS6_S6_PKlii,@function
        .size           _ZN12tensorrt_llm7kernels21fusedQKNormRopeKernelIN3c108BFloat16ES3_Li128ELb1EEEvPviiifPKvS6_S6_PKlii,(.L_x_4071 - _ZN12tensorrt_llm7kernels21fusedQKNormRopeKernelIN3c108BFloat16ES3_Li128ELb1EEEvPviiifPKvS6_S6_PKlii)
        .other          _ZN12tensorrt_llm7kernels21fusedQKNormRopeKernelIN3c108BFloat16ES3_Li128ELb1EEEvPviiifPKvS6_S6_PKlii,@"STO_CUDA_ENTRY STV_DEFAULT"
_ZN12tensorrt_llm7kernels21fusedQKNormRopeKernelIN3c108BFloat16ES3_Li128ELb1EEEvPviiifPKvS6_S6_PKlii:
.text._ZN12tensorrt_llm7kernels21fusedQKNormRopeKernelIN3c108BFloat16ES3_Li128ELb1EEEvPviiifPKvS6_S6_PKlii:
[----:B------:R-:W-:Y:S08]  /*0000*/  LDC R1, c[0x0][0x37c] ;  /* 0x0000df00ff017b82 */ /* 0x000ff00000000800 */
[----:B------:R-:W0:Y:S01]  /*0010*/  LDC.64 R10, c[0x0][0x388] ;  /* 0x0000e200ff0a7b82 */ /* 0x000e220000000a00 */
[----:B------:R-:W1:Y:S01]  /*0020*/  S2R R8, SR_TID.X ;  /* 0x0000000000087919 */ /* 0x000e620000002100 */
[----:B------:R-:W2:Y:S01]  /*0030*/  LDCU UR4, c[0x0][0x360] ;  /* 0x00006c00ff0477ac */ /* 0x000ea20008000800 */
[----:B------:R-:W3:Y:S01]  /*0040*/  S2R R5, SR_CTAID.X ;  /* 0x0000000000057919 */ /* 0x000ee20000002500 */
[----:B--2---:R-:W-:Y:S01]  /*0050*/  USHF.R.U32.HI UR4, URZ, 0x5, UR4 ;  /* 0x00000005ff047899 */ /* 0x004fe20008011604 */
[----:B0-----:R-:W-:-:S04]  /*0060*/  IADD3 R11, PT, PT, R11, R10, RZ ;  /* 0x0000000a0b0b7210 */ /* 0x001fc80007ffe0ff */
[-C--:B------:R-:W-:Y:S02]  /*0070*/  IABS R7, R11.reuse ;  /* 0x0000000b00077213 */ /* 0x080fe40000000000 */
[----:B------:R-:W-:Y:S02]  /*0080*/  IABS R9, R11 ;  /* 0x0000000b00097213 */ /* 0x000fe40000000000 */
[----:B------:R-:W0:Y:S01]  /*0090*/  I2F.RP R4, R7 ;  /* 0x0000000700047306 */ /* 0x000e220000209400 */
[----:B-1----:R-:W-:Y:S02]  /*00a0*/  SHF.R.U32.HI R0, RZ, 0x5, R8 ;  /* 0x00000005ff007819 */ /* 0x002fe40000011608 */
[----:B------:R-:W-:-:S03]  /*00b0*/  IADD3 R9, PT, PT, RZ, -R9, RZ ;  /* 0x80000009ff097210 */ /* 0x000fc60007ffe0ff */
[----:B---3--:R-:W-:Y:S01]  /*00c0*/  IMAD R0, R5, UR4, R0 ;  /* 0x0000000405007c24 */ /* 0x008fe2000f8e0200 */
[----:B------:R-:W1:Y:S01]  /*00d0*/  LDCU UR4, c[0x0][0x3b8] ;  /* 0x00007700ff0477ac */ /* 0x000e620008000800 */
[----:B0-----:R-:W0:Y:S02]  /*00e0*/  MUFU.RCP R4, R4 ;  /* 0x0000000400047308 */ /* 0x001e240000001000 */
[----:B0-----:R-:W-:Y:S02]  /*00f0*/  IADD3 R2, PT, PT, R4, 0xffffffe, RZ ;  /* 0x0ffffffe04027810 */ /* 0x001fe40007ffe0ff */
[----:B------:R-:W-:-:S04]  /*0100*/  IABS R4, R0 ;  /* 0x0000000000047213 */ /* 0x000fc80000000000 */
[----:B------:R0:W2:Y:S02]  /*0110*/  F2I.FTZ.U32.TRUNC.NTZ R3, R2 ;  /* 0x0000000200037305 */ /* 0x0000a4000021f000 */
[----:B0-----:R-:W-:Y:S02]  /*0120*/  IMAD.MOV.U32 R2, RZ, RZ, RZ ;  /* 0x000000ffff027224 */ /* 0x001fe400078e00ff */
[----:B--2---:R-:W-:-:S04]  /*0130*/  IMAD.MOV R6, RZ, RZ, -R3 ;  /* 0x000000ffff067224 */ /* 0x004fc800078e0a03 */
[----:B------:R-:W-:-:S04]  /*0140*/  IMAD R5, R6, R7, RZ ;  /* 0x0000000706057224 */ /* 0x000fc800078e02ff */
[----:B------:R-:W-:Y:S01]  /*0150*/  IMAD.HI.U32 R2, R3, R5, R2 ;  /* 0x0000000503027227 */ /* 0x000fe200078e0002 */
[----:B------:R-:W-:-:S03]  /*0160*/  MOV R3, R4 ;  /* 0x0000000400037202 */ /* 0x000fc60000000f00 */
[----:B------:R-:W-:Y:S02]  /*0170*/  IMAD.MOV.U32 R4, RZ, RZ, R9 ;  /* 0x000000ffff047224 */ /* 0x000fe400078e0009 */
[----:B------:R-:W-:-:S04]  /*0180*/  IMAD.HI.U32 R9, R2, R3, RZ ;  /* 0x0000000302097227 */ /* 0x000fc800078e00ff */
[----:B------:R-:W-:-:S05]  /*0190*/  IMAD R2, R9, R4, R3 ;  /* 0x0000000409027224 */ /* 0x000fca00078e0203 */
[----:B------:R-:W-:-:S13]  /*01a0*/  ISETP.GT.U32.AND P2, PT, R7, R2, PT ;  /* 0x000000020700720c */ /* 0x000fda0003f44070 */
[-C--:B------:R-:W-:Y:S02]  /*01b0*/  @!P2 IADD3 R2, PT, PT, R2, -R7.reuse, RZ ;  /* 0x800000070202a210 */ /* 0x080fe40007ffe0ff */
[----:B------:R-:W-:Y:S02]  /*01c0*/  @!P2 IADD3 R9, PT, PT, R9, 0x1, RZ ;  /* 0x000000010909a810 */ /* 0x000fe40007ffe0ff */
[----:B------:R-:W-:Y:S02]  /*01d0*/  ISETP.GE.U32.AND P0, PT, R2, R7, PT ;  /* 0x000000070200720c */ /* 0x000fe40003f06070 */
[----:B------:R-:W-:Y:S02]  /*01e0*/  LOP3.LUT R2, R0, R11, RZ, 0x3c, !PT ;  /* 0x0000000b00027212 */ /* 0x000fe400078e3cff */
[----:B------:R-:W-:Y:S02]  /*01f0*/  ISETP.NE.AND P2, PT, R11, RZ, PT ;  /* 0x000000ff0b00720c */ /* 0x000fe40003f45270 */
[----:B------:R-:W-:-:S07]  /*0200*/  ISETP.GE.AND P1, PT, R2, RZ, PT ;  /* 0x000000ff0200720c */ /* 0x000fce0003f26270 */
[----:B------:R-:W-:-:S06]  /*0210*/  @P0 VIADD R9, R9, 0x1 ;  /* 0x0000000109090836 */ /* 0x000fcc0000000000 */
[----:B------:R-:W-:Y:S02]  /*0220*/  @!P1 IADD3 R9, PT, PT, -R9, RZ, RZ ;  /* 0x000000ff09099210 */ /* 0x000fe40007ffe1ff */
[----:B------:R-:W-:-:S04]  /*0230*/  @!P2 LOP3.LUT R9, RZ, R11, RZ, 0x33, !PT ;  /* 0x0000000bff09a212 */ /* 0x000fc800078e33ff */
[----:B-1----:R-:W-:-:S13]  /*0240*/  ISETP.GE.AND P0, PT, R9, UR4, PT ;  /* 0x0000000409007c0c */ /* 0x002fda000bf06270 */
[----:B------:R-:W-:Y:S05]  /*0250*/  @P0 EXIT ;  /* 0x000000000000094d */ /* 0x000fea0003800000 */
[----:B------:R-:W0:Y:S01]  /*0260*/  LDC.64 R4, c[0x0][0x390] ;  /* 0x0000e400ff047b82 */ /* 0x000e220000000a00 */
[----:B------:R-:W-:Y:S01]  /*0270*/  IADD3 R2, PT, PT, -R9, RZ, RZ ;  /* 0x000000ff09027210 */ /* 0x000fe20007ffe1ff */
[----:B------:R-:W1:Y:S01]  /*0280*/  LDCU.64 UR4, c[0x0][0x358] ;  /* 0x00006b00ff0477ac */ /* 0x000e620008000a00 */
[----:B------:R-:W-:-:S03]  /*0290*/  LOP3.LUT R8, R8, 0x1f, RZ, 0xc0, !PT ;  /* 0x0000001f08087812 */ /* 0x000fc600078ec0ff */
[----:B------:R-:W-:Y:S02]  /*02a0*/  IMAD R17, R11, R2, R0 ;  /* 0x000000020b117224 */ /* 0x000fe400078e0200 */
[----:B------:R-:W2:Y:S01]  /*02b0*/  LDC.64 R2, c[0x0][0x380] ;  /* 0x0000e000ff027b82 */ /* 0x000ea20000000a00 */
[----:B------:R-:W-:Y:S02]  /*02c0*/  IMAD.SHL.U32 R15, R8, 0x4, RZ ;  /* 0x00000004080f7824 */ /* 0x000fe400078e00ff */
[C---:B------:R-:W-:Y:S01]  /*02d0*/  IMAD.IADD R0, R17.reuse, 0x1, -R10 ;  /* 0x0000000111007824 */ /* 0x040fe200078e0a0a */
[CC--:B------:R-:W-:Y:S02]  /*02e0*/  ISETP.GE.AND P0, PT, R17.reuse, R10.reuse, PT ;  /* 0x0000000a1100720c */ /* 0x0c0fe40003f06270 */
[----:B------:R-:W-:Y:S02]  /*02f0*/  VIMNMX R7, PT, PT, R17, R10, PT ;  /* 0x0000000a11077248 */ /* 0x000fe40003fe0100 */
[----:B------:R-:W-:Y:S01]  /*0300*/  SEL R0, R0, RZ, P0 ;  /* 0x000000ff00007207 */ /* 0x000fe20000000000 */
[----:B------:R-:W3:Y:S01]  /*0310*/  LDC.64 R12, c[0x0][0x398] ;  /* 0x0000e600ff0c7b82 */ /* 0x000ee20000000a00 */
[----:B0-----:R-:W-:-:S07]  /*0320*/  IADD3 R4, PT, PT, R11, R4, RZ ;  /* 0x000000040b047210 */ /* 0x001fce0007ffe0ff */
[----:B------:R-:W0:Y:S01]  /*0330*/  LDC.64 R22, c[0x0][0x3a0] ;  /* 0x0000e800ff167b82 */ /* 0x000e220000000a00 */
[----:B------:R-:W-:-:S05]  /*0340*/  IMAD R0, R9, R4, R0 ;  /* 0x0000000409007224 */ /* 0x000fca00078e0200 */
[----:B------:R-:W-:-:S04]  /*0350*/  IADD3 R0, PT, PT, R0, R7, RZ ;  /* 0x0000000700007210 */ /* 0x000fc80007ffe0ff */
[----:B------:R-:W-:-:S05]  /*0360*/  LEA R7, R0, R15, 0x7 ;  /* 0x0000000f00077211 */ /* 0x000fca00078e38ff */
[----:B--2---:R-:W-:-:S05]  /*0370*/  IMAD.WIDE R2, R7, 0x2, R2 ;  /* 0x0000000207027825 */ /* 0x004fca00078e0202 */
[----:B-1----:R-:W2:Y:S01]  /*0380*/  LDG.E.64 R6, desc[UR4][R2.64] ;  /* 0x0000000402067981 */ /* 0x002ea2000c1e1b00 */
[----:B------:R-:W-:Y:S01]  /*0390*/  ISETP.GE.AND P1, PT, R17, R10, PT ;  /* 0x0000000a1100720c */ /* 0x000fe20003f26270 */
[----:B---3--:R-:W-:-:S04]  /*03a0*/  IMAD.WIDE.U32 R10, R15, 0x2, R12 ;  /* 0x000000020f0a7825 */ /* 0x008fc800078e000c */
[----:B0-----:R-:W-:Y:S01]  /*03b0*/  IMAD.WIDE.U32 R22, R15, 0x2, R22 ;  /* 0x000000020f167825 */ /* 0x001fe200078e0016 */
[----:B------:R-:W3:Y:S04]  /*03c0*/  @!P0 LDG.E.U16 R18, desc[UR4][R10.64+0x2] ;  /* 0x000002040a128981 */ /* 0x000ee8000c1e1500 */
[----:B------:R-:W4:Y:S04]  /*03d0*/  @P0 LDG.E.U16 R12, desc[UR4][R22.64+0x2] ;  /* 0x00000204160c0981 */ /* 0x000f28000c1e1500 */
[----:B------:R-:W5:Y:S04]  /*03e0*/  @!P1 LDG.E.U16 R14, desc[UR4][R10.64] ;  /* 0x000000040a0e9981 */ /* 0x000f68000c1e1500 */
[----:B------:R-:W3:Y:S04]  /*03f0*/  @P1 LDG.E.U16 R15, desc[UR4][R22.64] ;  /* 0x00000004160f1981 */ /* 0x000ee8000c1e1500 */
[----:B------:R-:W4:Y:S04]  /*0400*/  @P0 LDG.E.U16 R13, desc[UR4][R22.64+0x4] ;  /* 0x00000404160d0981 */ /* 0x000f28000c1e1500 */
[----:B------:R-:W4:Y:S04]  /*0410*/  @P0 LDG.E.U16 R16, desc[UR4][R22.64+0x6] ;  /* 0x0000060416100981 */ /* 0x000f28000c1e1500 */
[----:B------:R-:W4:Y:S04]  /*0420*/  @!P0 LDG.E.U16 R17, desc[UR4][R10.64+0x4] ;  /* 0x000004040a118981 */ /* 0x000f28000c1e1500 */
[----:B------:R0:W4:Y:S01]  /*0430*/  @!P0 LDG.E.U16 R19, desc[UR4][R10.64+0x6] ;  /* 0x000006040a138981 */ /* 0x000122000c1e1500 */
[----:B------:R-:W-:Y:S01]  /*0440*/  BSSY.RECONVERGENT B0, `(.L_x_660) ;  /* 0x000004d000007945 */ /* 0x000fe20003800200 */
[----:B--2---:R-:W-:-:S02]  /*0450*/  PRMT R20, R6, 0x7632, R20 ;  /* 0x0000763206147816 */ /* 0x004fc40000000014 */
[----:B------:R-:W-:-:S03]  /*0460*/  SHF.L.U32 R0, R6, 0x10, RZ ;  /* 0x0000001006007819 */ /* 0x000fc600000006ff */
[----:B------:R-:W-:Y:S02]  /*0470*/  IMAD.U32 R20, R20, 0x10000, RZ ;  /* 0x0001000014147824 */ /* 0x000fe400078e00ff */
[----:B------:R-:W-:Y:S01]  /*0480*/  FFMA.FTZ R21, R0, R0, RZ ;  /* 0x0000000000157223 */ /* 0x000fe200000100ff */
[C---:B------:R-:W-:Y:S02]  /*0490*/  PRMT R6, R7.reuse, 0x7632, R6 ;  /* 0x0000763207067816 */ /* 0x040fe40000000006 */
[----:B------:R-:W-:Y:S01]  /*04a0*/  SHF.L.U32 R7, R7, 0x10, RZ ;  /* 0x0000001007077819 */ /* 0x000fe200000006ff */
        /* <DEDUP_REMOVED lines=11> */
[----:B0-----:R-:W-:Y:S02]  /*0560*/  FADD.FTZ R24, R23, R6 ;  /* 0x0000000617187221 */ /* 0x001fe40000010000 */
[----:B------:R-:W0:Y:S03]  /*0570*/  LDC R6, c[0x0][0x3bc] ;  /* 0x0000ef00ff067b82 */ /* 0x000e260000000800 */
[----:B------:R-:W1:Y:S01]  /*0580*/  SHFL.BFLY PT, R25, R24, 0x1, 0x1f ;  /* 0x0c201f0018197f89 */ /* 0x000e6200000e0000 */
[----:B-----5:R-:W-:Y:S01]  /*0590*/  @!P1 IMAD.U32 R11, R14, 0x10000, RZ ;  /* 0x000100000e0b9824 */ /* 0x020fe200078e00ff */
[----:B---3--:R-:W-:Y:S01]  /*05a0*/  @P1 SHF.L.U32 R11, R15, 0x10, RZ ;  /* 0x000000100f0b1819 */ /* 0x008fe200000006ff */
[----:B----4-:R-:W-:Y:S01]  /*05b0*/  @P0 IMAD.U32 R13, R13, 0x10000, RZ ;  /* 0x000100000d0d0824 */ /* 0x010fe200078e00ff */
[----:B------:R-:W-:Y:S01]  /*05c0*/  @P0 SHF.L.U32 R15, R12, 0x10, RZ ;  /* 0x000000100c0f0819 */ /* 0x000fe200000006ff */
[----:B------:R-:W-:Y:S01]  /*05d0*/  @!P0 IMAD.U32 R13, R17, 0x10000, RZ ;  /* 0x00010000110d8824 */ /* 0x000fe200078e00ff */
[----:B------:R-:W-:-:S02]  /*05e0*/  @P0 SHF.L.U32 R23, R16, 0x10, RZ ;  /* 0x0000001010170819 */ /* 0x000fc400000006ff */
[----:B------:R-:W-:Y:S01]  /*05f0*/  @!P0 SHF.L.U32 R15, R18, 0x10, RZ ;  /* 0x00000010120f8819 */ /* 0x000fe200000006ff */
[----:B-1----:R-:W-:Y:S01]  /*0600*/  FADD.FTZ R10, R24, R25 ;  /* 0x00000019180a7221 */ /* 0x002fe20000010000 */
[----:B0-----:R-:W-:-:S03]  /*0610*/  SHF.R.S32.HI R25, RZ, 0x1f, R6 ;  /* 0x0000001fff197819 */ /* 0x001fc60000011406 */
[----:B------:R-:W-:Y:S01]  /*0620*/  FFMA.FTZ R10, R10, 0.0078125, R5 ;  /* 0x3c0000000a0a7823 */ /* 0x000fe20000010005 */
[----:B------:R-:W-:Y:S01]  /*0630*/  LEA.HI R25, R25, R6, RZ, 0x2 ;  /* 0x0000000619197211 */ /* 0x000fe200078f10ff */
[----:B------:R-:W0:Y:S04]  /*0640*/  LDC.64 R4, c[0x0][0x3b0] ;  /* 0x0000ec00ff047b82 */ /* 0x000e280000000a00 */
[----:B------:R-:W1:Y:S01]  /*0650*/  MUFU.RSQ R10, R10 ;  /* 0x0000000a000a7308 */ /* 0x000e620000001400 */
[----:B------:R-:W-:Y:S02]  /*0660*/  SHF.R.S32.HI R25, RZ, 0x2, R25 ;  /* 0x00000002ff197819 */ /* 0x000fe40000011419 */
[----:B------:R-:W-:Y:S02]  /*0670*/  @!P0 SHF.L.U32 R23, R19, 0x10, RZ ;  /* 0x0000001013178819 */ /* 0x000fe400000006ff */
[----:B------:R-:W-:Y:S01]  /*0680*/  ISETP.GE.AND P0, PT, R8, R25, PT ;  /* 0x000000190800720c */ /* 0x000fe20003f06270 */
[C---:B-1----:R-:W-:Y:S01]  /*0690*/  FMUL.FTZ R11, R10.reuse, R11 ;  /* 0x0000000b0a0b7220 */ /* 0x042fe20000410000 */
[C---:B------:R-:W-:Y:S01]  /*06a0*/  FMUL.FTZ R15, R10.reuse, R15 ;  /* 0x0000000f0a0f7220 */ /* 0x040fe20000410000 */
[C---:B------:R-:W-:Y:S01]  /*06b0*/  FMUL.FTZ R12, R10.reuse, R13 ;  /* 0x0000000d0a0c7220 */ /* 0x040fe20000410000 */
[----:B------:R-:W-:Y:S01]  /*06c0*/  FMUL.FTZ R10, R10, R23 ;  /* 0x000000170a0a7220 */ /* 0x000fe20000410000 */
[----:B------:R-:W-:Y:S01]  /*06d0*/  FMUL.FTZ R0, R0, R11 ;  /* 0x0000000b00007220 */ /* 0x000fe20000410000 */
[----:B------:R-:W-:Y:S01]  /*06e0*/  FMUL.FTZ R11, R20, R15 ;  /* 0x0000000f140b7220 */ /* 0x000fe20000410000 */
[----:B------:R-:W-:Y:S01]  /*06f0*/  FMUL.FTZ R7, R7, R12 ;  /* 0x0000000c07077220 */ /* 0x000fe20000410000 */
[----:B------:R-:W-:Y:S01]  /*0700*/  FMUL.FTZ R10, R21, R10 ;  /* 0x0000000a150a7220 */ /* 0x000fe20000410000 */
[----:B0-----:R-:W-:-:S04]  /*0710*/  IMAD.WIDE R12, R9, 0x8, R4 ;  /* 0x00000008090c7825 */ /* 0x001fc800078e0204 */
[----:B------:R-:W-:Y:S05]  /*0720*/  @P0 BRA `(.L_x_661) ;  /* 0x0000000000780947 */ /* 0x000fea0003800000 */
[----:B------:R-:W2:Y:S01]  /*0730*/  LDG.E.64 R12, desc[UR4][R12.64] ;  /* 0x000000040c0c7981 */ /* 0x000ea2000c1e1b00 */
[----:B------:R-:W0:Y:S01]  /*0740*/  LDCU.64 UR6, c[0x0][0x3a8] ;  /* 0x00007500ff0677ac */ /* 0x000e220008000a00 */
[----:B------:R-:W-:Y:S01]  /*0750*/  SHF.L.U32 R8, R8, 0x1, RZ ;  /* 0x0000000108087819 */ /* 0x000fe200000006ff */
[----:B------:R-:W-:Y:S01]  /*0760*/  IMAD.MOV.U32 R9, RZ, RZ, RZ ;  /* 0x000000ffff097224 */ /* 0x000fe200078e00ff */
[----:B------:R-:W-:Y:S01]  /*0770*/  SHF.R.S32.HI R5, RZ, 0x1f, R6 ;  /* 0x0000001fff057819 */ /* 0x000fe20000011406 */
[-C--:B--2---:R-:W-:Y:S02]  /*0780*/  IMAD R4, R13, R6.reuse, RZ ;  /* 0x000000060d047224 */ /* 0x084fe400078e02ff */
[-C--:B------:R-:W-:Y:S01]  /*0790*/  IMAD.WIDE.U32 R8, R12, R6.reuse, R8 ;  /* 0x000000060c087225 */ /* 0x080fe200078e0008 */
[----:B------:R-:W-:-:S03]  /*07a0*/  LEA.HI R6, R6, R6, RZ, 0x1 ;  /* 0x0000000606067211 */ /* 0x000fc600078f08ff */
[----:B------:R-:W-:Y:S01]  /*07b0*/  IMAD R5, R12, R5, R4 ;  /* 0x000000050c057224 */ /* 0x000fe200078e0204 */
[----:B0-----:R-:W-:-:S04]  /*07c0*/  LEA R4, P0, R8, UR6, 0x1 ;  /* 0x0000000608047c11 */ /* 0x001fc8000f8008ff */
[----:B------:R-:W-:Y:S02]  /*07d0*/  IADD3 R5, PT, PT, R9, R5, RZ ;  /* 0x0000000509057210 */ /* 0x000fe40007ffe0ff */
[----:B------:R-:W-:Y:S02]  /*07e0*/  SHF.R.S32.HI R9, RZ, 0x1, R6 ;  /* 0x00000001ff097819 */ /* 0x000fe40000011406 */
[----:B------:R-:W-:-:S03]  /*07f0*/  LEA.HI.X R5, R8, UR7, R5, 0x1, P0 ;  /* 0x0000000708057c11 */ /* 0x000fc600080f0c05 */
[----:B------:R-:W-:Y:S02]  /*0800*/  IMAD.WIDE R8, R9, 0x2, R4 ;  /* 0x0000000209087825 */ /* 0x000fe400078e0204 */
[----:B------:R-:W2:Y:S04]  /*0810*/  LDG.E.U16.CONSTANT R6, desc[UR4][R4.64] ;  /* 0x0000000404067981 */ /* 0x000ea8000c1e9500 */
[----:B------:R-:W3:Y:S04]  /*0820*/  LDG.E.U16.CONSTANT R12, desc[UR4][R8.64] ;  /* 0x00000004080c7981 */ /* 0x000ee8000c1e9500 */
[----:B------:R-:W4:Y:S04]  /*0830*/  LDG.E.U16.CONSTANT R13, desc[UR4][R8.64+0x2] ;  /* 0x00000204080d7981 */ /* 0x000f28000c1e9500 */
[----:B------:R-:W5:Y:S01]  /*0840*/  LDG.E.U16.CONSTANT R14, desc[UR4][R4.64+0x2] ;  /* 0x00000204040e7981 */ /* 0x000f62000c1e9500 */
[----:B---3--:R-:W-:Y:S01]  /*0850*/  SHF.L.U32 R12, R12, 0x10, RZ ;  /* 0x000000100c0c7819 */ /* 0x008fe200000006ff */
[----:B----4-:R-:W-:Y:S01]  /*0860*/  IMAD.U32 R15, R13, 0x10000, RZ ;  /* 0x000100000d0f7824 */ /* 0x010fe200078e00ff */
[----:B--2---:R-:W-:-:S03]  /*0870*/  SHF.L.U32 R6, R6, 0x10, RZ ;  /* 0x0000001006067819 */ /* 0x004fc600000006ff */
[-C--:B------:R-:W-:Y:S01]  /*0880*/  FMUL.FTZ R13, R11, R12.reuse ;  /* 0x0000000c0b0d7220 */ /* 0x080fe20000410000 */
[----:B------:R-:W-:Y:S01]  /*0890*/  FMUL.FTZ R12, R0, R12 ;  /* 0x0000000c000c7220 */ /* 0x000fe20000410000 */
[----:B-----5:R-:W-:Y:S01]  /*08a0*/  SHF.L.U32 R14, R14, 0x10, RZ ;  /* 0x000000100e0e7819 */ /* 0x020fe200000006ff */
[-C--:B------:R-:W-:Y:S01]  /*08b0*/  FMUL.FTZ R16, R10, R15.reuse ;  /* 0x0000000f0a107220 */ /* 0x080fe20000410000 */
[----:B------:R-:W-:Y:S01]  /*08c0*/  FMUL.FTZ R15, R7, R15 ;  /* 0x0000000f070f7220 */ /* 0x000fe20000410000 */
[-C--:B------:R-:W-:Y:S01]  /*08d0*/  FFMA.FTZ R0, R0, R6.reuse, -R13 ;  /* 0x0000000600007223 */ /* 0x080fe2000001080d */
[----:B------:R-:W-:Y:S01]  /*08e0*/  FFMA.FTZ R11, R11, R6, R12 ;  /* 0x000000060b0b7223 */ /* 0x000fe2000001000c */
[-C--:B------:R-:W-:Y:S01]  /*08f0*/  FFMA.FTZ R7, R7, R14.reuse, -R16 ;  /* 0x0000000e07077223 */ /* 0x080fe20000010810 */
[----:B------:R-:W-:-:S07]  /*0900*/  FFMA.FTZ R10, R10, R14, R15 ;  /* 0x0000000e0a0a7223 */ /* 0x000fce000001000f */
.L_x_661:
[----:B------:R-:W-:Y:S05]  /*0910*/  BSYNC.RECONVERGENT B0 ;  /* 0x0000000000007941 */ /* 0x000fea0003800200 */
.L_x_660:
[----:B------:R-:W-:Y:S02]  /*0920*/  F2FP.BF16.F32.PACK_AB R6, R11, R0 ;  /* 0x000000000b06723e */ /* 0x000fe400000010ff */
[----:B------:R-:W-:-:S05]  /*0930*/  F2FP.BF16.F32.PACK_AB R7, R10, R7 ;  /* 0x000000070a07723e */ /* 0x000fca00000010ff */
[----:B------:R-:W-:Y:S01]  /*0940*/  STG.E.64 desc[UR4][R2.64], R6 ;  /* 0x0000000602007986 */ /* 0x000fe2000c101b04 */
[----:B------:R-:W-:Y:S05]  /*0950*/  EXIT ;  /* 0x000000000000794d */ /* 0x000fea0003800000 */
.L_x_662:
        /* <DEDUP_REMOVED lines=10> */
.L_x_4071:


//--------------------- .text._ZN12tensorrt_llm7kernels21fusedQKNormRopeKernelIN3c108BFloat16ES3_Li64ELb0EEEvPviiifPKvS6_S6_PKlii --------------------------
	.section	.text._ZN12tensorrt_llm7kernels21fusedQKNormRopeKernelIN3c108BFloat16ES3_Li64ELb0EEEvPviiifPKvS6_S6_PKlii,"ax",@progbits
	.align	128
        .global         _ZN12tensorrt_llm7kernels21fusedQKNormRopeKernelIN3c108BFloat16ES3_Li64ELb0EEEvPviiifPKvS6_S6_PKlii
        .type           _ZN12tensorrt_llm7kernels21fusedQKNormRopeKernelIN3c108BFloat16ES3_Li64ELb0EEEvPviiifPKvS6_S6_PKlii,@function
        .size           _ZN12tensorrt_llm7kernels21fusedQKNormRopeKernelIN3c108BFloat16ES3_Li64ELb0EEEvPviiifPKvS6_S6_PKlii,(.L_x_4072 - _ZN12tensorrt_llm7kernels21fusedQKNormRopeKernelIN3c108BFloat16ES3_Li64ELb0EEEvPviiifPKvS6_S6_PKlii)
        .other          _ZN12tensorrt_llm7kernels21fusedQKNormRopeKernelIN3c108BFloat16ES3_Li64ELb0EEEvPviiifPKvS6_S6_PKlii,@"STO_CUDA_ENTRY STV_DEFAULT"
_ZN12tensorrt_llm7kernels21fusedQKNormRopeKernelIN3c108BFloat16ES3_Li64ELb0EEEvPviiifPKvS6_S6_PKlii:
.text._ZN12tensorrt_llm7kernels21fusedQKNormRopeKernelIN3c108BFloat16ES3_Li64ELb0EEEvPviiifPKvS6_S6_PKlii:
        /* <DEDUP_REMOVED lines=11> */
[----:B------:R-:W1:Y:S04]  /*00b0*/  LDCU UR4, c[0x0][0x3b8] ;  /* 0x00007700ff0477ac */ /* 0x000e680008000800 */
[----:B------:R-:W-:Y:S01]  /*00c0*/  IABS R0, R10 ;  /* 0x0000000a00007213 */ /* 0x000fe20000000000 */
[----:B0-----:R-:W0:Y:S02]  /*00d0*/  MUFU.RCP R4, R4 ;  /* 0x0000000400047308 */ /* 0x001e240000001000 */
[----:B0-----:R-:W-:Y:S01]  /*00e0*/  VIADD R2, R4, 0xffffffe ;  /* 0x0ffffffe04027836 */ /* 0x001fe20000000000 */
[----:B------:R-:W-:-:S05]  /*00f0*/  IABS R4, R7 ;  /* 0x0000000700047213 */ /* 0x000fca0000000000 */
[----:B------:R0:W2:Y:S01]  /*0100*/  F2I.FTZ.U32.TRUNC.NTZ R3, R2 ;  /* 0x0000000200037305 */ /* 0x0000a2000021f000 */
[----:B------:R-:W-:Y:S02]  /*0110*/  IMAD.MOV R4, RZ, RZ, -R4 ;  /* 0x000000ffff047224 */ /* 0x000fe400078e0a04 */
[----:B0-----:R-:W-:Y:S01]  /*0120*/  IMAD.MOV.U32 R2, RZ, RZ, RZ ;  /* 0x000000ffff027224 */ /* 0x001fe200078e00ff */
[----:B--2---:R-:W-:-:S05]  /*0130*/  IADD3 R12, PT, PT, RZ, -R3, RZ ;  /* 0x80000003ff0c7210 */ /* 0x004fca0007ffe0ff */
[----:B------:R-:W-:-:S04]  /*0140*/  IMAD R5, R12, R9, RZ ;  /* 0x000000090c057224 */ /* 0x000fc800078e02ff */
[----:B------:R-:W-:Y:S01]  /*0150*/  IMAD.HI.U32 R2, R3, R5, R2 ;  /* 0x0000000503027227 */ /* 0x000fe200078e0002 */
[----:B------:R-:W-:-:S05]  /*0160*/  MOV R3, R0 ;  /* 0x0000000000037202 */ /* 0x000fca0000000f00 */
        /* <DEDUP_REMOVED lines=12> */
[----:B-1----:R-:W-:-:S13]  /*0230*/  ISETP.GE.AND P0, PT, R0, UR4, PT ;  /* 0x0000000400007c0c */ /* 0x002fda000bf06270 */
[----:B------:R-:W-:Y:S05]  /*0240*/  @P0 EXIT ;  /* 0x000000000000094d */ /* 0x000fea0003800000 */
[----:B------:R-:W0:Y:S01]  /*0250*/  LDC.64 R4, c[0x0][0x390] ;  /* 0x0000e400ff047b82 */ /* 0x000e220000000a00 */
[----:B------:R-:W-:Y:S01]  /*0260*/  IMAD.MOV R2, RZ, RZ, -R0 ;  /* 0x000000ffff027224 */ /* 0x000fe200078e0a00 */
[----:B------:R-:W1:Y:S03]  /*0270*/  LDCU.64 UR4, c[0x0][0x358] ;  /* 0x00006b00ff0477ac */ /* 0x000e660008000a00 */
[----:B------:R-:W-:Y:S01]  /*0280*/  IMAD R15, R7, R2, R10 ;  /* 0x00000002070f7224 */ /* 0x000fe200078e020a */
[----:B------:R-:W2:Y:S02]  /*0290*/  LDCU.64 UR6, c[0x0][0x3a8] ;  /* 0x00007500ff0677ac */ /* 0x000ea40008000a00 */
[----:B------:R-:W3:Y:S02]  /*02a0*/  LDC.64 R2, c[0x0][0x380] ;  /* 0x0000e000ff027b82 */ /* 0x000ee40000000a00 */
[----:B------:R-:W-:-:S02]  /*02b0*/  ISETP.GE.AND P0, PT, R15, R6, PT ;  /* 0x000000060f00720c */ /* 0x000fc40003f06270 */
[----:B------:R-:W-:-:S04]  /*02c0*/  IADD3 R9, PT, PT, R15, -R6, RZ ;  /* 0x800000060f097210 */ /* 0x000fc80007ffe0ff */
[----:B------:R-:W-:Y:S01]  /*02d0*/  SEL R9, R9, RZ, P0 ;  /* 0x000000ff09097207 */ /* 0x000fe20000000000 */
[----:B------:R-:W4:Y:S01]  /*02e0*/  LDC.64 R16, c[0x0][0x3a0] ;  /* 0x0000e800ff107b82 */ /* 0x000f220000000a00 */
[----:B0-----:R-:W-:Y:S01]  /*02f0*/  IMAD.IADD R7, R7, 0x1, R4 ;  /* 0x0000000107077824 */ /* 0x001fe200078e0204 */
[----:B------:R-:W-:-:S06]  /*0300*/  LOP3.LUT R4, R8, 0x1f, RZ, 0xc0, !PT ;  /* 0x0000001f08047812 */ /* 0x000fcc00078ec0ff */
[----:B------:R-:W0:Y:S01]  /*0310*/  LDC.64 R10, c[0x0][0x3b0] ;  /* 0x0000ec00ff0a7b82 */ /* 0x000e220000000a00 */
[----:B------:R-:W-:Y:S01]  /*0320*/  VIMNMX R8, PT, PT, R15, R6, PT ;  /* 0x000000060f087248 */ /* 0x000fe20003fe0100 */
[----:B------:R-:W-:Y:S01]  /*0330*/  IMAD R7, R0, R7, R9 ;  /* 0x0000000700077224 */ /* 0x000fe200078e0209 */
[----:B------:R-:W-:-:S03]  /*0340*/  SHF.L.U32 R13, R4, 0x1, RZ ;  /* 0x00000001040d7819 */ /* 0x000fc600000006ff */
[----:B------:R-:W-:-:S04]  /*0350*/  IMAD.IADD R8, R7, 0x1, R8 ;  /* 0x0000000107087824 */ /* 0x000fc800078e0208 */
[----:B------:R-:W-:Y:S02]  /*0360*/  IMAD R7, R8, 0x40, R13 ;  /* 0x0000004008077824 */ /* 0x000fe400078e020d */
[----:B------:R-:W5:Y:S02]  /*0370*/  LDC.64 R8, c[0x0][0x398] ;  /* 0x0000e600ff087b82 */ /* 0x000f640000000a00 */
[----:B---3--:R-:W-:-:S05]  /*0380*/  IMAD.WIDE R2, R7, 0x2, R2 ;  /* 0x0000000207027825 */ /* 0x008fca00078e0202 */
[----:B-1----:R-:W3:Y:S01]  /*0390*/  LDG.E R14, desc[UR4][R2.64] ;  /* 0x00000004020e7981 */ /* 0x002ee2000c1e1900 */
[----:B------:R-:W-:Y:S01]  /*03a0*/  ISETP.GE.AND P1, PT, R15, R6, PT ;  /* 0x000000060f00720c */ /* 0x000fe20003f26270 */
[----:B----4-:R-:W-:-:S12]  /*03b0*/  IMAD.WIDE.U32 R16, R13, 0x2, R16 ;  /* 0x000000020d107825 */ /* 0x010fd800078e0010 */
[----:B------:R-:W4:Y:S01]  /*03c0*/  @P1 LDG.E.U16 R12, desc[UR4][R16.64] ;  /* 0x00000004100c1981 */ /* 0x000f22000c1e1500 */
[----:B-----5:R-:W-:-:S04]  /*03d0*/  IMAD.WIDE.U32 R6, R13, 0x2, R8 ;  /* 0x000000020d067825 */ /* 0x020fc800078e0008 */
[----:B0-----:R-:W-:Y:S01]  /*03e0*/  IMAD.WIDE R8, R0, 0x8, R10 ;  /* 0x0000000800087825 */ /* 0x001fe200078e020a */
[----:B------:R-:W5:Y:S04]  /*03f0*/  @!P0 LDG.E.U16 R13, desc[UR4][R6.64+0x2] ;  /* 0x00000204060d8981 */ /* 0x000f68000c1e1500 */
[----:B------:R-:W2:Y:S04]  /*0400*/  @P0 LDG.E.U16 R11, desc[UR4][R16.64+0x2] ;  /* 0x00000204100b0981 */ /* 0x000ea8000c1e1500 */
[----:B------:R-:W4:Y:S04]  /*0410*/  LDG.E.64 R8, desc[UR4][R8.64] ;  /* 0x0000000408087981 */ /* 0x000f28000c1e1b00 */
[----:B------:R0:W4:Y:S02]  /*0420*/  @!P1 LDG.E.U16 R10, desc[UR4][R6.64] ;  /* 0x00000004060a9981 */ /* 0x000124000c1e1500 */
[----:B0-----:R-:W0:Y:S01]  /*0430*/  LDC R6, c[0x0][0x3bc] ;  /* 0x0000ef00ff067b82 */ /* 0x001e220000000800 */
[----:B------:R-:W-:Y:S01]  /*0440*/  BSSY B0, `(.L_x_663) ;  /* 0x000006d000007945 */ /* 0x000fe20003800000 */
[----:B0-----:R-:W-:-:S02]  /*0450*/  SHF.R.S32.HI R17, RZ, 0x1f, R6 ;  /* 0x0000001fff117819 */ /* 0x001fc40000011406 */
[C---:B---3--:R-:W-:Y:S01]  /*0460*/  PRMT R15, R14.reuse, 0x7632, R15 ;  /* 0x000076320e0f7816 */ /* 0x048fe2000000000f */
[----:B------:R-:W-:-:S03]  /*0470*/  IMAD.U32 R0, R14, 0x10000, RZ ;  /* 0x000100000e007824 */ /* 0x000fc600078e00ff */
[----:B------:R-:W-:Y:S01]  /*0480*/  SHF.L.U32 R14, R15, 0x10, RZ ;  /* 0x000000100f0e7819 */ /* 0x000fe200000006ff */
[----:B------:R-:W-:-:S04]  /*0490*/  FFMA.FTZ R15, R0, R0, RZ ;  /* 0x00000000000f7223 */ /* 0x000fc800000100ff */
[----:B------:R-:W-:-:S05]  /*04a0*/  FFMA.FTZ R15, R14, R14, R15 ;  /* 0x0000000e0e0f7223 */ /* 0x000fca000001000f */
[----:B------:R-:W0:Y:S02]  /*04b0*/  SHFL.BFLY PT, R18, R15, 0x10, 0x1f ;  /* 0x0e001f000f127f89 */ /* 0x000e2400000e0000 */
        /* <DEDUP_REMOVED lines=8> */
[----:B--2---:R-:W-:Y:S02]  /*0540*/  @P0 IMAD.U32 R16, R11, 0x10000, RZ ;  /* 0x000100000b100824 */ /* 0x004fe400078e00ff */
[----:B-----5:R-:W-:Y:S02]  /*0550*/  @!P0 IMAD.U32 R16, R13, 0x10000, RZ ;  /* 0x000100000d108824 */ /* 0x020fe400078e00ff */
[----:B----4-:R-:W-:Y:S02]  /*0560*/  @!P1 IMAD.U32 R15, R10, 0x10000, RZ ;  /* 0x000100000a0f9824 */ /* 0x010fe400078e00ff */
[----:B0-----:R-:W-:-:S04]  /*0570*/  FADD.FTZ R20, R7, R20 ;  /* 0x0000001407147221 */ /* 0x001fc80000010000 */
[----:B------:R-:W-:Y:S01]  /*0580*/  FFMA.FTZ R20, R20, 0.015625, R5 ;  /* 0x3c80000014147823 */ /* 0x000fe20000010005 */
[----:B------:R-:W-:-:S05]  /*0590*/  LEA.HI R5, R6, R6, RZ, 0x1 ;  /* 0x0000000606057211 */ /* 0x000fca00078f08ff */
[----:B------:R-:W0:Y:S01]  /*05a0*/  MUFU.RSQ R20, R20 ;  /* 0x0000001400147308 */ /* 0x000e220000001400 */
[----:B------:R-:W-:Y:S01]  /*05b0*/  SHF.R.S32.HI R5, RZ, 0x1, R5 ;  /* 0x00000001ff057819 */ /* 0x000fe20000011405 */
[----:B------:R-:W-:-:S03]  /*05c0*/  IMAD R7, R9, R6, RZ ;  /* 0x0000000609077224 */ /* 0x000fc600078e02ff */
[----:B------:R-:W-:Y:S01]  /*05d0*/  ISETP.GE.AND P0, PT, R4, R5, PT ;  /* 0x000000050400720c */ /* 0x000fe20003f06270 */
[----:B------:R-:W-:Y:S01]  /*05e0*/  IMAD.WIDE.U32 R10, R8, R6, RZ ;  /* 0x00000006080a7225 */ /* 0x000fe200078e00ff */
[----:B------:R-:W-:-:S03]  /*05f0*/  @P1 SHF.L.U32 R15, R12, 0x10, RZ ;  /* 0x000000100c0f1819 */ /* 0x000fc600000006ff */
[----:B------:R-:W-:Y:S01]  /*0600*/  IMAD R17, R8, R17, R7 ;  /* 0x0000001108117224 */ /* 0x000fe200078e0207 */
[----:B------:R-:W-:-:S03]  /*0610*/  LEA R7, P1, R10, UR6, 0x1 ;  /* 0x000000060a077c11 */ /* 0x000fc6000f8208ff */
[----:B------:R-:W-:Y:S02]  /*0620*/  IMAD.IADD R11, R11, 0x1, R17 ;  /* 0x000000010b0b7824 */ /* 0x000fe400078e0211 */
[C---:B0-----:R-:W-:Y:S01]  /*0630*/  FMUL.FTZ R15, R20.reuse, R15 ;  /* 0x0000000f140f7220 */ /* 0x041fe20000410000 */
[----:B------:R-:W-:Y:S02]  /*0640*/  FMUL.FTZ R13, R20, R16 ;  /* 0x00000010140d7220 */ /* 0x000fe40000410000 */
[----:B------:R-:W-:Y:S01]  /*0650*/  LEA.HI.X R10, R10, UR7, R11, 0x1, P1 ;  /* 0x000000070a0a7c11 */ /* 0x000fe200088f0c0b */
[----:B------:R-:W-:Y:S01]  /*0660*/  FMUL.FTZ R9, R0, R15 ;  /* 0x0000000f00097220 */ /* 0x000fe20000410000 */
[----:B------:R-:W-:Y:S01]  /*0670*/  FMUL.FTZ R0, R14, R13 ;  /* 0x0000000d0e007220 */ /* 0x000fe20000410000 */
[----:B------:R-:W-:Y:S06]  /*0680*/  @P0 BRA `(.L_x_664) ;  /* 0x0000000400200947 */ /* 0x000fec0003800000 */
[----:B------:R-:W-:-:S03]  /*0690*/  UMOV UR6, 0xffffffff ;  /* 0xffffffff00067882 */ /* 0x000fc60000000000 */
[----:B------:R-:W-:Y:S05]  /*06a0*/  BRA.DIV UR6, `(.L_x_665) ;  /* 0x0000000606287947 */ /* 0x000fea000b800000 */
[----:B------:R-:W-:Y:S01]  /*06b0*/  IABS R11, R6 ;  /* 0x00000006000b7213 */ /* 0x000fe20000000000 */
[----:B------:R-:W-:Y:S01]  /*06c0*/  IMAD.SHL.U32 R8, R4, 0x4, RZ ;  /* 0x0000000404087824 */ /* 0x000fe200078e00ff */
[----:B------:R-:W-:Y:S01]  /*06d0*/  SHF.R.S32.HI R19, RZ, 0x1f, R6 ;  /* 0x0000001fff137819 */ /* 0x000fe20000011406 */
[----:B------:R-:W-:Y:S01]  /*06e0*/  NOP ;  /* 0x0000000000007918 */ /* 0x000fe20000000000 */
[----:B------:R-:W0:Y:S02]  /*06f0*/  I2F.RP R14, R11 ;  /* 0x0000000b000e7306 */ /* 0x000e240000209400 */
[----:B------:R-:W-:Y:S02]  /*0700*/  IABS R16, R8 ;  /* 0x0000000800107213 */ /* 0x000fe40000000000 */
[----:B------:R-:W-:-:S04]  /*0710*/  ISETP.GE.AND P1, PT, R8, RZ, PT ;  /* 0x000000ff0800720c */ /* 0x000fc80003f26270 */
[----:B0-----:R-:W0:Y:S02]  /*0720*/  MUFU.RCP R14, R14 ;  /* 0x0000000e000e7308 */ /* 0x001e240000001000 */
[----:B0-----:R-:W-:-:S06]  /*0730*/  IADD3 R13, PT, PT, R14, 0xffffffe, RZ ;  /* 0x0ffffffe0e0d7810 */ /* 0x001fcc0007ffe0ff */
[----:B------:R-:W0:Y:S02]  /*0740*/  F2I.FTZ.U32.TRUNC.NTZ R13, R13 ;  /* 0x0000000d000d7305 */ /* 0x000e24000021f000 */
[----:B0-----:R-:W-:-:S04]  /*0750*/  IMAD.MOV R12, RZ, RZ, -R13 ;  /* 0x000000ffff0c7224 */ /* 0x001fc800078e0a0d */
[----:B------:R-:W-:Y:S02]  /*0760*/  IMAD R15, R12, R11, RZ ;  /* 0x0000000b0c0f7224 */ /* 0x000fe400078e02ff */
[----:B------:R-:W-:-:S05]  /*0770*/  HFMA2 R12, -RZ, RZ, 0, 0 ;  /* 0x00000000ff0c7431 */ /* 0x000fca00000001ff */
[----:B------:R-:W-:Y:S01]  /*0780*/  IMAD.HI.U32 R12, R13, R15, R12 ;  /* 0x0000000f0d0c7227 */ /* 0x000fe200078e000c */
[----:B------:R-:W-:-:S03]  /*0790*/  LOP3.LUT R13, RZ, R6, RZ, 0x33, !PT ;  /* 0x00000006ff0d7212 */ /* 0x000fc600078e33ff */
[----:B------:R-:W-:-:S04]  /*07a0*/  IMAD.MOV.U32 R15, RZ, RZ, R16 ;  /* 0x000000ffff0f7224 */ /* 0x000fc800078e0010 */
        /* <DEDUP_REMOVED lines=15> */
[----:B------:R-:W2:Y:S04]  /*08a0*/  LDG.E.U16.CONSTANT R14, desc[UR4][R14.64] ;  /* 0x000000040e0e7981 */ /* 0x000ea8000c1e9500 */
[----:B------:R-:W3:Y:S01]  /*08b0*/  LDG.E.U16.CONSTANT R16, desc[UR4][R16.64] ;  /* 0x0000000410107981 */ /* 0x000ee2000c1e9500 */
[----:B------:R-:W-:-:S04]  /*08c0*/  LEA.HI R19, R19, R6, RZ, 0x2 ;  /* 0x0000000613137211 */ /* 0x000fc800078f10ff */
[----:B------:R-:W-:-:S05]  /*08d0*/  SHF.R.S32.HI R19, RZ, 0x2, R19 ;  /* 0x00000002ff137819 */ /* 0x000fca0000011413 */
[----:B------:R-:W0:Y:S01]  /*08e0*/  SHFL.BFLY PT, R6, R9, R19, 0x1f ;  /* 0x0c001f1309067589 */ /* 0x000e2200000e0000 */
[----:B------:R-:W-:-:S03]  /*08f0*/  ISETP.GE.AND P1, PT, R4, R19, PT ;  /* 0x000000130400720c */ /* 0x000fc60003f26270 */
[----:B------:R1:W4:Y:S10]  /*0900*/  SHFL.BFLY PT, R4, R0, R19, 0x1f ;  /* 0x0c001f1300047589 */ /* 0x00033400000e0000 */
[----:B0-----:R-:W-:Y:S01]  /*0910*/  @!P1 FADD.FTZ R6, -R6, -RZ ;  /* 0x800000ff06069221 */ /* 0x001fe20000010100 */
[----:B--2---:R-:W-:Y:S01]  /*0920*/  SHF.L.U32 R18, R14, 0x10, RZ ;  /* 0x000000100e127819 */ /* 0x004fe200000006ff */
[----:B---3--:R-:W-:-:S04]  /*0930*/  IMAD.U32 R21, R16, 0x10000, RZ ;  /* 0x0001000010157824 */ /* 0x008fc800078e00ff */
[----:B------:R-:W-:-:S04]  /*0940*/  FMUL.FTZ R6, R6, R21 ;  /* 0x0000001506067220 */ /* 0x000fc80000410000 */
[----:B-1--4-:R-:W-:-:S07]  /*0950*/  FFMA.FTZ R6, R9, R18, R6 ;  /* 0x0000001209067223 */ /* 0x012fce0000010006 */
.L_x_670:
        /* <DEDUP_REMOVED lines=27> */
.L_x_664:
[----:B------:R-:W-:Y:S05]  /*0b10*/  BSYNC B0 ;  /* 0x0000000000007941 */ /* 0x000fea0003800000 */
.L_x_663:
[----:B------:R-:W-:-:S05]  /*0b20*/  F2FP.BF16.F32.PACK_AB R9, R0, R9 ;  /* 0x000000090009723e */ /* 0x000fca00000010ff */
[----:B------:R-:W-:Y:S01]  /*0b30*/  STG.E desc[UR4][R2.64], R9 ;  /* 0x0000000902007986 */ /* 0x000fe2000c101904 */
[----:B------:R-:W-:Y:S05]  /*0b40*/  EXIT ;  /* 0x000000000000794d */ /* 0x000fea0003800000 */
.L_x_665:
[----:B------:R-:W-:Y:S01]  /*0b50*/  IABS R11, R6 ;  /* 0x00000006000b7213 */ /* 0x000fe20000000000 */
[----:B------:R-:W-:-:S03]  /*0b60*/  IMAD.SHL.U32 R8, R4, 0x4, RZ ;  /* 0x0000000404087824 */ /* 0x000fc600078e00ff */
[----:B------:R-:W0:Y:S02]  /*0b70*/  I2F.RP R14, R11 ;  /* 0x0000000b000e7306 */ /* 0x000e240000209400 */
[----:B------:R-:W-:Y:S02]  /*0b80*/  IABS R16, R8 ;  /* 0x0000000800107213 */ /* 0x000fe40000000000 */
[----:B------:R-:W-:-:S04]  /*0b90*/  ISETP.GE.AND P1, PT, R8, RZ, PT ;  /* 0x000000ff0800720c */ /* 0x000fc80003f26270 */
[----:B0-----:R-:W0:Y:S02]  /*0ba0*/  MUFU.RCP R14, R14 ;  /* 0x0000000e000e7308 */ /* 0x001e240000001000 */
[----:B0-----:R-:W-:-:S06]  /*0bb0*/  VIADD R13, R14, 0xffffffe ;  /* 0x0ffffffe0e0d7836 */ /* 0x001fcc0000000000 */
[----:B------:R-:W0:Y:S02]  /*0bc0*/  F2I.FTZ.U32.TRUNC.NTZ R13, R13 ;  /* 0x0000000d000d7305 */ /* 0x000e24000021f000 */
[----:B0-----:R-:W-:-:S05]  /*0bd0*/  IADD3 R12, PT, PT, RZ, -R13, RZ ;  /* 0x8000000dff0c7210 */ /* 0x001fca0007ffe0ff */
[----:B------:R-:W-:Y:S01]  /*0be0*/  IMAD R15, R12, R11, RZ ;  /* 0x0000000b0c0f7224 */ /* 0x000fe200078e02ff */
[----:B------:R-:W-:-:S05]  /*0bf0*/  MOV R12, RZ ;  /* 0x000000ff000c7202 */ /* 0x000fca0000000f00 */
[----:B------:R-:W-:Y:S01]  /*0c00*/  IMAD.HI.U32 R12, R13, R15, R12 ;  /* 0x0000000f0d0c7227 */ /* 0x000fe200078e000c */
[----:B------:R-:W-:-:S03]  /*0c10*/  LOP3.LUT R13, RZ, R6, RZ, 0x33, !PT ;  /* 0x00000006ff0d7212 */ /* 0x000fc600078e33ff */
[----:B------:R-:W-:-:S04]  /*0c20*/  IMAD.MOV.U32 R15, RZ, RZ, R16 ;  /* 0x000000ffff0f7224 */ /* 0x000fc800078e0010 */
[----:B------:R-:W-:-:S05]  /*0c30*/  IMAD.HI.U32 R14, R12, R15, RZ ;  /* 0x0000000f0c0e7227 */ /* 0x000fca00078e00ff */
[----:B------:R-:W-:-:S05]  /*0c40*/  IADD3 R14, PT, PT, -R14, RZ, RZ ;  /* 0x000000ff0e0e7210 */ /* 0x000fca0007ffe1ff */
[----:B------:R-:W-:-:S05]  /*0c50*/  IMAD R14, R11, R14, R15 ;  /* 0x0000000e0b0e7224 */ /* 0x000fca00078e020f */
[----:B------:R-:W-:-:S13]  /*0c60*/  ISETP.GT.U32.AND P0, PT, R11, R14, PT ;  /* 0x0000000e0b00720c */ /* 0x000fda0003f04070 */
[----:B------:R-:W-:-:S05]  /*0c70*/  @!P0 IMAD.IADD R14, R14, 0x1, -R11 ;  /* 0x000000010e0e8824 */ /* 0x000fca00078e0a0b */
[----:B------:R-:W-:-:S13]  /*0c80*/  ISETP.GT.U32.AND P0, PT, R11, R14, PT ;  /* 0x0000000e0b00720c */ /* 0x000fda0003f04070 */
[----:B------:R-:W-:Y:S02]  /*0c90*/  @!P0 IADD3 R14, PT, PT, R14, -R11, RZ ;  /* 0x8000000b0e0e8210 */ /* 0x000fe40007ffe0ff */
        /* <DEDUP_REMOVED lines=10> */
[----:B------:R-:W-:Y:S01]  /*0d40*/  SHF.R.S32.HI R19, RZ, 0x1f, R6 ;  /* 0x0000001fff137819 */ /* 0x000fe20000011406 */
[----:B------:R-:W-:-:S03]  /*0d50*/  HFMA2 R20, -RZ, RZ, 0, 1.847743988037109375e-06 ;  /* 0x0000001fff147431 */ /* 0x000fc600000001ff */
[----:B------:R-:W-:Y:S01]  /*0d60*/  LEA.HI R19, R19, R6, RZ, 0x2 ;  /* 0x0000000613137211 */ /* 0x000fe200078f10ff */
[----:B------:R-:W-:Y:S01]  /*0d70*/  IMAD.MOV.U32 R21, RZ, RZ, R9 ;  /* 0x000000ffff157224 */ /* 0x000fe200078e0009 */
[----:B------:R-:W-:Y:S02]  /*0d80*/  MOV R18, 0xffffffff ;  /* 0xffffffff00127802 */ /* 0x000fe40000000f00 */
[----:B------:R-:W-:-:S07]  /*0d90*/  SHF.R.S32.HI R19, RZ, 0x2, R19 ;  /* 0x00000002ff137819 */ /* 0x000fce0000011413 */
[----:B0----5:R-:W-:Y:S05]  /*0da0*/  WARPSYNC.COLLECTIVE R18, `(.L_x_667) ;  /* 0x0000000012087348 */ /* 0x021fea0003c00000 */
[----:B------:R-:W-:Y:S01]  /*0db0*/  NOP ;  /* 0x0000000000007918 */ /* 0x000fe20000000000 */
[----:B0----5:R-:W-:Y:S05]  /*0dc0*/  ENDCOLLECTIVE ;  /* 0x000000000000791b */ /* 0x021fea0003800000 */
.L_x_667:
[----:B------:R-:W-:Y:S05]  /*0dd0*/  WARPSYNC.COLLECTIVE R18, `(.L_x_668) ;  /* 0x0000000012087348 */ /* 0x000fea0003c00000 */
[----:B------:R0:W1:Y:S02]  /*0de0*/  SHFL.BFLY P2, R17, R21, R19, R20 ;  /* 0x0c00001315117389 */ /* 0x0000640000040014 */
[----:B01----:R-:W-:Y:S05]  /*0df0*/  ENDCOLLECTIVE ;  /* 0x000000000000791b */ /* 0x003fea0003800000 */
.L_x_668:
[----:B------:R-:W-:Y:S02]  /*0e00*/  ISETP.GE.AND P1, PT, R4, R19, PT ;  /* 0x000000130400720c */ /* 0x000fe40003f26270 */
[----:B------:R-:W-:Y:S01]  /*0e10*/  MOV R21, R0 ;  /* 0x0000000000157202 */ /* 0x000fe20000000f00 */
[----:B------:R-:W-:-:S10]  /*0e20*/  IMAD.MOV.U32 R6, RZ, RZ, R17 ;  /* 0x000000ffff067224 */ /* 0x000fd400078e0011 */
[----:B------:R-:W-:Y:S05]  /*0e30*/  WARPSYNC.COLLECTIVE R18, `(.L_x_669) ;  /* 0x0000000012087348 */ /* 0x000fea0003c00000 */
[----:B------:R0:W1:Y:S02]  /*0e40*/  SHFL.BFLY P2, R17, R21, R19, R20 ;  /* 0x0c00001315117389 */ /* 0x0000640000040014 */
[----:B01----:R-:W-:Y:S05]  /*0e50*/  ENDCOLLECTIVE ;  /* 0x000000000000791b */ /* 0x003fea0003800000 */
.L_x_669:
[----:B------:R-:W-:Y:S01]  /*0e60*/  @!P1 FADD.FTZ R6, -R6, -RZ ;  /* 0x800000ff06069221 */ /* 0x000fe20000010100 */
[----:B------:R-:W-:Y:S01]  /*0e70*/  IMAD.MOV.U32 R4, RZ, RZ, R17 ;  /* 0x000000ffff047224 */ /* 0x000fe200078e0011 */
[----:B------:R-:W-:Y:S01]  /*0e80*/  SHF.L.U32 R15, R16, 0x10, RZ ;  /* 0x00000010100f7819 */ /* 0x000fe200000006ff */
[----:B------:R-:W-:-:S04]  /*0e90*/  IMAD.U32 R14, R14, 0x10000, RZ ;  /* 0x000100000e0e7824 */ /* 0x000fc800078e00ff */
[----:B------:R-:W-:-:S04]  /*0ea0*/  FMUL.FTZ R6, R6, R15 ;  /* 0x0000000f06067220 */ /* 0x000fc80000410000 */
[----:B------:R-:W-:Y:S01]  /*0eb0*/  FFMA.FTZ R6, R9, R14, R6 ;  /* 0x0000000e09067223 */ /* 0x000fe20000010006 */
[----:B------:R-:W-:Y:S06]  /*0ec0*/  BRA `(.L_x_670) ;  /* 0xfffffff800a47947 */ /* 0x000fec000383ffff */
.L_x_666:
[----:B------:R-:W-:Y:S01]  /*0ed0*/  BSSY B1, `(.L_x_671) ;  /* 0x0000005000017945 */ /* 0x000fe20003800000 */
[----:B------:R-:W-:-:S07]  /*0ee0*/  MOV R18, 0xffffffff ;  /* 0xffffffff00127802 */ /* 0x000fce0000000f00 */
[----:B------:R-:W-:Y:S05]  /*0ef0*/  WARPSYNC.COLLECTIVE R18, `(.L_x_672) ;  /* 0x0000000012087348 */ /* 0x000fea0003c00000 */
[----:B------:R-:W-:Y:S01]  /*0f00*/  NOP ;  /* 0x0000000000007918 */ /* 0x000fe20000000000 */
[----:B------:R-:W-:Y:S05]  /*0f10*/  ENDCOLLECTIVE ;  /* 0x000000000000791b */ /* 0x000fea0003800000 */
.L_x_672:
[----:B------:R-:W-:Y:S05]  /*0f20*/  BSYNC B1 ;  /* 0x0000000000017941 */ /* 0x000fea0003800000 */
.L_x_671:
[----:B------:R-:W-:Y:S05]  /*0f30*/  BRA `(.L_x_664) ;  /* 0xfffffff800f47947 */ /* 0x000fea000383ffff */
.L_x_673:
        /* <DEDUP_REMOVED lines=12> */
.L_x_4072:


//--------------------- .text._ZN12tensorrt_llm7kernels21fusedQKNormRopeKernelIN3c108BFloat16ES3_Li64ELb1EEEvPviiifPKvS6_S6_PKlii --------------------------
	.section	.text._ZN12tensorrt_llm7kernels21fusedQKNormRopeKernelIN3c108BFloat16ES3_Li64ELb1EEEvPviiifPKvS6_S6_PKlii,"ax",@progbits
	.align	128
        .global         _ZN12tensorrt_llm7kernels21fusedQKNormRopeKernelIN3c108BFloat16ES3_Li64ELb1EEEvPviiifPKvS6_S6_PKlii
        .type           _ZN12tensorrt_llm7kernels21fusedQKNormRopeKernelIN3c108BFloat16ES3_Li64ELb1EEEvPviiifPKvS6_S6_PKlii,@function
        .size           _ZN12tensorrt_llm7kernels21fusedQKNormRopeKernelIN3c108BFloat16ES3_Li64ELb1EEEvPviiifPKvS6_S6_PKlii,(.L_x_4073 - _ZN12tensorrt_llm7kernels21fusedQKNormRopeKernelIN3c108BFloat16ES3_Li64ELb1EEEvPviiifPKvS6_S6_PKlii)
        .other          _ZN12tensorrt_llm7kernels21fusedQKNormRopeKernelIN3c108BFloat16ES3_Li64ELb1EEEvPviiifPKvS6_S6_PKlii,@"STO_CUDA_ENTRY STV_DEFAULT"
_ZN12tensorrt_llm7kernels21fusedQKNormRopeKernelIN3c108BFloat16ES3_Li64ELb1EEEvPviiifPKvS6_S6_PKlii:
.text._ZN12tensorrt_llm7kernels21fusedQKNormRopeKernelIN3c108BFloat16ES3_Li64ELb1EEEvPviiifPKvS6_S6_PKlii:
[----:B------:R-:W-:Y:S08]  /*0000*/  LDC R1, c[0x0][0x37c] ;  /* 0x0000df00ff017b82 */ /* 0x000ff00000000800 */
[----:B------:R-:W0:Y:S01]  /*0010*/  LDC.64 R6, c[0x0][0x388] ;  /* 0x0000e200ff067b82 */ /* 0x000e220000000a00 */
[----:B------:R-:W1:Y:S01]  /*0020*/  S2R R0, SR_TID.X ;  /* 0x0000000000007919 */ /* 0x000e620000002100 */
[----:B------:R-:W2:Y:S02]  /*0030*/  LDCU UR4, c[0x0][0x360] ;  /* 0x00006c00ff0477ac */ /* 0x000ea40008000800 */
[----:B--2---:R-:W-:Y:S01]  /*0040*/  USHF.R.U32.HI UR4, URZ, 0x5, UR4 ;  /* 0x00000005ff047899 */ /* 0x004fe20008011604 */
[----:B0-----:R-:W-:-:S02]  /*0050*/  IADD3 R11, PT, PT, R7, R6, RZ ;  /* 0x00000006070b7210 */ /* 0x001fc40007ffe0ff */
[----:B------:R-:W0:Y:S02]  /*0060*/  S2R R7, SR_CTAID.X ;  /* 0x0000000000077919 */ /* 0x000e240000002500 */
[----:B------:R-:W-:-:S04]  /*0070*/  IABS R8, R11 ;  /* 0x0000000b00087213 */ /* 0x000fc80000000000 */
[----:B------:R-:W2:Y:S01]  /*0080*/  I2F.RP R5, R8 ;  /* 0x0000000800057306 */ /* 0x000ea20000209400 */
[----:B-1----:R-:W-:-:S07]  /*0090*/  SHF.R.U32.HI R2, RZ, 0x5, R0 ;  /* 0x00000005ff027819 */ /* 0x002fce0000011600 */
[----:B--2---:R-:W1:Y:S01]  /*00a0*/  MUFU.RCP R5, R5 ;  /* 0x0000000500057308 */ /* 0x004e620000001000 */
[----:B0-----:R-:W-:Y:S01]  /*00b0*/  IMAD R4, R7, UR4, R2 ;  /* 0x0000000407047c24 */ /* 0x001fe2000f8e0202 */
[----:B------:R-:W-:Y:S01]  /*00c0*/  IABS R2, R11 ;  /* 0x0000000b00027213 */ /* 0x000fe20000000000 */
[----:B------:R-:W0:Y:S03]  /*00d0*/  LDCU UR4, c[0x0][0x3b8] ;  /* 0x00007700ff0477ac */ /* 0x000e260008000800 */
[----:B------:R-:W-:Y:S01]  /*00e0*/  IABS R7, R4 ;  /* 0x0000000400077213 */ /* 0x000fe20000000000 */
[----:B-1----:R-:W-:-:S06]  /*00f0*/  VIADD R3, R5, 0xffffffe ;  /* 0x0ffffffe05037836 */ /* 0x002fcc0000000000 */
[----:B------:R-:W1:Y:S02]  /*0100*/  F2I.FTZ.U32.TRUNC.NTZ R3, R3 ;  /* 0x0000000300037305 */ /* 0x000e64000021f000 */
[----:B-1----:R-:W-:-:S05]  /*0110*/  IADD3 R9, PT, PT, RZ, -R3, RZ ;  /* 0x80000003ff097210 */ /* 0x002fca0007ffe0ff */
[----:B------:R-:W-:Y:S02]  /*0120*/  IMAD R5, R9, R8, RZ ;  /* 0x0000000809057224 */ /* 0x000fe400078e02ff */
[----:B------:R-:W-:Y:S02]  /*0130*/  IMAD.MOV R9, RZ, RZ, -R2 ;  /* 0x000000ffff097224 */ /* 0x000fe400078e0a02 */
[----:B------:R-:W-:-:S05]  /*0140*/  HFMA2 R2, -RZ, RZ, 0, 0 ;  /* 0x00000000ff027431 */ /* 0x000fca00000001ff */
[----:B------:R-:W-:Y:S01]  /*0150*/  IMAD.HI.U32 R2, R3, R5, R2 ;  /* 0x0000000503027227 */ /* 0x000fe200078e0002 */
[----:B------:R-:W-:-:S03]  /*0160*/  MOV R5, R9 ;  /* 0x0000000900057202 */ /* 0x000fc60000000f00 */
[----:B------:R-:W-:-:S04]  /*0170*/  IMAD.MOV.U32 R3, RZ, RZ, R7 ;  /* 0x000000ffff037224 */ /* 0x000fc800078e0007 */
        /* <DEDUP_REMOVED lines=9> */
[----:B------:R-:W-:-:S05]  /*0210*/  @P0 VIADD R2, R2, 0x1 ;  /* 0x0000000102020836 */ /* 0x000fca0000000000 */
[----:B------:R-:W-:-:S05]  /*0220*/  MOV R13, R2 ;  /* 0x00000002000d7202 */ /* 0x000fca0000000f00 */
[----:B------:R-:W-:Y:S01]  /*0230*/  @!P2 IMAD.MOV R13, RZ, RZ, -R13 ;  /* 0x000000ffff0da224 */ /* 0x000fe200078e0a0d */
[----:B------:R-:W-:-:S04]  /*0240*/  @!P1 LOP3.LUT R13, RZ, R11, RZ, 0x33, !PT ;  /* 0x0000000bff0d9212 */ /* 0x000fc800078e33ff */
[----:B0-----:R-:W-:-:S13]  /*0250*/  ISETP.GE.AND P0, PT, R13, UR4, PT ;  /* 0x000000040d007c0c */ /* 0x001fda000bf06270 */
[----:B------:R-:W-:Y:S05]  /*0260*/  @P0 EXIT ;  /* 0x000000000000094d */ /* 0x000fea0003800000 */
[----:B------:R-:W0:Y:S01]  /*0270*/  LDC.64 R8, c[0x0][0x3b0] ;  /* 0x0000ec00ff087b82 */ /* 0x000e220000000a00 */
[----:B------:R-:W1:Y:S07]  /*0280*/  LDCU.64 UR4, c[0x0][0x358] ;  /* 0x00006b00ff0477ac */ /* 0x000e6e0008000a00 */
[----:B------:R-:W2:Y:S01]  /*0290*/  LDC.64 R2, c[0x0][0x390] ;  /* 0x0000e400ff027b82 */ /* 0x000ea20000000a00 */
[----:B------:R-:W-:Y:S02]  /*02a0*/  IADD3 R7, PT, PT, -R13, RZ, RZ ;  /* 0x000000ff0d077210 */ /* 0x000fe40007ffe1ff */
[----:B------:R-:W-:-:S05]  /*02b0*/  LOP3.LUT R21, R0, 0x1f, RZ, 0xc0, !PT ;  /* 0x0000001f00157812 */ /* 0x000fca00078ec0ff */
[----:B------:R-:W3:Y:S01]  /*02c0*/  LDC R19, c[0x0][0x3bc] ;  /* 0x0000ef00ff137b82 */ /* 0x000ee20000000800 */
[----:B0-----:R-:W-:-:S07]  /*02d0*/  IMAD.WIDE R8, R13, 0x8, R8 ;  /* 0x000000080d087825 */ /* 0x001fce00078e0208 */
[----:B------:R-:W0:Y:S01]  /*02e0*/  LDC.64 R14, c[0x0][0x3a0] ;  /* 0x0000e800ff0e7b82 */ /* 0x000e220000000a00 */
[----:B-1----:R-:W4:Y:S01]  /*02f0*/  LDG.E.64 R8, desc[UR4][R8.64] ;  /* 0x0000000408087981 */ /* 0x002f22000c1e1b00 */
[----:B------:R-:W-:-:S06]  /*0300*/  IMAD R7, R11, R7, R4 ;  /* 0x000000070b077224 */ /* 0x000fcc00078e0204 */
[----:B------:R-:W1:Y:S01]  /*0310*/  LDC.64 R4, c[0x0][0x380] ;  /* 0x0000e000ff047b82 */ /* 0x000e620000000a00 */
[----:B--2---:R-:W-:Y:S01]  /*0320*/  IMAD.IADD R2, R11, 0x1, R2 ;  /* 0x000000010b027824 */ /* 0x004fe200078e0202 */
[CC--:B------:R-:W-:Y:S02]  /*0330*/  ISETP.GE.AND P0, PT, R7.reuse, R6.reuse, PT ;  /* 0x000000060700720c */ /* 0x0c0fe40003f06270 */
[----:B------:R-:W-:-:S04]  /*0340*/  IADD3 R10, PT, PT, R7, -R6, RZ ;  /* 0x80000006070a7210 */ /* 0x000fc80007ffe0ff */
[----:B------:R-:W2:Y:S01]  /*0350*/  LDC.64 R16, c[0x0][0x398] ;  /* 0x0000e600ff107b82 */ /* 0x000ea20000000a00 */
[----:B------:R-:W-:-:S05]  /*0360*/  SEL R11, R10, RZ, P0 ;  /* 0x000000ff0a0b7207 */ /* 0x000fca0000000000 */
[----:B------:R-:W-:Y:S01]  /*0370*/  IMAD R2, R13, R2, R11 ;  /* 0x000000020d027224 */ /* 0x000fe200078e020b */
[----:B------:R-:W-:Y:S02]  /*0380*/  VIMNMX R11, PT, PT, R7, R6, PT ;  /* 0x00000006070b7248 */ /* 0x000fe40003fe0100 */
[----:B------:R-:W-:Y:S02]  /*0390*/  SHF.L.U32 R13, R21, 0x1, RZ ;  /* 0x00000001150d7819 */ /* 0x000fe400000006ff */
[----:B------:R-:W-:-:S05]  /*03a0*/  IADD3 R2, PT, PT, R2, R11, RZ ;  /* 0x0000000b02027210 */ /* 0x000fca0007ffe0ff */
[----:B------:R-:W-:-:S04]  /*03b0*/  IMAD R11, R2, 0x40, R13 ;  /* 0x00000040020b7824 */ /* 0x000fc800078e020d */
[----:B-1----:R-:W-:-:S05]  /*03c0*/  IMAD.WIDE R4, R11, 0x2, R4 ;  /* 0x000000020b047825 */ /* 0x002fca00078e0204 */
[----:B------:R-:W5:Y:S01]  /*03d0*/  LDG.E R0, desc[UR4][R4.64] ;  /* 0x0000000404007981 */ /* 0x000f62000c1e1900 */
[-C--:B---3--:R-:W-:Y:S01]  /*03e0*/  LEA.HI R12, R19, R19.reuse, RZ, 0x1 ;  /* 0x00000013130c7211 */ /* 0x088fe200078f08ff */
[C---:B0-----:R-:W-:Y:S01]  /*03f0*/  IMAD.WIDE.U32 R14, R13.reuse, 0x2, R14 ;  /* 0x000000020d0e7825 */ /* 0x041fe200078e000e */
[----:B------:R-:W-:Y:S02]  /*0400*/  SHF.R.S32.HI R23, RZ, 0x1f, R19 ;  /* 0x0000001fff177819 */ /* 0x000fe40000011413 */
[----:B------:R-:W-:Y:S01]  /*0410*/  SHF.R.S32.HI R12, RZ, 0x1, R12 ;  /* 0x00000001ff0c7819 */ /* 0x000fe2000001140c */
[----:B--2---:R-:W-:Y:S01]  /*0420*/  IMAD.WIDE.U32 R16, R13, 0x2, R16 ;  /* 0x000000020d107825 */ /* 0x004fe200078e0010 */
[----:B------:R-:W-:Y:S02]  /*0430*/  ISETP.GE.AND P1, PT, R7, R6, PT ;  /* 0x000000060700720c */ /* 0x000fe40003f26270 */
[----:B------:R-:W-:Y:S02]  /*0440*/  ISETP.GE.AND P2, PT, R21, R12, PT ;  /* 0x0000000c1500720c */ /* 0x000fe40003f46270 */
[----:B------:R-:W2:Y:S11]  /*0450*/  @!P0 LDG.E.U16 R7, desc[UR4][R16.64+0x2] ;  /* 0x0000020410078981 */ /* 0x000eb6000c1e1500 */
[----:B------:R-:W0:Y:S01]  /*0460*/  @!P2 LDC.64 R10, c[0x0][0x3a8] ;  /* 0x0000ea00ff0aab82 */ /* 0x000e220000000a00 */
[----:B----4-:R-:W-:-:S02]  /*0470*/  IMAD R2, R9, R19, RZ ;  /* 0x0000001309027224 */ /* 0x010fc400078e02ff */
[----:B------:R-:W-:-:S04]  /*0480*/  IMAD.WIDE.U32 R18, R8, R19, RZ ;  /* 0x0000001308127225 */ /* 0x000fc800078e00ff */
[----:B------:R-:W-:Y:S01]  /*0490*/  IMAD R23, R8, R23, R2 ;  /* 0x0000001708177224 */ /* 0x000fe200078e0202 */
[----:B------:R-:W-:Y:S01]  /*04a0*/  @!P2 IADD3 R21, P3, PT, R21, R18, RZ ;  /* 0x000000121515a210 */ /* 0x000fe20007f7e0ff */
[----:B------:R-:W3:Y:S03]  /*04b0*/  @P0 LDG.E.U16 R2, desc[UR4][R14.64+0x2] ;  /* 0x000002040e020981 */ /* 0x000ee6000c1e1500 */
[----:B------:R-:W-:Y:S01]  /*04c0*/  IADD3 R6, PT, PT, R19, R23, RZ ;  /* 0x0000001713067210 */ /* 0x000fe20007ffe0ff */
[----:B------:R1:W4:Y:S01]  /*04d0*/  @P1 LDG.E.U16 R8, desc[UR4][R14.64] ;  /* 0x000000040e081981 */ /* 0x000322000c1e1500 */
[----:B0-----:R-:W-:Y:S02]  /*04e0*/  @!P2 LEA R10, P4, R21, R10, 0x1 ;  /* 0x0000000a150aa211 */ /* 0x001fe400078808ff */
[----:B------:R-:W-:-:S04]  /*04f0*/  @!P2 IADD3.X R6, PT, PT, RZ, R6, RZ, P3, !PT ;  /* 0x00000006ff06a210 */ /* 0x000fc80001ffe4ff */
[----:B------:R-:W-:Y:S02]  /*0500*/  @!P2 LEA.HI.X R11, R21, R11, R6, 0x1, P4 ;  /* 0x0000000b150ba211 */ /* 0x000fe400020f0c06 */
[----:B------:R-:W4:Y:S01]  /*0510*/  @!P1 LDG.E.U16 R6, desc[UR4][R16.64] ;  /* 0x0000000410069981 */ /* 0x000f22000c1e1500 */
[----:B------:R-:W-:-:S03]  /*0520*/  @!P2 IMAD.WIDE.U32 R18, R12, 0x2, R10 ;  /* 0x000000020c12a825 */ /* 0x000fc600078e000a */
[----:B------:R0:W4:Y:S04]  /*0530*/  @!P2 LDG.E.U16.CONSTANT R10, desc[UR4][R10.64] ;  /* 0x000000040a0aa981 */ /* 0x000128000c1e9500 */
[----:B------:R-:W4:Y:S01]  /*0540*/  @!P2 LDG.E.U16.CONSTANT R9, desc[UR4][R18.64] ;  /* 0x000000041209a981 */ /* 0x000f22000c1e9500 */
[C---:B-----5:R-:W-:Y:S01]  /*0550*/  PRMT R12, R0.reuse, 0x7632, R12 ;  /* 0x00007632000c7816 */ /* 0x060fe2000000000c */
[----:B------:R-:W-:-:S03]  /*0560*/  IMAD.U32 R0, R0, 0x10000, RZ ;  /* 0x0001000000007824 */ /* 0x000fc600078e00ff */
[----:B------:R-:W-:Y:S01]  /*0570*/  SHF.L.U32 R12, R12, 0x10, RZ ;  /* 0x000000100c0c7819 */ /* 0x000fe200000006ff */
[----:B------:R-:W-:-:S04]  /*0580*/  FFMA.FTZ R13, R0, R0, RZ ;  /* 0x00000000000d7223 */ /* 0x000fc800000100ff */
[----:B------:R-:W-:-:S05]  /*0590*/  FFMA.FTZ R13, R12, R12, R13 ;  /* 0x0000000c0c0d7223 */ /* 0x000fca000001000d */
[----:B------:R-:W5:Y:S02]  /*05a0*/  SHFL.BFLY PT, R20, R13, 0x10, 0x1f ;  /* 0x0e001f000d147f89 */ /* 0x000f6400000e0000 */
[----:B-----5:R-:W-:-:S05]  /*05b0*/  FADD.FTZ R20, R13, R20 ;  /* 0x000000140d147221 */ /* 0x020fca0000010000 */
[----:B-1----:R-:W1:Y:S02]  /*05c0*/  SHFL.BFLY PT, R15, R20, 0x8, 0x1f ;  /* 0x0d001f00140f7f89 */ /* 0x002e6400000e0000 */
[----:B-1----:R-:W-:-:S05]  /*05d0*/  FADD.FTZ R15, R20, R15 ;  /* 0x0000000f140f7221 */ /* 0x002fca0000010000 */
[----:B------:R-:W1:Y:S02]  /*05e0*/  SHFL.BFLY PT, R14, R15, 0x4, 0x1f ;  /* 0x0c801f000f0e7f89 */ /* 0x000e6400000e0000 */
[----:B-1----:R-:W-:-:S05]  /*05f0*/  FADD.FTZ R14, R15, R14 ;  /* 0x0000000e0f0e7221 */ /* 0x002fca0000010000 */
[----:B0-----:R-:W0:Y:S02]  /*0600*/  SHFL.BFLY PT, R11, R14, 0x2, 0x1f ;  /* 0x0c401f000e0b7f89 */ /* 0x001e2400000e0000 */
[----:B0-----:R-:W-:-:S05]  /*0610*/  FADD.FTZ R11, R14, R11 ;  /* 0x0000000b0e0b7221 */ /* 0x001fca0000010000 */
[----:B------:R-:W0:Y:S02]  /*0620*/  SHFL.BFLY PT, R16, R11, 0x1, 0x1f ;  /* 0x0c201f000b107f89 */ /* 0x000e2400000e0000 */
[----:B0-----:R-:W-:-:S04]  /*0630*/  FADD.FTZ R16, R11, R16 ;  /* 0x000000100b107221 */ /* 0x001fc80000010000 */
[----:B------:R-:W-:-:S06]  /*0640*/  FFMA.FTZ R3, R16, 0.015625, R3 ;  /* 0x3c80000010037823 */ /* 0x000fcc0000010003 */
[----:B------:R-:W0:Y:S01]  /*0650*/  MUFU.RSQ R3, R3 ;  /* 0x0000000300037308 */ /* 0x000e220000001400 */
[----:B---3--:R-:W-:Y:S02]  /*0660*/  @P0 SHF.L.U32 R2, R2, 0x10, RZ ;  /* 0x0000001002020819 */ /* 0x008fe400000006ff */
[----:B--2---:R-:W-:-:S05]  /*0670*/  @!P0 SHF.L.U32 R2, R7, 0x10, RZ ;  /* 0x0000001007028819 */ /* 0x004fca00000006ff */
[----:B0-----:R-:W-:Y:S01]  /*0680*/  FMUL.FTZ R13, R3, R2 ;  /* 0x00000002030d7220 */ /* 0x001fe20000410000 */
[----:B----4-:R-:W-:Y:S01]  /*0690*/  @!P1 IMAD.U32 R6, R6, 0x10000, RZ ;  /* 0x0001000006069824 */ /* 0x010fe200078e00ff */
[----:B------:R-:W-:Y:S02]  /*06a0*/  @P1 SHF.L.U32 R6, R8, 0x10, RZ ;  /* 0x0000001008061819 */ /* 0x000fe400000006ff */
[----:B------:R-:W-:-:S03]  /*06b0*/  FMUL.FTZ R13, R12, R13 ;  /* 0x0000000d0c0d7220 */ /* 0x000fc60000410000 */
[----:B------:R-:W-:Y:S01]  /*06c0*/  FMUL.FTZ R7, R3, R6 ;  /* 0x0000000603077220 */ /* 0x000fe20000410000 */
[----:B------:R-:W-:Y:S01]  /*06d0*/  @!P2 IMAD.U32 R9, R9, 0x10000, RZ ;  /* 0x000100000909a824 */ /* 0x000fe200078e00ff */
[----:B------:R-:W-:Y:S02]  /*06e0*/  @!P2 SHF.L.U32 R10, R10, 0x10, RZ ;  /* 0x000000100a0aa819 */ /* 0x000fe400000006ff */
[----:B------:R-:W-:Y:S01]  /*06f0*/  FMUL.FTZ R0, R0, R7 ;  /* 0x0000000700007220 */ /* 0x000fe20000410000 */
[----:B------:R-:W-:-:S03]  /*0700*/  @!P2 FMUL.FTZ R3, R13, R9 ;  /* 0x000000090d03a220 */ /* 0x000fc60000410000 */
[C---:B------:R-:W-:Y:S01]  /*0710*/  @!P2 FMUL.FTZ R2, R0.reuse, R9 ;  /* 0x000000090002a220 */ /* 0x040fe20000410000 */
[----:B------:R-:W-:-:S03]  /*0720*/  @!P2 FFMA.FTZ R3, R0, R10, -R3 ;  /* 0x0000000a0003a223 */ /* 0x000fc60000010803 */
[----:B------:R-:W-:Y:S02]  /*0730*/  @!P2 FFMA.FTZ R13, R13, R10, R2 ;  /* 0x0000000a0d0da223 */ /* 0x000fe40000010002 */
[----:B------:R-:W-:-:S04]  /*0740*/  @!P2 MOV R0, R3 ;  /* 0x000000030000a202 */ /* 0x000fc80000000f00 */
[----:B------:R-:W-:-:S05]  /*0750*/  F2FP.BF16.F32.PACK_AB R13, R13, R0 ;  /* 0x000000000d0d723e */ /* 0x000fca00000010ff */
[----:B------:R-:W-:Y:S01]  /*0760*/  STG.E desc[UR4][R4.64], R13 ;  /* 0x0000000d04007986 */ /* 0x000fe2000c101904 */
[----:B------:R-:W-:Y:S05]  /*0770*/  EXIT ;  /* 0x000000000000794d */ /* 0x000fea0003800000 */
.L_x_674:
        /* <DEDUP_REMOVED lines=16> */
.L_x_4073:


//--------------------- .text._ZN12tensorrt_llm7kernels32fusedQKNormRopeKernelNTokenHeadsIN3c108BFloat16ENS2_4HalfELi256ELb0ELi8EEEvPviiifPKvS7_S7_PKlii --------------------------
	.section	.text._ZN12tensorrt_llm7kernels32fusedQKNormRopeKernelNTokenHeadsIN3c108BFloat16ENS2_4HalfELi256ELb0ELi8EEEvPviiifPKvS7_S7_PKlii,"ax",@progbits
	.align	128
        .global         _ZN12tensorrt_llm7kernels32fusedQKNormRopeKernelNTokenHeadsIN3c108BFloat16ENS2_4HalfELi256ELb0ELi8EEEvPviiifPKvS7_S7_PKlii
        .type           _ZN12tensorrt_llm7kernels32fusedQKNormRopeKernelNTokenHeadsIN3c108BFloat16ENS2_4HalfELi256ELb0ELi8EEEvPviiifPKvS7_S7_PKlii,@function
        .size           _ZN12tensorrt_llm7kernels32fusedQKNormRopeKernelNTokenHeadsIN3c108BFloat16ENS2_4HalfELi256ELb0ELi8EEEvPviiifPKvS7_S7_PKlii,(.L_x_4074 - _ZN12tensorrt_llm7kernels32fusedQKNormRopeKernelNTokenHeadsIN3c108BFloat16ENS2_4HalfELi256ELb0ELi8EEEvPviiifPKvS7_S7_PKlii)
        .other          _ZN12tensorrt_llm7kernels32fusedQKNormRopeKernelNTokenHeadsIN3c108BFloat16ENS2_4HalfELi256ELb0ELi8EEEvPviiifPKvS7_S7_PKlii,@"STO_CUDA_ENTRY STV_DEFAULT"
_ZN12tensorrt_llm7kernels32fusedQKNormRopeKernelNTokenHeadsIN3c108BFloat16ENS2_4HalfELi256ELb0ELi8EEEvPviiifPKvS7_S7_PKlii:
.text._ZN12tensorrt_llm7kernels32fusedQKNormRopeKernelNTokenHeadsIN3c108BFloat16ENS2_4HalfELi256ELb0ELi8EEEvPviiifPKvS7_S7_PKlii:
        /* <DEDUP_REMOVED lines=79> */
.L_x_679:
[C---:B------:R-:W-:Y:S01]  /*04f0*/  VIADD R13, R19.reuse, 0xfffffffd ;  /* 0xfffffffd130d7836 */ /* 0x040fe20000000000 */
[C---:B------:R-:W-:Y:S01]  /*0500*/  IADD3 R10, PT, PT, R20.reuse, 0x1, RZ ;  /* 0x00000001140a7810 */ /* 0x040fe20007ffe0ff */
[C---:B------:R-:W-:Y:S01]  /*0510*/  VIADD R11, R19.reuse, 0xfffffffe ;  /* 0xfffffffe130b7836 */ /* 0x040fe20000000000 */
[CC--:B------:R-:W-:Y:S01]  /*0520*/  ISETP.GE.AND P3, PT, R19.reuse, R26.reuse, PT ;  /* 0x0000001a1300720c */ /* 0x0c0fe20003f66270 */
[----:B------:R-:W-:Y:S01]  /*0530*/  VIADD R15, R19, 0xffffffff ;  /* 0xffffffff130f7836 */ /* 0x000fe20000000000 */
[-C--:B------:R-:W-:Y:S01]  /*0540*/  ISETP.GE.AND P0, PT, R13, R26.reuse, PT ;  /* 0x0000001a0d00720c */ /* 0x080fe20003f06270 */
[C---:B------:R-:W-:Y:S01]  /*0550*/  VIADD R14, R20.reuse, 0x2 ;  /* 0x00000002140e7836 */ /* 0x040fe20000000000 */
[-C--:B------:R-:W-:Y:S02]  /*0560*/  ISETP.GE.AND P1, PT, R11, R26.reuse, PT ;  /* 0x0000001a0b00720c */ /* 0x080fe40003f26270 */
[----:B------:R-:W-:Y:S02]  /*0570*/  ISETP.GE.AND P2, PT, R15, R26, PT ;  /* 0x0000001a0f00720c */ /* 0x000fe40003f46270 */
[----:B------:R-:W-:-:S02]  /*0580*/  IADD3 R21, PT, PT, R20, 0x3, RZ ;  /* 0x0000000314157810 */ /* 0x000fc40007ffe0ff */
        /* <DEDUP_REMOVED lines=9> */
[----:B------:R-:W-:Y:S02]  /*0620*/  IADD3 R18, PT, PT, R18, 0x4, RZ ;  /* 0x0000000412127810 */ /* 0x000fe40007ffe0ff */
        /* <DEDUP_REMOVED lines=23> */
.L_x_678:
[----:B---3--:R-:W-:Y:S05]  /*07a0*/  BSYNC.RECONVERGENT B1 ;  /* 0x0000000000017941 */ /* 0x008fea0003800200 */
.L_x_677:
[----:B------:R-:W-:Y:S05]  /*07b0*/  @!P4 BRA `(.L_x_676) ;  /* 0x00000000006cc947 */ /* 0x000fea0003800000 */
[----:B------:R-:W1:Y:S01]  /*07c0*/  S2UR UR6, SR_CgaCtaId ;  /* 0x00000000000679c3 */ /* 0x000e620000008800 */
[----:B------:R-:W-:Y:S01]  /*07d0*/  UMOV UR5, 0x400 ;  /* 0x0000040000057882 */ /* 0x000fe20000000000 */
[----:B------:R-:W-:Y:S02]  /*07e0*/  IADD3 R9, PT, PT, R31, R8, RZ ;  /* 0x000000081f097210 */ /* 0x000fe40007ffe0ff */
[----:B------:R-:W-:-:S04]  /*07f0*/  IADD3 R12, PT, PT, -R7, RZ, RZ ;  /* 0x000000ff070c7210 */ /* 0x000fc80007ffe1ff */
[----:B------:R-:W2:Y:S01]  /*0800*/  LDC.64 R10, c[0x0][0x380] ;  /* 0x0000e000ff0a7b82 */ /* 0x000ea20000000a00 */
[----:B-1----:R-:W-:-:S04]  /*0810*/  ULEA UR5, UR6, UR5, 0x18 ;  /* 0x0000000506057291 */ /* 0x002fc8000f8ec0ff */
[----:B------:R-:W-:-:S06]  /*0820*/  ULEA UR5, UR4, UR5, 0x1 ;  /* 0x0000000504057291 */ /* 0x000fcc000f8e08ff */
[----:B------:R-:W-:-:S05]  /*0830*/  LEA R5, R33, UR5, 0xc ;  /* 0x0000000521057c11 */ /* 0x000fca000f8e60ff */
[----:B------:R-:W-:Y:S02]  /*0840*/  IMAD R5, R8, 0x200, R5 ;  /* 0x0000020008057824 */ /* 0x000fe400078e0205 */
[----:B------:R-:W-:-:S03]  /*0850*/  IMAD.IADD R8, R9, 0x1, -R26 ;  /* 0x0000000109087824 */ /* 0x000fc600078e0a1a */
[----:B------:R-:W-:-:S07]  /*0860*/  LEA R7, R30, R5, 0x4 ;  /* 0x000000051e077211 */ /* 0x000fce00078e20ff */
.L_x_680:
[CC--:B------:R-:W-:Y:S02]  /*0870*/  ISETP.GE.AND P0, PT, R9.reuse, R26.reuse, PT ;  /* 0x0000001a0900720c */ /* 0x0c0fe40003f06270 */
[C---:B------:R-:W-:Y:S01]  /*0880*/  VIMNMX R4, PT, PT, R9.reuse, R26, PT ;  /* 0x0000001a09047248 */ /* 0x040fe20003fe0100 */
[----:B------:R-:W-:Y:S01]  /*0890*/  VIADD R9, R9, 0x1 ;  /* 0x0000000109097836 */ /* 0x000fe20000000000 */
[----:B------:R-:W-:Y:S02]  /*08a0*/  SEL R5, R8, RZ, P0 ;  /* 0x000000ff08057207 */ /* 0x000fe40000000000 */
[----:B------:R-:W-:Y:S02]  /*08b0*/  IADD3 R12, PT, PT, R12, 0x1, RZ ;  /* 0x000000010c0c7810 */ /* 0x000fe40007ffe0ff */
[----:B------:R-:W-:Y:S02]  /*08c0*/  IADD3 R5, PT, PT, R4, R2, R5 ;  /* 0x0000000204057210 */ /* 0x000fe40007ffe005 */
[----:B------:R-:W-:-:S02]  /*08d0*/  ISETP.NE.AND P0, PT, R12, RZ, PT ;  /* 0x000000ff0c00720c */ /* 0x000fc40003f05270 */
[----:B------:R-:W-:Y:S01]  /*08e0*/  IADD3 R8, PT, PT, R8, 0x1, RZ ;  /* 0x0000000108087810 */ /* 0x000fe20007ffe0ff */
        /* <DEDUP_REMOVED lines=8> */
.L_x_676:
[----:B---3--:R-:W-:Y:S05]  /*0970*/  BSYNC.RECONVERGENT B0 ;  /* 0x0000000000007941 */ /* 0x008fea0003800200 */
.L_x_675:
        /* <DEDUP_REMOVED lines=34> */
[----:B------:R-:W-:Y:S01]  /*0ba0*/  LOP3.LUT R5, R5, 0x60, RZ, 0xc0, !PT ;  /* 0x0000006005057812 */ /* 0x000fe200078ec0ff */
[----:B------:R-:W-:-:S03]  /*0bb0*/  IMAD.MOV R2, RZ, RZ, -R2 ;  /* 0x000000ffff027224 */ /* 0x000fc600078e0a02 */
[----:B------:R-:W-:Y:S01]  /*0bc0*/  LOP3.LUT R12, R5, 0x1f, R0, 0xf8, !PT ;  /* 0x0000001f050c7812 */ /* 0x000fe200078ef800 */
[----:B-1----:R-:W-:-:S06]  /*0bd0*/  ULEA UR5, UR7, UR5, 0x18 ;  /* 0x0000000507057291 */ /* 0x002fcc000f8ec0ff */
[----:B------:R-:W-:-:S04]  /*0be0*/  LEA R4, R4, UR5, 0x1 ;  /* 0x0000000504047c11 */ /* 0x000fc8000f8e08ff */
[----:B------:R-:W-:-:S07]  /*0bf0*/  IADD3 R9, PT, PT, R4, R7, RZ ;  /* 0x0000000704097210 */ /* 0x000fce0007ffe0ff */
.L_x_685:
        /* <DEDUP_REMOVED lines=11> */
.L_x_684:
[----:B------:R-:W-:Y:S05]  /*0cb0*/  BSYNC.RECONVERGENT B1 ;  /* 0x0000000000017941 */ /* 0x000fea0003800200 */
.L_x_683:
        /* <DEDUP_REMOVED lines=8> */
.L_x_686:
        /* <DEDUP_REMOVED lines=23> */
.L_x_682:
[----:B------:R-:W-:Y:S05]  /*0eb0*/  BSYNC.RECONVERGENT B0 ;  /* 0x0000000000007941 */ /* 0x000fea0003800200 */
.L_x_681:
[----:B------:R-:W0:Y:S01]  /*0ec0*/  LDGDEPBAR ;  /* 0x00000000000079af */ /* 0x000e220000000000 */
[----:B------:R-:W-:Y:S01]  /*0ed0*/  ISETP.GE.AND P0, PT, R32, 0x1, PT ;  /* 0x000000012000780c */ /* 0x000fe20003f06270 */
[----:B------:R-:W-:-:S12]  /*0ee0*/  DEPBAR.LE SB0, 0x1 ;  /* 0x000080400000791a */ /* 0x000fd80000000000 */
[----:B------:R-:W-:Y:S05]  /*0ef0*/  @!P0 EXIT ;  /* 0x000000000000894d */ /* 0x000fea0003800000 */
[----:B------:R-:W1:Y:S01]  /*0f00*/  LDC.64 R4, c[0x0][0x398] ;  /* 0x0000e600ff047b82 */ /* 0x000e620000000a00 */
[----:B------:R-:W-:-:S07]  /*0f10*/  SHF.L.U32 R29, R30, 0x3, RZ ;  /* 0x000000031e1d7819 */ /* 0x000fce00000006ff */
        /* <DEDUP_REMOVED lines=29> */
[----:B------:R-:W-:Y:S02]  /*10f0*/  IMAD.U32 R24, R24, 0x2, R27 ;  /* 0x0000000218187824 */ /* 0x000fe400078e001b */
[----:B------:R-:W-:Y:S01]  /*1100*/  HFMA2 R25, -RZ, RZ, 0, 0 ;  /* 0x00000000ff197431 */ /* 0x000fe200000001ff */
[----:B------:R-:W-:Y:S01]  /*1110*/  ULEA.HI UR5, UR5, UR8, URZ, 0x4 ;  /* 0x0000000805057291 */ /* 0x000fe2000f8f20ff */
[----:B------:R-:W-:Y:S01]  /*1120*/  IMAD R28, R28, R3, RZ ;  /* 0x000000031c1c7224 */ /* 0x000fe200078e02ff */
[----:B------:R-:W-:Y:S01]  /*1130*/  IADD3 R26, PT, PT, R31, -R26, RZ ;  /* 0x8000001a1f1a7210 */ /* 0x000fe20007ffe0ff */
[----:B------:R-:W-:Y:S01]  /*1140*/  VIADD R24, R24, UR9 ;  /* 0x0000000918187c36 */ /* 0x000fe20008000000 */
[----:B------:R-:W-:Y:S01]  /*1150*/  ISETP.GE.AND P0, PT, R30, UR6, PT ;  /* 0x000000061e007c0c */ /* 0x000fe2000bf06270 */
[----:B------:R-:W-:Y:S02]  /*1160*/  USHF.R.S32.HI UR7, URZ, 0x1, UR7 ;  /* 0x00000001ff077899 */ /* 0x000fe40008011407 */
[----:B------:R-:W-:Y:S01]  /*1170*/  USHF.R.S32.HI UR5, URZ, 0x4, UR5 ;  /* 0x00000004ff057899 */ /* 0x000fe20008011405 */
[----:B-----5:R-:W-:Y:S01]  /*1180*/  SHF.L.U32 R22, R22, 0x10, RZ ;  /* 0x0000001016167819 */ /* 0x020fe200000006ff */
[----:B--2---:R-:W-:Y:S01]  /*1190*/  IMAD.U32 R23, R23, 0x10000, RZ ;  /* 0x0001000017177824 */ /* 0x004fe200078e00ff */
[----:B----4-:R-:W-:Y:S01]  /*11a0*/  SHF.L.U32 R20, R20, 0x10, RZ ;  /* 0x0000001014147819 */ /* 0x010fe200000006ff */
[----:B------:R-:W-:Y:S01]  /*11b0*/  IMAD.U32 R21, R21, 0x10000, RZ ;  /* 0x0001000015157824 */ /* 0x000fe200078e00ff */
[----:B------:R-:W-:Y:S01]  /*11c0*/  SHF.L.U32 R18, R18, 0x10, RZ ;  /* 0x0000001012127819 */ /* 0x000fe200000006ff */
        /* <DEDUP_REMOVED lines=10> */
[----:B------:R-:W-:-:S07]  /*1270*/  IMAD.U32 R8, R8, 0x10000, RZ ;  /* 0x0001000008087824 */ /* 0x000fce00078e00ff */
.L_x_694:
[----:B-1----:R-:W1:Y:S01]  /*1280*/  LDS.128 R4, [R24] ;  /* 0x0000000018047984 */ /* 0x002e620000000c00 */
[----:B------:R-:W-:Y:S01]  /*1290*/  ISETP.GE.AND P1, PT, R31, UR11, PT ;  /* 0x0000000b1f007c0c */ /* 0x000fe2000bf26270 */
[----:B------:R-:W-:-:S03]  /*12a0*/  UMOV UR4, 0xffffffff ;  /* 0xffffffff00047882 */ /* 0x000fc60000000000 */
[----:B------:R-:W-:Y:S02]  /*12b0*/  SEL R35, R26, RZ, P1 ;  /* 0x000000ff1a237207 */ /* 0x000fe40000800000 */
[C---:B-1----:R-:W-:Y:S02]  /*12c0*/  PRMT R36, R4.reuse, 0x7632, R36 ;  /* 0x0000763204247816 */ /* 0x042fe40000000024 */
[----:B------:R-:W-:Y:S02]  /*12d0*/  SHF.L.U32 R0, R4, 0x10, RZ ;  /* 0x0000001004007819 */ /* 0x000fe400000006ff */
[C---:B------:R-:W-:Y:S01]  /*12e0*/  PRMT R34, R5.reuse, 0x7632, R34 ;  /* 0x0000763205227816 */ /* 0x040fe20000000022 */
[----:B------:R-:W-:Y:S01]  /*12f0*/  IMAD.U32 R36, R36, 0x10000, RZ ;  /* 0x0001000024247824 */ /* 0x000fe200078e00ff */
[----:B------:R-:W-:Y:S01]  /*1300*/  SHF.L.U32 R5, R5, 0x10, RZ ;  /* 0x0000001005057819 */ /* 0x000fe200000006ff */
[----:B------:R-:W-:Y:S01]  /*1310*/  FFMA.FTZ R3, R0, R0, RZ ;  /* 0x0000000000037223 */ /* 0x000fe200000100ff */
[C---:B------:R-:W-:Y:S01]  /*1320*/  PRMT R37, R7.reuse, 0x7632, R37 ;  /* 0x0000763207257816 */ /* 0x040fe20000000025 */
[----:B------:R-:W-:Y:S01]  /*1330*/  IMAD.U32 R34, R34, 0x10000, RZ ;  /* 0x0001000022227824 */ /* 0x000fe200078e00ff */
[----:B------:R-:W-:Y:S01]  /*1340*/  SHF.L.U32 R7, R7, 0x10, RZ ;  /* 0x0000001007077819 */ /* 0x000fe200000006ff */
[----:B------:R-:W-:Y:S01]  /*1350*/  FFMA.FTZ R2, R36, R36, R3 ;  /* 0x0000002424027223 */ /* 0x000fe20000010003 */
[----:B------:R-:W-:-:S03]  /*1360*/  VIMNMX R4, PT, PT, R31, UR11, PT ;  /* 0x0000000b1f047c48 */ /* 0x000fc6000bfe0100 */
[--C-:B------:R-:W-:Y:S01]  /*1370*/  FFMA.FTZ R3, R5, R5, R2.reuse ;  /* 0x0000000505037223 */ /* 0x100fe20000010002 */
[C---:B------:R-:W-:Y:S02]  /*1380*/  PRMT R2, R6.reuse, 0x7632, R2 ;  /* 0x0000763206027816 */ /* 0x040fe40000000002 */
[----:B------:R-:W-:Y:S01]  /*1390*/  SHF.L.U32 R6, R6, 0x10, RZ ;  /* 0x0000001006067819 */ /* 0x000fe200000006ff */
[----:B------:R-:W-:Y:S01]  /*13a0*/  FFMA.FTZ R3, R34, R34, R3 ;  /* 0x0000002222037223 */ /* 0x000fe20000010003 */
[----:B------:R-:W-:Y:S01]  /*13b0*/  IADD3 R4, PT, PT, R4, R28, R35 ;  /* 0x0000001c04047210 */ /* 0x000fe20007ffe023 */
[----:B------:R-:W-:Y:S02]  /*13c0*/  IMAD.U32 R2, R2, 0x10000, RZ ;  /* 0x0001000002027824 */ /* 0x000fe400078e00ff */
        /* <DEDUP_REMOVED lines=15> */
.L_x_701:
        /* <DEDUP_REMOVED lines=30> */
.L_x_689:
[----:B------:R-:W-:Y:S05]  /*16a0*/  BSYNC.RECONVERGENT B0 ;  /* 0x0000000000007941 */ /* 0x000fea0003800200 */
.L_x_688:
        /* <DEDUP_REMOVED lines=9> */
[----:B------:R-:W-:Y:S01]  /*1740*/  IMAD.U32 R48, RZ, RZ, UR5 ;  /* 0x00000005ff307e24 */ /* 0x000fe2000f8e00ff */
[C---:B------:R-:W-:Y:S01]  /*1750*/  IADD3 R45, PT, PT, R27.reuse, 0x4, RZ ;  /* 0x000000041b2d7810 */ /* 0x040fe20007ffe0ff */
[----:B------:R-:W-:Y:S01]  /*1760*/  IMAD.U32 R51, RZ, RZ, UR5 ;  /* 0x00000005ff337e24 */ /* 0x000fe2000f8e00ff */
[----:B------:R-:W-:Y:S01]  /*1770*/  ISETP.GE.AND P3, PT, R27, RZ, PT ;  /* 0x000000ff1b00720c */ /* 0x000fe20003f66270 */
[----:B------:R-:W-:Y:S01]  /*1780*/  IMAD.U32 R53, RZ, RZ, UR5 ;  /* 0x00000005ff357e24 */ /* 0x000fe2000f8e00ff */
[----:B------:R-:W-:Y:S02]  /*1790*/  IABS R46, R45 ;  /* 0x0000002d002e7213 */ /* 0x000fe40000000000 */
        /* <DEDUP_REMOVED lines=8> */
[----:B------:R-:W-:Y:S01]  /*1820*/  IMAD.HI.U32 R40, R3, R43, R2 ;  /* 0x0000002b03287227 */ /* 0x000fe200078e0002 */
[----:B------:R-:W-:-:S04]  /*1830*/  IADD3 R43, PT, PT, R27, 0x2, RZ ;  /* 0x000000021b2b7810 */ /* 0x000fc80007ffe0ff */
[----:B------:R-:W-:Y:S01]  /*1840*/  IABS R44, R43 ;  /* 0x0000002b002c7213 */ /* 0x000fe20000000000 */
[----:B------:R-:W-:-:S04]  /*1850*/  IMAD.HI.U32 R3, R40, R42, RZ ;  /* 0x0000002a28037227 */ /* 0x000fc800078e00ff */
[----:B------:R-:W-:Y:S02]  /*1860*/  IMAD.MOV R3, RZ, RZ, -R3 ;  /* 0x000000ffff037224 */ /* 0x000fe400078e0a03 */
[----:B------:R-:W-:-:S04]  /*1870*/  IMAD.HI.U32 R2, R40, R44, RZ ;  /* 0x0000002c28027227 */ /* 0x000fc800078e00ff */
[C---:B------:R-:W-:Y:S02]  /*1880*/  IMAD R42, R37.reuse, R3, R42 ;  /* 0x00000003252a7224 */ /* 0x040fe400078e022a */
[----:B------:R-:W-:Y:S01]  /*1890*/  IMAD.MOV R2, RZ, RZ, -R2 ;  /* 0x000000ffff027224 */ /* 0x000fe200078e0a02 */
[----:B------:R-:W1:Y:S02]  /*18a0*/  S2R R3, SR_CgaCtaId ;  /* 0x0000000000037919 */ /* 0x000e640000008800 */
[C---:B------:R-:W-:Y:S01]  /*18b0*/  ISETP.GT.U32.AND P2, PT, R37.reuse, R42, PT ;  /* 0x0000002a2500720c */ /* 0x040fe20003f44070 */
[----:B------:R-:W-:Y:S02]  /*18c0*/  IMAD R44, R37, R2, R44 ;  /* 0x00000002252c7224 */ /* 0x000fe400078e022c */
[----:B------:R-:W-:-:S03]  /*18d0*/  IMAD.HI.U32 R2, R40, R46, RZ ;  /* 0x0000002e28027227 */ /* 0x000fc600078e00ff */
[----:B------:R-:W-:Y:S02]  /*18e0*/  ISETP.GT.U32.AND P4, PT, R37, R44, PT ;  /* 0x0000002c2500720c */ /* 0x000fe40003f84070 */
[----:B------:R-:W-:-:S05]  /*18f0*/  IADD3 R2, PT, PT, -R2, RZ, RZ ;  /* 0x000000ff02027210 */ /* 0x000fca0007ffe1ff */
[----:B------:R-:W-:-:S05]  /*1900*/  @!P2 IMAD.IADD R42, R42, 0x1, -R37 ;  /* 0x000000012a2aa824 */ /* 0x000fca00078e0a25 */
[----:B------:R-:W-:Y:S01]  /*1910*/  ISETP.GT.U32.AND P2, PT, R37, R42, PT ;  /* 0x0000002a2500720c */ /* 0x000fe20003f44070 */
[----:B------:R-:W-:-:S05]  /*1920*/  @!P4 IMAD.IADD R44, R44, 0x1, -R37 ;  /* 0x000000012c2cc824 */ /* 0x000fca00078e0a25 */
[----:B------:R-:W-:-:S07]  /*1930*/  ISETP.GT.U32.AND P4, PT, R37, R44, PT ;  /* 0x0000002c2500720c */ /* 0x000fce0003f84070 */
[----:B------:R-:W-:Y:S02]  /*1940*/  @!P2 IADD3 R42, PT, PT, R42, -R37, RZ ;  /* 0x800000252a2aa210 */ /* 0x000fe40007ffe0ff */
[----:B------:R-:W-:-:S03]  /*1950*/  ISETP.NE.AND P2, PT, R38, RZ, PT ;  /* 0x000000ff2600720c */ /* 0x000fc60003f45270 */
[----:B------:R-:W-:Y:S01]  /*1960*/  IMAD.MOV.U32 R41, RZ, RZ, R42 ;  /* 0x000000ffff297224 */ /* 0x000fe200078e002a */
[----:B------:R-:W-:Y:S01]  /*1970*/  @!P4 IADD3 R44, PT, PT, R44, -R37, RZ ;  /* 0x800000252c2cc210 */ /* 0x000fe20007ffe0ff */
[C---:B------:R-:W-:Y:S01]  /*1980*/  IMAD R42, R37.reuse, R2, R46 ;  /* 0x00000002252a7224 */ /* 0x040fe200078e022e */
[----:B------:R-:W-:Y:S01]  /*1990*/  LOP3.LUT R2, RZ, R38, RZ, 0x33, !PT ;  /* 0x00000026ff027212 */ /* 0x000fe200078e33ff */
[----:B------:R-:W-:Y:S01]  /*19a0*/  @!P3 IMAD.MOV R47, RZ, RZ, -R41 ;  /* 0x000000ffff2fb224 */ /* 0x000fe200078e0a29 */
[----:B------:R-:W-:Y:S02]  /*19b0*/  MOV R46, 0x400 ;  /* 0x00000400002e7802 */ /* 0x000fe40000000f00 */
[----:B------:R-:W-:Y:S02]  /*19c0*/  ISETP.GT.U32.AND P5, PT, R37, R42, PT ;  /* 0x0000002a2500720c */ /* 0x000fe40003fa4070 */
[----:B------:R-:W-:Y:S02]  /*19d0*/  @!P3 MOV R41, R47 ;  /* 0x0000002f0029b202 */ /* 0x000fe40000000f00 */
[----:B-1----:R-:W-:-:S02]  /*19e0*/  LEA R3, R3, R46, 0x18 ;  /* 0x0000002e03037211 */ /* 0x002fc400078ec0ff */
[----:B------:R-:W-:Y:S02]  /*19f0*/  SEL R41, R2, R41, !P2 ;  /* 0x0000002902297207 */ /* 0x000fe40005000000 */
[----:B------:R-:W-:Y:S02]  /*1a00*/  ISETP.GE.AND P3, PT, R43, RZ, PT ;  /* 0x000000ff2b00720c */ /* 0x000fe40003f66270 */
[----:B------:R-:W-:Y:S02]  /*1a10*/  SHF.R.U32.HI R41, RZ, 0x1, R41 ;  /* 0x00000001ff297819 */ /* 0x000fe40000011629 */
[----:B------:R-:W-:Y:S01]  /*1a20*/  MOV R43, UR7 ;  /* 0x00000007002b7c02 */ /* 0x000fe20008000f00 */
[----:B------:R-:W-:Y:S01]  /*1a30*/  @!P5 IMAD.IADD R42, R42, 0x1, -R37 ;  /* 0x000000012a2ad824 */ /* 0x000fe200078e0a25 */
[----:B------:R-:W-:Y:S01]  /*1a40*/  ISETP.GE.AND P5, PT, R45, RZ, PT ;  /* 0x000000ff2d00720c */ /* 0x000fe20003fa6270 */
[----:B------:R-:W-:Y:S01]  /*1a50*/  IMAD R46, R33, R38, R41 ;  /* 0x00000026212e7224 */ /* 0x000fe200078e0229 */
[----:B------:R-:W-:Y:S01]  /*1a60*/  MOV R41, R44 ;  /* 0x0000002c00297202 */ /* 0x000fe20000000f00 */
[----:B------:R-:W1:Y:S01]  /*1a70*/  SHFL.BFLY PT, R45, R39, R48, 0x1f ;  /* 0x0c001f30272d7589 */ /* 0x000e6200000e0000 */
[----:B------:R-:W-:Y:S01]  /*1a80*/  ISETP.GT.U32.AND P4, PT, R37, R42, PT ;  /* 0x0000002a2500720c */ /* 0x000fe20003f84070 */
[----:B------:R-:W-:-:S02]  /*1a90*/  IMAD R46, R46, 0x2, R3 ;  /* 0x000000022e2e7824 */ /* 0x000fc400078e0203 */
[----:B------:R-:W-:Y:S02]  /*1aa0*/  @!P3 IADD3 R44, PT, PT, -R41, RZ, RZ ;  /* 0x000000ff292cb210 */ /* 0x000fe40007ffe1ff */
[----:B------:R-:W-:Y:S01]  /*1ab0*/  IMAD R43, R43, 0x2, R46 ;  /* 0x000000022b2b7824 */ /* 0x000fe200078e022e */
[----:B------:R-:W-:-:S05]  /*1ac0*/  NOP ;  /* 0x0000000000007918 */ /* 0x000fca0000000000 */
[----:B------:R-:W2:Y:S02]  /*1ad0*/  LDS.U16 R43, [R43] ;  /* 0x000000002b2b7984 */ /* 0x000ea40000000400 */
[----:B------:R-:W-:Y:S01]  /*1ae0*/  @!P4 IADD3 R42, PT, PT, R42, -R37, RZ ;  /* 0x800000252a2ac210 */ /* 0x000fe20007ffe0ff */
[----:B------:R-:W-:Y:S02]  /*1af0*/  @!P3 IMAD.MOV.U32 R41, RZ, RZ, R44 ;  /* 0x000000ffff29b224 */ /* 0x000fe400078e002c */
[----:B------:R3:W4:Y:S01]  /*1b00*/  LDS.U16 R44, [R46] ;  /* 0x000000002e2c7984 */ /* 0x0007220000000400 */
[----:B------:R-:W-:Y:S02]  /*1b10*/  MOV R47, R42 ;  /* 0x0000002a002f7202 */ /* 0x000fe40000000f00 */
[----:B------:R-:W-:-:S03]  /*1b20*/  SEL R41, R2, R41, !P2 ;  /* 0x0000002902297207 */ /* 0x000fc60005000000 */
[----:B------:R-:W-:Y:S01]  /*1b30*/  @!P5 IMAD.MOV R42, RZ, RZ, -R47 ;  /* 0x000000ffff2ad224 */ /* 0x000fe200078e0a2f */
[----:B------:R-:W-:Y:S01]  /*1b40*/  SHF.R.U32.HI R41, RZ, 0x1, R41 ;  /* 0x00000001ff297819 */ /* 0x000fe20000011629 */
[----:B-1----:R-:W-:-:S03]  /*1b50*/  @!P1 FADD.FTZ R45, -R45, -RZ ;  /* 0x800000ff2d2d9221 */ /* 0x002fc60000010100 */
        /* <DEDUP_REMOVED lines=12> */
[----:B--2---:R-:W-:Y:S02]  /*1c20*/  HADD2.F32 R48, -RZ, R43.H0_H0 ;  /* 0x2000002bff307230 */ /* 0x004fe40000004100 */
[----:B------:R-:W-:Y:S01]  /*1c30*/  LEA R43, R47, R46, 0x1 ;  /* 0x0000002e2f2b7211 */ /* 0x000fe200078e08ff */
[----:B----4-:R-:W-:Y:S02]  /*1c40*/  HADD2.F32 R50, -RZ, R44.H0_H0 ;  /* 0x2000002cff327230 */ /* 0x010fe40000004100 */
[----:B------:R-:W-:Y:S01]  /*1c50*/  FMUL.FTZ R52, R45, R48 ;  /* 0x000000302d347220 */ /* 0x000fe20000410000 */
[----:B------:R2:W-:Y:S01]  /*1c60*/  LDS.U16 R44, [R46] ;  /* 0x000000002e2c7984 */ /* 0x0005e20000000400 */
[----:B------:R-:W-:Y:S02]  /*1c70*/  IADD3 R45, PT, PT, R27, 0x6, RZ ;  /* 0x000000061b2d7810 */ /* 0x000fe40007ffe0ff */
[----:B------:R-:W-:Y:S01]  /*1c80*/  FFMA.FTZ R39, R39, R50, R52 ;  /* 0x0000003227277223 */ /* 0x000fe20000010034 */
[----:B------:R-:W-:Y:S01]  /*1c90*/  LDS.U16 R43, [R43] ;  /* 0x000000002b2b7984 */ /* 0x000fe20000000400 */
[----:B------:R-:W-:Y:S01]  /*1ca0*/  IABS R50, R45 ;  /* 0x0000002d00327213 */ /* 0x000fe20000000000 */
[----:B------:R-:W-:Y:S01]  /*1cb0*/  IMAD.U32 R52, RZ, RZ, UR5 ;  /* 0x00000005ff347e24 */ /* 0x000fe2000f8e00ff */
[----:B------:R-:W-:Y:S01]  /*1cc0*/  ISETP.GE.AND P4, PT, R45, RZ, PT ;  /* 0x000000ff2d00720c */ /* 0x000fe20003f86270 */
[----:B------:R-:W3:Y:S01]  /*1cd0*/  SHFL.BFLY PT, R48, R36, R51, 0x1f ;  /* 0x0c001f3324307589 */ /* 0x000ee200000e0000 */
[----:B------:R-:W-:Y:S01]  /*1ce0*/  IADD3 R45, PT, PT, R27, 0xc, RZ ;  /* 0x0000000c1b2d7810 */ /* 0x000fe20007ffe0ff */
[----:B------:R-:W-:-:S02]  /*1cf0*/  IMAD.HI.U32 R49, R40, R50, RZ ;  /* 0x0000003228317227 */ /* 0x000fc400078e00ff */
[----:B------:R-:W4:Y:S03]  /*1d00*/  SHFL.BFLY PT, R47, R5, R52, 0x1f ;  /* 0x0c001f34052f7589 */ /* 0x000f2600000e0000 */
[----:B------:R-:W-:-:S05]  /*1d10*/  IADD3 R49, PT, PT, -R49, RZ, RZ ;  /* 0x000000ff31317210 */ /* 0x000fca0007ffe1ff */
[C---:B--2---:R-:W-:Y:S02]  /*1d20*/  IMAD R46, R37.reuse, R49, R50 ;  /* 0x00000031252e7224 */ /* 0x044fe400078e0232 */
[----:B------:R-:W2:Y:S03]  /*1d30*/  SHFL.BFLY PT, R50, R35, R52, 0x1f ;  /* 0x0c001f3423327589 */ /* 0x000ea600000e0000 */
[----:B------:R-:W-:Y:S01]  /*1d40*/  ISETP.GT.U32.AND P3, PT, R37, R46, PT ;  /* 0x0000002e2500720c */ /* 0x000fe20003f64070 */
[----:B-1----:R-:W-:Y:S02]  /*1d50*/  HADD2.F32 R41, -RZ, R41.H0_H0 ;  /* 0x20000029ff297230 */ /* 0x002fe40000004100 */
[----:B---3--:R-:W-:-:S04]  /*1d60*/  @!P1 FADD.FTZ R48, -R48, -RZ ;  /* 0x800000ff30309221 */ /* 0x008fc80000010100 */
[----:B------:R-:W-:Y:S01]  /*1d70*/  FMUL.FTZ R49, R48, R41 ;  /* 0x0000002930317220 */ /* 0x000fe20000410000 */
[----:B------:R-:W-:Y:S02]  /*1d80*/  HADD2.F32 R41, -RZ, R42.H0_H0 ;  /* 0x2000002aff297230 */ /* 0x000fe40000004100 */
[----:B----4-:R-:W-:-:S03]  /*1d90*/  @!P1 FADD.FTZ R47, -R47, -RZ ;  /* 0x800000ff2f2f9221 */ /* 0x010fc60000010100 */
[----:B------:R-:W-:Y:S02]  /*1da0*/  @!P3 IMAD.IADD R46, R46, 0x1, -R37 ;  /* 0x000000012e2eb824 */ /* 0x000fe400078e0a25 */
[----:B------:R-:W-:Y:S02]  /*1db0*/  HADD2.F32 R44, -RZ, R44.H0_H0 ;  /* 0x2000002cff2c7230 */ /* 0x000fe40000004100 */
[----:B------:R-:W-:Y:S01]  /*1dc0*/  FFMA.FTZ R36, R36, R41, R49 ;  /* 0x0000002924247223 */ /* 0x000fe20000010031 */
[----:B------:R-:W-:Y:S01]  /*1dd0*/  HADD2.F32 R42, -RZ, R43.H0_H0 ;  /* 0x2000002bff2a7230 */ /* 0x000fe20000004100 */
[----:B------:R-:W-:Y:S01]  /*1de0*/  ISETP.GT.U32.AND P3, PT, R37, R46, PT ;  /* 0x0000002e2500720c */ /* 0x000fe20003f64070 */
[----:B------:R-:W-:Y:S02]  /*1df0*/  VIADD R43, R27, 0x8 ;  /* 0x000000081b2b7836 */ /* 0x000fe40000000000 */
[----:B--2---:R-:W-:Y:S01]  /*1e00*/  @!P1 FADD.FTZ R50, -R50, -RZ ;  /* 0x800000ff32329221 */ /* 0x004fe20000010100 */
[----:B------:R-:W-:Y:S01]  /*1e10*/  FMUL.FTZ R42, R47, R42 ;  /* 0x0000002a2f2a7220 */ /* 0x000fe20000410000 */
[----:B------:R-:W-:-:S02]  /*1e20*/  IADD3 R47, PT, PT, R27, 0xa, RZ ;  /* 0x0000000a1b2f7810 */ /* 0x000fc40007ffe0ff */
[----:B------:R-:W-:Y:S01]  /*1e30*/  IABS R48, R43 ;  /* 0x0000002b00307213 */ /* 0x000fe20000000000 */
[----:B------:R-:W-:Y:S01]  /*1e40*/  FFMA.FTZ R5, R5, R44, R42 ;  /* 0x0000002c05057223 */ /* 0x000fe2000001002a */
[----:B------:R-:W-:-:S03]  /*1e50*/  IABS R44, R47 ;  /* 0x0000002f002c7213 */ /* 0x000fc60000000000 */
[----:B------:R-:W-:-:S04]  /*1e60*/  IMAD.HI.U32 R41, R40, R48, RZ ;  /* 0x0000003028297227 */ /* 0x000fc800078e00ff */
[----:B------:R-:W-:Y:S01]  /*1e70*/  @!P3 IMAD.IADD R46, R46, 0x1, -R37 ;  /* 0x000000012e2eb824 */ /* 0x000fe200078e0a25 */
[----:B------:R-:W-:Y:S01]  /*1e80*/  IADD3 R42, PT, PT, -R41, RZ, RZ ;  /* 0x000000ff292a7210 */ /* 0x000fe20007ffe1ff */
[----:B------:R-:W-:-:S04]  /*1e90*/  IMAD.HI.U32 R41, R40, R44, RZ ;  /* 0x0000002c28297227 */ /* 0x000fc800078e00ff */
[----:B------:R-:W-:Y:S02]  /*1ea0*/  IMAD.MOV R41, RZ, RZ, -R41 ;  /* 0x000000ffff297224 */ /* 0x000fe400078e0a29 */
        /* <DEDUP_REMOVED lines=23> */
[----:B------:R-:W2:Y:S01]  /*2020*/  LDS.U16 R41, [R41] ;  /* 0x0000000029297984 */ /* 0x000ea20000000400 */
        /* <DEDUP_REMOVED lines=9> */
[----:B------:R-:W3:Y:S01]  /*20c0*/  SHFL.BFLY PT, R45, R34, R51, 0x1f ;  /* 0x0c001f33222d7589 */ /* 0x000ee200000e0000 */
[----:B------:R-:W-:Y:S01]  /*20d0*/  @!P6 IMAD.MOV R49, RZ, RZ, -R42 ;  /* 0x000000ffff31e224 */ /* 0x000fe200078e0a2a */
[----:B------:R-:W-:-:S03]  /*20e0*/  SEL R48, R2, R48, !P2 ;  /* 0x0000003002307207 */ /* 0x000fc60005000000 */
[----:B------:R-:W-:Y:S01]  /*20f0*/  @!P6 IMAD.MOV.U32 R42, RZ, RZ, R49 ;  /* 0x000000ffff2ae224 */ /* 0x000fe200078e0031 */
[----:B------:R-:W-:-:S04]  /*2100*/  SHF.R.U32.HI R48, RZ, 0x1, R48 ;  /* 0x00000001ff307819 */ /* 0x000fc80000011630 */
[----:B------:R-:W-:Y:S01]  /*2110*/  SEL R42, R2, R42, !P2 ;  /* 0x0000002a022a7207 */ /* 0x000fe20005000000 */
[----:B------:R-:W-:Y:S01]  /*2120*/  IMAD R48, R33, R38, R48 ;  /* 0x0000002621307224 */ /* 0x000fe200078e0230 */
[----:B------:R-:W-:-:S03]  /*2130*/  @!P5 IADD3 R47, PT, PT, -R44, RZ, RZ ;  /* 0x000000ff2c2fd210 */ /* 0x000fc60007ffe1ff */
[----:B------:R-:W-:Y:S02]  /*2140*/  IMAD R49, R48, 0x2, R3 ;  /* 0x0000000230317824 */ /* 0x000fe400078e0203 */
[----:B------:R-:W-:Y:S02]  /*2150*/  @!P5 IMAD.MOV.U32 R44, RZ, RZ, R47 ;  /* 0x000000ffff2cd224 */ /* 0x000fe400078e002f */
[----:B------:R-:W-:Y:S02]  /*2160*/  IMAD.U32 R47, RZ, RZ, UR7 ;  /* 0x00000007ff2f7e24 */ /* 0x000fe4000f8e00ff */
[----:B-1----:R-:W-:Y:S01]  /*2170*/  HADD2.F32 R43, -RZ, R43.H0_H0 ;  /* 0x2000002bff2b7230 */ /* 0x002fe20000004100 */
[----:B------:R-:W-:Y:S02]  /*2180*/  SEL R46, R2, R44, !P2 ;  /* 0x0000002c022e7207 */ /* 0x000fe40005000000 */
[----:B------:R-:W-:Y:S01]  /*2190*/  SHF.R.U32.HI R44, RZ, 0x1, R42 ;  /* 0x00000001ff2c7819 */ /* 0x000fe2000001162a */
[----:B--2---:R-:W-:-:S02]  /*21a0*/  HADD2.F32 R42, -RZ, R41.H0_H0 ;  /* 0x20000029ff2a7230 */ /* 0x004fc40000004100 */
[----:B---3--:R-:W-:Y:S01]  /*21b0*/  @!P1 FADD.FTZ R45, -R45, -RZ ;  /* 0x800000ff2d2d9221 */ /* 0x008fe20000010100 */
[----:B------:R-:W-:Y:S01]  /*21c0*/  SHF.R.U32.HI R46, RZ, 0x1, R46 ;  /* 0x00000001ff2e7819 */ /* 0x000fe2000001162e */
[----:B------:R-:W-:Y:S02]  /*21d0*/  IMAD R44, R33, R38, R44 ;  /* 0x00000026212c7224 */ /* 0x000fe400078e022c */
[----:B------:R-:W-:Y:S01]  /*21e0*/  FMUL.FTZ R45, R45, R42 ;  /* 0x0000002a2d2d7220 */ /* 0x000fe20000410000 */
[----:B------:R-:W-:Y:S01]  /*21f0*/  MOV R42, UR7 ;  /* 0x00000007002a7c02 */ /* 0x000fe20008000f00 */
[----:B------:R-:W-:Y:S01]  /*2200*/  IMAD R46, R33, R38, R46 ;  /* 0x00000026212e7224 */ /* 0x000fe200078e022e */
[----:B------:R-:W-:Y:S01]  /*2210*/  LEA R48, R44, R3, 0x1 ;  /* 0x000000032c307211 */ /* 0x000fe200078e08ff */
[----:B------:R-:W-:Y:S01]  /*2220*/  IMAD.U32 R44, RZ, RZ, UR7 ;  /* 0x00000007ff2c7e24 */ /* 0x000fe2000f8e00ff */
[----:B------:R-:W-:Y:S01]  /*2230*/  LEA R41, R42, R49, 0x1 ;  /* 0x000000312a297211 */ /* 0x000fe200078e08ff */
[----:B------:R-:W-:-:S02]  /*2240*/  FFMA.FTZ R34, R34, R43, R45 ;  /* 0x0000002b22227223 */ /* 0x000fc4000001002d */
[----:B------:R-:W-:Y:S01]  /*2250*/  IMAD R42, R47, 0x2, R48 ;  /* 0x000000022f2a7824 */ /* 0x000fe200078e0230 */
[----:B------:R-:W-:Y:S01]  /*2260*/  LEA R47, R46, R3, 0x1 ;  /* 0x000000032e2f7211 */ /* 0x000fe200078e08ff */
[----:B------:R-:W1:Y:S03]  /*2270*/  SHFL.BFLY PT, R45, R6, R51, 0x1f ;  /* 0x0c001f33062d7589 */ /* 0x000e6600000e0000 */
[----:B------:R-:W-:Y:S01]  /*2280*/  LEA R44, R44, R47, 0x1 ;  /* 0x0000002f2c2c7211 */ /* 0x000fe200078e08ff */
[----:B------:R-:W2:Y:S04]  /*2290*/  LDS.U16 R41, [R41] ;  /* 0x0000000029297984 */ /* 0x000ea80000000400 */
[----:B------:R-:W3:Y:S04]  /*22a0*/  LDS.U16 R42, [R42] ;  /* 0x000000002a2a7984 */ /* 0x000ee80000000400 */
[----:B------:R-:W4:Y:S04]  /*22b0*/  LDS.U16 R44, [R44] ;  /* 0x000000002c2c7984 */ /* 0x000f280000000400 */
[----:B------:R4:W-:Y:S04]  /*22c0*/  LDS.U16 R43, [R49] ;  /* 0x00000000312b7984 */ /* 0x0009e80000000400 */
[----:B------:R-:W-:Y:S04]  /*22d0*/  LDS.U16 R48, [R48] ;  /* 0x0000000030307984 */ /* 0x000fe80000000400 */
[----:B------:R-:W-:Y:S01]  /*22e0*/  LDS.U16 R47, [R47] ;  /* 0x000000002f2f7984 */ /* 0x000fe20000000400 */
[----:B-1----:R-:W-:-:S03]  /*22f0*/  @!P1 FADD.FTZ R45, -R45, -RZ ;  /* 0x800000ff2d2d9221 */ /* 0x002fc60000010100 */
[----:B------:R-:W1:Y:S01]  /*2300*/  SHFL.BFLY PT, R46, R0, R53, 0x1f ;  /* 0x0c001f35002e7589 */ /* 0x000e6200000e0000 */
[----:B--2---:R-:W-:Y:S02]  /*2310*/  HADD2.F32 R41, -RZ, R41.H0_H0 ;  /* 0x20000029ff297230 */ /* 0x004fe40000004100 */
[----:B---3--:R-:W-:-:S03]  /*2320*/  HADD2.F32 R42, -RZ, R42.H0_H0 ;  /* 0x2000002aff2a7230 */ /* 0x008fc60000004100 */
[----:B------:R-:W-:Y:S01]  /*2330*/  FMUL.FTZ R50, R50, R41 ;  /* 0x0000002932327220 */ /* 0x000fe20000410000 */
[----:B----4-:R-:W-:Y:S02]  /*2340*/  HADD2.F32 R49, -RZ, R44.H0_H0 ;  /* 0x2000002cff317230 */ /* 0x010fe40000004100 */
[----:B------:R-:W-:Y:S01]  /*2350*/  FMUL.FTZ R41, R45, R42 ;  /* 0x0000002a2d297220 */ /* 0x000fe20000410000 */
[----:B------:R-:W-:Y:S01]  /*2360*/  MOV R42, UR5 ;  /* 0x00000005002a7c02 */ /* 0x000fe20008000f00 */
[----:B-1----:R-:W-:Y:S01]  /*2370*/  @!P1 FADD.FTZ R46, -R46, -RZ ;  /* 0x800000ff2e2e9221 */ /* 0x002fe20000010100 */
[----:B------:R-:W-:-:S03]  /*2380*/  HADD2.F32 R43, -RZ, R43.H0_H0 ;  /* 0x2000002bff2b7230 */ /* 0x000fc60000004100 */
[----:B------:R1:W2:Y:S01]  /*2390*/  SHFL.BFLY PT, R45, R7, R42, 0x1f ;  /* 0x0c001f2a072d7589 */ /* 0x0002a200000e0000 */
[----:B------:R-:W-:Y:S02]  /*23a0*/  HADD2.F32 R48, -RZ, R48.H0_H0 ;  /* 0x20000030ff307230 */ /* 0x000fe40000004100 */
[----:B------:R-:W-:Y:S01]  /*23b0*/  FMUL.FTZ R49, R46, R49 ;  /* 0x000000312e317220 */ /* 0x000fe20000410000 */
[----:B------:R-:W-:Y:S01]  /*23c0*/  FFMA.FTZ R35, R35, R43, R50 ;  /* 0x0000002b23237223 */ /* 0x000fe20000010032 */
[----:B------:R-:W-:Y:S02]  /*23d0*/  HADD2.F32 R47, -RZ, R47.H0_H0 ;  /* 0x2000002fff2f7230 */ /* 0x000fe40000004100 */
[----:B------:R-:W-:-:S03]  /*23e0*/  FFMA.FTZ R6, R6, R48, R41 ;  /* 0x0000003006067223 */ /* 0x000fc60000010029 */
[----:B-1----:R-:W-:-:S07]  /*23f0*/  FFMA.FTZ R0, R0, R47, R49 ;  /* 0x0000002f00007223 */ /* 0x002fce0000010031 */
.L_x_712:
        /* <DEDUP_REMOVED lines=21> */
[----:B-1----:R-:W-:Y:S02]  /*2550*/  HADD2.F32 R38, -RZ, R2.H0_H0 ;  /* 0x20000002ff267230 */ /* 0x002fe40000004100 */
[----:B--2---:R-:W-:-:S05]  /*2560*/  HADD2.F32 R40, -RZ, R3.H0_H0 ;  /* 0x20000003ff287230 */ /* 0x004fca0000004100 */
[----:B------:R-:W-:-:S04]  /*2570*/  FMUL.FTZ R40, R45, R40 ;  /* 0x000000282d287220 */ /* 0x000fc80000410000 */
[----:B------:R-:W-:Y:S01]  /*2580*/  FFMA.FTZ R7, R7, R38, R40 ;  /* 0x0000002607077223 */ /* 0x000fe20000010028 */
[----:B------:R-:W-:Y:S06]  /*2590*/  BRA.DIV UR4, `(.L_x_693) ;  /* 0x0000001204ac7947 */ /* 0x000fec000b800000 */
[----:B------:R-:W-:Y:S01]  /*25a0*/  NOP ;  /* 0x0000000000007918 */ /* 0x000fe20000000000 */
.L_x_691:
[----:B------:R-:W-:Y:S05]  /*25b0*/  BSYNC B0 ;  /* 0x0000000000007941 */ /* 0x000fea0003800000 */
.L_x_690:
        /* <DEDUP_REMOVED lines=15> */
.L_x_687:
[----:B------:R-:W-:Y:S01]  /*26b0*/  HFMA2 R41, -RZ, RZ, 0, 9.5367431640625e-07 ;  /* 0x00000010ff297431 */ /* 0x000fe200000001ff */
[----:B------:R-:W-:Y:S01]  /*26c0*/  BSSY B0, `(.L_x_695) ;  /* 0x0000006000007945 */ /* 0x000fe20003800000 */
[----:B------:R-:W-:Y:S01]  /*26d0*/  IMAD.MOV.U32 R42, RZ, RZ, 0x1f ;  /* 0x0000001fff2a7424 */ /* 0x000fe200078e00ff */
[----:B------:R-:W-:-:S07]  /*26e0*/  MOV R43, 0xffffffff ;  /* 0xffffffff002b7802 */ /* 0x000fce0000000f00 */
[----:B------:R-:W-:Y:S05]  /*26f0*/  WARPSYNC.COLLECTIVE R43, `(.L_x_696) ;  /* 0x000000002b087348 */ /* 0x000fea0003c00000 */
[----:B------:R1:W2:Y:S02]  /*2700*/  SHFL.BFLY P3, R45, R44, R41, R42 ;  /* 0x0c0000292c2d7389 */ /* 0x0002a4000006002a */
[----:B-12---:R-:W-:Y:S05]  /*2710*/  ENDCOLLECTIVE ;  /* 0x000000000000791b */ /* 0x006fea0003800000 */
.L_x_696:
[----:B------:R-:W-:Y:S05]  /*2720*/  BSYNC B0 ;  /* 0x0000000000007941 */ /* 0x000fea0003800000 */
.L_x_695:
[----:B------:R-:W-:Y:S02]  /*2730*/  HFMA2 R42, -RZ, RZ, 0, 1.847743988037109375e-06 ;  /* 0x0000001fff2a7431 */ /* 0x000fe400000001ff */
[----:B------:R-:W-:Y:S01]  /*2740*/  FADD.FTZ R44, R44, R45 ;  /* 0x0000002d2c2c7221 */ /* 0x000fe20000010000 */
[----:B------:R-:W-:Y:S02]  /*2750*/  IMAD.MOV.U32 R41, RZ, RZ, 0x8 ;  /* 0x00000008ff297424 */ /* 0x000fe400078e00ff */
[----:B------:R-:W-:-:S07]  /*2760*/  IMAD.MOV.U32 R43, RZ, RZ, -0x1 ;  /* 0xffffffffff2b7424 */ /* 0x000fce00078e00ff */
[----:B------:R-:W-:Y:S05]  /*2770*/  WARPSYNC.COLLECTIVE R43, `(.L_x_697) ;  /* 0x000000002b087348 */ /* 0x000fea0003c00000 */
[----:B------:R1:W2:Y:S02]  /*2780*/  SHFL.BFLY P3, R45, R44, R41, R42 ;  /* 0x0c0000292c2d7389 */ /* 0x0002a4000006002a */
[----:B-12---:R-:W-:Y:S05]  /*2790*/  ENDCOLLECTIVE ;  /* 0x000000000000791b */ /* 0x006fea0003800000 */
.L_x_697:
[----:B------:R-:W-:Y:S02]  /*27a0*/  IMAD.MOV.U32 R41, RZ, RZ, 0x4 ;  /* 0x00000004ff297424 */ /* 0x000fe400078e00ff */
[----:B------:R-:W-:-:S05]  /*27b0*/  FADD.FTZ R35, R44, R45 ;  /* 0x0000002d2c237221 */ /* 0x000fca0000010000 */
[----:B------:R-:W-:-:S07]  /*27c0*/  MOV R44, R35 ;  /* 0x00000023002c7202 */ /* 0x000fce0000000f00 */
[----:B------:R-:W-:Y:S05]  /*27d0*/  WARPSYNC.COLLECTIVE R43, `(.L_x_698) ;  /* 0x000000002b087348 */ /* 0x000fea0003c00000 */
[----:B------:R1:W2:Y:S02]  /*27e0*/  SHFL.BFLY P3, R45, R44, R41, R42 ;  /* 0x0c0000292c2d7389 */ /* 0x0002a4000006002a */
[----:B-12---:R-:W-:Y:S05]  /*27f0*/  ENDCOLLECTIVE ;  /* 0x000000000000791b */ /* 0x006fea0003800000 */
.L_x_698:
[----:B------:R-:W-:Y:S02]  /*2800*/  IMAD.MOV.U32 R41, RZ, RZ, 0x2 ;  /* 0x00000002ff297424 */ /* 0x000fe400078e00ff */
[----:B------:R-:W-:-:S05]  /*2810*/  FADD.FTZ R37, R35, R45 ;  /* 0x0000002d23257221 */ /* 0x000fca0000010000 */
[----:B------:R-:W-:-:S07]  /*2820*/  MOV R44, R37 ;  /* 0x00000025002c7202 */ /* 0x000fce0000000f00 */
[----:B------:R-:W-:Y:S05]  /*2830*/  WARPSYNC.COLLECTIVE R43, `(.L_x_699) ;  /* 0x000000002b087348 */ /* 0x000fea0003c00000 */
[----:B------:R1:W2:Y:S02]  /*2840*/  SHFL.BFLY P3, R45, R44, R41, R42 ;  /* 0x0c0000292c2d7389 */ /* 0x0002a4000006002a */
[----:B-12---:R-:W-:Y:S05]  /*2850*/  ENDCOLLECTIVE ;  /* 0x000000000000791b */ /* 0x006fea0003800000 */
.L_x_699:
[----:B------:R-:W-:Y:S02]  /*2860*/  IMAD.MOV.U32 R41, RZ, RZ, 0x1 ;  /* 0x00000001ff297424 */ /* 0x000fe400078e00ff */
[----:B------:R-:W-:-:S05]  /*2870*/  FADD.FTZ R38, R37, R45 ;  /* 0x0000002d25267221 */ /* 0x000fca0000010000 */
[----:B------:R-:W-:-:S07]  /*2880*/  MOV R44, R38 ;  /* 0x00000026002c7202 */ /* 0x000fce0000000f00 */
[----:B------:R-:W-:Y:S05]  /*2890*/  WARPSYNC.COLLECTIVE R43, `(.L_x_700) ;  /* 0x000000002b087348 */ /* 0x000fea0003c00000 */
[----:B------:R1:W2:Y:S02]  /*28a0*/  SHFL.BFLY P3, R45, R44, R41, R42 ;  /* 0x0c0000292c2d7389 */ /* 0x0002a4000006002a */
[----:B-12---:R-:W-:Y:S05]  /*28b0*/  ENDCOLLECTIVE ;  /* 0x000000000000791b */ /* 0x006fea0003800000 */
.L_x_700:
[----:B------:R-:W-:Y:S05]  /*28c0*/  BRA `(.L_x_701) ;  /* 0xffffffe800fc7947 */ /* 0x000fea000383ffff */
.L_x_692:
        /* <DEDUP_REMOVED lines=37> */
.L_x_703:
[----:B------:R-:W-:Y:S05]  /*2b20*/  BSYNC B1 ;  /* 0x0000000000017941 */ /* 0x000fea0003800000 */
.L_x_702:
        /* <DEDUP_REMOVED lines=9> */
.L_x_704:
[----:B------:R-:W-:Y:S01]  /*2bc0*/  @!P1 FADD.FTZ R45, -R45, -RZ ;  /* 0x800000ff2d2d9221 */ /* 0x000fe20000010100 */
[----:B------:R-:W-:Y:S01]  /*2bd0*/  HADD2.F32 R48, -RZ, R47.H0_H0 ;  /* 0x2000002fff307230 */ /* 0x000fe20000004100 */
[----:B------:R-:W-:Y:S01]  /*2be0*/  MOV R47, UR7 ;  /* 0x00000007002f7c02 */ /* 0x000fe20008000f00 */
[----:B------:R-:W-:-:S03]  /*2bf0*/  HADD2.F32 R46, -RZ, R46.H0_H0 ;  /* 0x2000002eff2e7230 */ /* 0x000fc60000004100 */
        /* <DEDUP_REMOVED lines=28> */
.L_x_705:
[----:B------:R-:W-:Y:S02]  /*2dc0*/  IMAD.MOV.U32 R44, RZ, RZ, R5 ;  /* 0x000000ffff2c7224 */ /* 0x000fe400078e0005 */
[----:B------:R-:W-:-:S04]  /*2dd0*/  IMAD.MOV.U32 R48, RZ, RZ, R45 ;  /* 0x000000ffff307224 */ /* 0x000fc800078e002d */
[----:B------:R-:W-:Y:S01]  /*2de0*/  @!P1 FADD.FTZ R48, -R48, -RZ ;  /* 0x800000ff30309221 */ /* 0x000fe20000010100 */
[----:B------:R-:W-:-:S05]  /*2df0*/  HADD2.F32 R45, -RZ, R47.H0_H0 ;  /* 0x2000002fff2d7230 */ /* 0x000fca0000004100 */
[----:B------:R-:W-:Y:S01]  /*2e00*/  FMUL.FTZ R47, R48, R45 ;  /* 0x0000002d302f7220 */ /* 0x000fe20000410000 */
[----:B------:R-:W-:-:S05]  /*2e10*/  HADD2.F32 R45, -RZ, R46.H0_H0 ;  /* 0x2000002eff2d7230 */ /* 0x000fca0000004100 */
        /* <DEDUP_REMOVED lines=27> */
.L_x_706:
[----:B------:R-:W-:Y:S01]  /*2fd0*/  MOV R44, R34 ;  /* 0x00000022002c7202 */ /* 0x000fe20000000f00 */
[----:B------:R-:W-:Y:S01]  /*2fe0*/  IMAD.MOV.U32 R47, RZ, RZ, R45 ;  /* 0x000000ffff2f7224 */ /* 0x000fe200078e002d */
[----:B------:R-:W-:-:S03]  /*2ff0*/  IADD3 R45, PT, PT, R27, 0x6, RZ ;  /* 0x000000061b2d7810 */ /* 0x000fc60007ffe0ff */
[----:B------:R-:W-:Y:S01]  /*3000*/  @!P1 FADD.FTZ R47, -R47, -RZ ;  /* 0x800000ff2f2f9221 */ /* 0x000fe20000010100 */
[----:B------:R-:W-:Y:S01]  /*3010*/  ISETP.GE.AND P4, PT, R45, RZ, PT ;  /* 0x000000ff2d00720c */ /* 0x000fe20003f86270 */
[----:B------:R-:W-:Y:S02]  /*3020*/  HADD2.F32 R46, -RZ, R46.H0_H0 ;  /* 0x2000002eff2e7230 */ /* 0x000fe40000004100 */
[----:B------:R-:W-:-:S05]  /*3030*/  HADD2.F32 R50, -RZ, R48.H0_H0 ;  /* 0x20000030ff327230 */ /* 0x000fca0000004100 */
        /* <DEDUP_REMOVED lines=18> */
.L_x_707:
        /* <DEDUP_REMOVED lines=8> */
[----:B-1----:R-:W-:-:S05]  /*31e0*/  HADD2.F32 R48, -RZ, R47.H0_H0 ;  /* 0x2000002fff307230 */ /* 0x002fca0000004100 */
[----:B------:R-:W-:Y:S01]  /*31f0*/  FMUL.FTZ R47, R45, R48 ;  /* 0x000000302d2f7220 */ /* 0x000fe20000410000 */
[----:B------:R-:W-:-:S05]  /*3200*/  HADD2.F32 R45, -RZ, R46.H0_H0 ;  /* 0x2000002eff2d7230 */ /* 0x000fca0000004100 */
        /* <DEDUP_REMOVED lines=26> */
.L_x_708:
[----:B------:R-:W-:Y:S01]  /*33b0*/  IMAD.MOV.U32 R44, RZ, RZ, R6 ;  /* 0x000000ffff2c7224 */ /* 0x000fe200078e0006 */
[----:B------:R-:W-:-:S05]  /*33c0*/  MOV R50, R45 ;  /* 0x0000002d00327202 */ /* 0x000fca0000000f00 */
[----:B------:R-:W-:Y:S01]  /*33d0*/  @!P1 FADD.FTZ R50, -R50, -RZ ;  /* 0x800000ff32329221 */ /* 0x000fe20000010100 */
[----:B------:R-:W-:Y:S02]  /*33e0*/  HADD2.F32 R48, -RZ, R48.H0_H0 ;  /* 0x20000030ff307230 */ /* 0x000fe40000004100 */
[----:B------:R-:W-:-:S05]  /*33f0*/  HADD2.F32 R45, -RZ, R46.H0_H0 ;  /* 0x2000002eff2d7230 */ /* 0x000fca0000004100 */
        /* <DEDUP_REMOVED lines=26> */
.L_x_709:
[----:B------:R-:W-:Y:S01]  /*35a0*/  @!P1 FADD.FTZ R45, -R45, -RZ ;  /* 0x800000ff2d2d9221 */ /* 0x000fe20000010100 */
[----:B------:R-:W-:-:S05]  /*35b0*/  HADD2.F32 R48, -RZ, R47.H0_H0 ;  /* 0x2000002fff307230 */ /* 0x000fca0000004100 */
[----:B------:R-:W-:Y:S01]  /*35c0*/  FMUL.FTZ R47, R45, R48 ;  /* 0x000000302d2f7220 */ /* 0x000fe20000410000 */
[----:B------:R-:W-:Y:S01]  /*35d0*/  HADD2.F32 R45, -RZ, R46.H0_H0 ;  /* 0x2000002eff2d7230 */ /* 0x000fe20000004100 */
[----:B------:R-:W-:-:S04]  /*35e0*/  MOV R48, UR7 ;  /* 0x0000000700307c02 */ /* 0x000fc80008000f00 */
        /* <DEDUP_REMOVED lines=25> */
.L_x_710:
[----:B------:R-:W-:Y:S02]  /*3780*/  MOV R44, R7 ;  /* 0x00000007002c7202 */ /* 0x000fe40000000f00 */
[----:B------:R-:W-:-:S05]  /*3790*/  MOV R46, R45 ;  /* 0x0000002d002e7202 */ /* 0x000fca0000000f00 */
[----:B------:R-:W-:Y:S01]  /*37a0*/  @!P1 FADD.FTZ R46, -R46, -RZ ;  /* 0x800000ff2e2e9221 */ /* 0x000fe20000010100 */
[----:B------:R-:W-:Y:S02]  /*37b0*/  HADD2.F32 R47, -RZ, R47.H0_H0 ;  /* 0x2000002fff2f7230 */ /* 0x000fe40000004100 */
[----:B------:R-:W-:-:S05]  /*37c0*/  HADD2.F32 R45, -RZ, R48.H0_H0 ;  /* 0x20000030ff2d7230 */ /* 0x000fca0000004100 */
[----:B------:R-:W-:-:S04]  /*37d0*/  FMUL.FTZ R45, R46, R45 ;  /* 0x0000002d2e2d7220 */ /* 0x000fc80000410000 */
[----:B------:R-:W-:Y:S01]  /*37e0*/  FFMA.FTZ R0, R0, R47, R45 ;  /* 0x0000002f00007223 */ /* 0x000fe2000001002d */
[----:B------:R-:W-:-:S04]  /*37f0*/  IMAD.U32 R45, RZ, RZ, UR5 ;  /* 0x00000005ff2d7e24 */ /* 0x000fc8000f8e00ff */
[----:B------:R-:W-:-:S07]  /*3800*/  IMAD.MOV.U32 R41, RZ, RZ, R45 ;  /* 0x000000ffff297224 */ /* 0x000fce00078e002d */
[----:B------:R-:W-:Y:S05]  /*3810*/  WARPSYNC.COLLECTIVE R43, `(.L_x_711) ;  /* 0x000000002b087348 */ /* 0x000fea0003c00000 */
[----:B------:R1:W2:Y:S02]  /*3820*/  SHFL.BFLY P3, R45, R44, R41, R42 ;  /* 0x0c0000292c2d7389 */ /* 0x0002a4000006002a */
[----:B-12---:R-:W-:Y:S05]  /*3830*/  ENDCOLLECTIVE ;  /* 0x000000000000791b */ /* 0x006fea0003800000 */
.L_x_711:
[----:B------:R-:W-:Y:S05]  /*3840*/  BRA `(.L_x_712) ;  /* 0xffffffe800ec7947 */ /* 0x000fea000383ffff */
.L_x_693:
[----:B------:R-:W-:Y:S01]  /*3850*/  BSSY B1, `(.L_x_713) ;  /* 0x0000005000017945 */ /* 0x000fe20003800000 */
[----:B------:R-:W-:-:S07]  /*3860*/  MOV R43, 0xffffffff ;  /* 0xffffffff002b7802 */ /* 0x000fce0000000f00 */
[----:B------:R-:W-:Y:S05]  /*3870*/  WARPSYNC.COLLECTIVE R43, `(.L_x_714) ;  /* 0x000000002b087348 */ /* 0x000fea0003c00000 */
[----:B------:R-:W-:Y:S01]  /*3880*/  NOP ;  /* 0x0000000000007918 */ /* 0x000fe20000000000 */
[----:B------:R-:W-:Y:S05]  /*3890*/  ENDCOLLECTIVE ;  /* 0x000000000000791b */ /* 0x000fea0003800000 */
.L_x_714:
[----:B------:R-:W-:Y:S05]  /*38a0*/  BSYNC B1 ;  /* 0x0000000000017941 */ /* 0x000fea0003800000 */
.L_x_713:
[----:B------:R-:W-:Y:S05]  /*38b0*/  BRA `(.L_x_691) ;  /* 0xffffffec003c7947 */ /* 0x000fea000383ffff */
.L_x_715:
        /* <DEDUP_REMOVED lines=12> */
.L_x_4074:


//--------------------- .text._ZN12tensorrt_llm7kernels32fusedQKNormRopeKernelNTokenHeadsIN3c108BFloat16ENS2_4HalfELi256ELb1ELi8EEEvPviiifPKvS7_S7_PKlii --------------------------
	.section	.text._ZN12tensorrt_llm7kernels32fusedQKNormRopeKernelNTokenHeadsIN3c108BFloat16ENS2_4HalfELi256ELb1ELi8EEEvPviiifPKvS7_S7_PKlii,"ax",@progbits
	.align	128
        .global         _ZN12tensorrt_llm7kernels32fusedQKNormRopeKernelNTokenHeadsIN3c108BFloat16ENS2_4HalfELi256ELb1ELi8EEEvPviiifPKvS7_S7_PKlii
        .type           _ZN12tensorrt_llm7kernels32fusedQKNormRopeKernelNTokenHeadsIN3c108BFloat16ENS2_4HalfELi256ELb1ELi8EEEvPviiifPKvS7_S7_PKlii,@function
        .size           _ZN12tensorrt_llm7kernels32fusedQKNormRopeKernelNTokenHeadsIN3c108BFloat16ENS2_4HalfELi256ELb1ELi8EEEvPviiifPKvS7_S7_PKlii,(.L_x_4075 - _ZN12tensorrt_llm7kernels32fusedQKNormRopeKernelNTokenHeadsIN3c108BFloat16ENS2_4HalfELi256ELb1ELi8EEEvPviiifPKvS7_S7_PKlii)
        .other          _ZN12tensorrt_llm7kernels32fusedQKNormRopeKernelNTokenHeadsIN3c108BFloat16ENS2_4HalfELi256ELb1ELi8EEEvPviiifPKvS7_S7_PKlii,@"STO_CUDA_ENTRY STV_DEFAULT"
_ZN12tensorrt_llm7kernels32fusedQKNormRopeKernelNTokenHeadsIN3c108BFloat16ENS2_4HalfELi256ELb1ELi8EEEvPviiifPKvS7_S7_PKlii:
.text._ZN12tensorrt_llm7kernels32fusedQKNormRopeKernelNTokenHeadsIN3c108BFloat16ENS2_4HalfELi256ELb1ELi8EEEvPviiifPKvS7_S7_PKlii:
        /* <DEDUP_REMOVED lines=78> */
.L_x_720:
        /* <DEDUP_REMOVED lines=43> */
.L_x_719:
[----:B------:R-:W-:Y:S05]  /*0790*/  BSYNC.RECONVERGENT B1 ;  /* 0x0000000000017941 */ /* 0x000fea0003800200 */
.L_x_718:
[----:B------:R-:W-:Y:S05]  /*07a0*/  @!P0 BRA `(.L_x_717) ;  /* 0x00000000006c8947 */ /* 0x000fea0003800000 */
[----:B------:R-:W1:Y:S01]  /*07b0*/  S2UR UR6, SR_CgaCtaId ;  /* 0x00000000000679c3 */ /* 0x000e620000008800 */
[----:B------:R-:W-:Y:S01]  /*07c0*/  UMOV UR5, 0x400 ;  /* 0x0000040000057882 */ /* 0x000fe20000000000 */
[----:B------:R-:W-:Y:S02]  /*07d0*/  IMAD.IADD R17, R9, 0x1, R14 ;  /* 0x0000000109117824 */ /* 0x000fe400078e020e */
[----:B------:R-:W-:-:S03]  /*07e0*/  IMAD.MOV R18, RZ, RZ, -R12 ;  /* 0x000000ffff127224 */ /* 0x000fc600078e0a0c */
[----:B------:R-:W-:Y:S01]  /*07f0*/  IADD3 R16, PT, PT, R17, -R30, RZ ;  /* 0x8000001e11107210 */ /* 0x000fe20007ffe0ff */
[----:B------:R-:W2:Y:S01]  /*0800*/  LDC.64 R6, c[0x0][0x380] ;  /* 0x0000e000ff067b82 */ /* 0x000ea20000000a00 */
[----:B-1----:R-:W-:-:S04]  /*0810*/  ULEA UR5, UR6, UR5, 0x18 ;  /* 0x0000000506057291 */ /* 0x002fc8000f8ec0ff */
[----:B------:R-:W-:-:S06]  /*0820*/  ULEA UR5, UR4, UR5, 0x1 ;  /* 0x0000000504057291 */ /* 0x000fcc000f8e08ff */
[----:B------:R-:W-:-:S04]  /*0830*/  LEA R13, R2, UR5, 0xc ;  /* 0x00000005020d7c11 */ /* 0x000fc8000f8e60ff */
[----:B------:R-:W-:-:S05]  /*0840*/  LEA R14, R14, R13, 0x9 ;  /* 0x0000000d0e0e7211 */ /* 0x000fca00078e48ff */
[----:B------:R-:W-:-:S07]  /*0850*/  IMAD R15, R3, 0x10, R14 ;  /* 0x00000010030f7824 */ /* 0x000fce00078e020e */
.L_x_721:
[CC--:B------:R-:W-:Y:S01]  /*0860*/  ISETP.GE.AND P0, PT, R17.reuse, R30.reuse, PT ;  /* 0x0000001e1100720c */ /* 0x0c0fe20003f06270 */
[----:B------:R-:W-:Y:S01]  /*0870*/  VIADD R18, R18, 0x1 ;  /* 0x0000000112127836 */ /* 0x000fe20000000000 */
[C---:B------:R-:W-:Y:S02]  /*0880*/  VIMNMX R12, PT, PT, R17.reuse, R30, PT ;  /* 0x0000001e110c7248 */ /* 0x040fe40003fe0100 */
[C---:B------:R-:W-:Y:S01]  /*0890*/  SEL R13, R16.reuse, RZ, P0 ;  /* 0x000000ff100d7207 */ /* 0x040fe20000000000 */
[----:B------:R-:W-:Y:S01]  /*08a0*/  VIADD R16, R16, 0x1 ;  /* 0x0000000110107836 */ /* 0x000fe20000000000 */
[----:B------:R-:W-:Y:S02]  /*08b0*/  ISETP.NE.AND P0, PT, R18, RZ, PT ;  /* 0x000000ff1200720c */ /* 0x000fe40003f05270 */
[----:B------:R-:W-:Y:S02]  /*08c0*/  IADD3 R12, PT, PT, R12, R4, R13 ;  /* 0x000000040c0c7210 */ /* 0x000fe40007ffe00d */
[----:B------:R-:W-:-:S02]  /*08d0*/  IADD3 R17, PT, PT, R17, 0x1, RZ ;  /* 0x0000000111117810 */ /* 0x000fc40007ffe0ff */
[----:B------:R-:W-:-:S05]  /*08e0*/  LEA R13, R12, R11, 0x8 ;  /* 0x0000000b0c0d7211 */ /* 0x000fca00078e40ff */
[----:B--2---:R-:W-:-:S05]  /*08f0*/  IMAD.WIDE R12, R13, 0x2, R6 ;  /* 0x000000020d0c7825 */ /* 0x004fca00078e0206 */
[----:B------:R-:W-:Y:S01]  /*0900*/  @!PT LDS RZ, [RZ] ;  /* 0x00000000fffff984 */ /* 0x000fe20000000800 */
[----:B------:R-:W-:Y:S01]  /*0910*/  @!PT LDS RZ, [RZ] ;  /* 0x00000000fffff984 */ /* 0x000fe20000000800 */
[----:B------:R-:W-:Y:S01]  /*0920*/  @!PT LDS RZ, [RZ] ;  /* 0x00000000fffff984 */ /* 0x000fe20000000800 */
[----:B------:R1:W-:Y:S02]  /*0930*/  LDGSTS.E.128 [R15], desc[UR10][R12.64] ;  /* 0x000000000c0f7fae */ /* 0x0003e4000b9a180a */
[----:B-1----:R-:W-:Y:S01]  /*0940*/  IADD3 R15, PT, PT, R15, 0x200, RZ ;  /* 0x000002000f0f7810 */ /* 0x002fe20007ffe0ff */
[----:B------:R-:W-:Y:S06]  /*0950*/  @P0 BRA `(.L_x_721) ;  /* 0xfffffffc00c00947 */ /* 0x000fec000383ffff */
.L_x_717:
[----:B------:R-:W-:Y:S05]  /*0960*/  BSYNC.RECONVERGENT B0 ;  /* 0x0000000000007941 */ /* 0x000fea0003800200 */
.L_x_716:
        /* <DEDUP_REMOVED lines=19> */
[----:B------:R-:W-:Y:S01]  /*0aa0*/  LOP3.LUT R4, RZ, R3, RZ, 0x33, !PT ;  /* 0x00000003ff047212 */ /* 0x000fe200078e33ff */
[----:B------:R-:W-:Y:S01]  /*0ab0*/  BSSY.RECONVERGENT B1, `(.L_x_724) ;  /* 0x000001f000017945 */ /* 0x000fe20003800200 */
[----:B------:R-:W-:Y:S02]  /*0ac0*/  IMAD.MOV.U32 R11, RZ, RZ, R3 ;  /* 0x000000ffff0b7224 */ /* 0x000fe400078e0003 */
[----:B------:R-:W-:-:S04]  /*0ad0*/  IADD3 R4, PT, PT, R4, UR6, RZ ;  /* 0x0000000604047c10 */ /* 0x000fc8000fffe0ff */
[C---:B------:R-:W-:Y:S02]  /*0ae0*/  LOP3.LUT R6, R4.reuse, 0x60, RZ, 0xc0, !PT ;  /* 0x0000006004067812 */ /* 0x040fe400078ec0ff */
[----:B------:R-:W-:Y:S02]  /*0af0*/  ISETP.GE.U32.AND P1, PT, R4, 0x60, PT ;  /* 0x000000600400780c */ /* 0x000fe40003f26070 */
[----:B------:R-:W-:-:S13]  /*0b00*/  ISETP.NE.AND P0, PT, R6, 0x60, PT ;  /* 0x000000600600780c */ /* 0x000fda0003f05270 */
[----:B------:R-:W-:Y:S05]  /*0b10*/  @!P0 BRA `(.L_x_725) ;  /* 0x0000000000608947 */ /* 0x000fea0003800000 */
[----:B------:R-:W1:Y:S01]  /*0b20*/  S2UR UR8, SR_CgaCtaId ;  /* 0x00000000000879c3 */ /* 0x000e620000008800 */
[----:B------:R-:W-:Y:S01]  /*0b30*/  UMOV UR5, 0x400 ;  /* 0x0000040000057882 */ /* 0x000fe20000000000 */
[----:B------:R-:W-:Y:S01]  /*0b40*/  LEA.HI R4, R4, 0x1, RZ, 0x1b ;  /* 0x0000000104047811 */ /* 0x000fe200078fd8ff */
[----:B------:R-:W-:Y:S02]  /*0b50*/  IMAD R6, R2, UR7, RZ ;  /* 0x0000000702067c24 */ /* 0x000fe4000f8e02ff */
[----:B------:R-:W-:Y:S01]  /*0b60*/  IMAD.SHL.U32 R13, R3, 0x10, RZ ;  /* 0x00000010030d7824 */ /* 0x000fe200078e00ff */
[C---:B------:R-:W-:Y:S02]  /*0b70*/  SHF.L.U32 R7, R4.reuse, 0x5, RZ ;  /* 0x0000000504077819 */ /* 0x040fe400000006ff */
[----:B------:R-:W-:Y:S02]  /*0b80*/  LOP3.LUT R4, R4, 0x3, RZ, 0xc0, !PT ;  /* 0x0000000304047812 */ /* 0x000fe400078ec0ff */
[----:B------:R-:W-:-:S02]  /*0b90*/  LOP3.LUT R7, R7, 0x60, RZ, 0xc0, !PT ;  /* 0x0000006007077812 */ /* 0x000fc400078ec0ff */
[----:B------:R-:W-:Y:S02]  /*0ba0*/  IADD3 R4, PT, PT, -R4, RZ, RZ ;  /* 0x000000ff04047210 */ /* 0x000fe40007ffe1ff */
[----:B------:R-:W-:Y:S01]  /*0bb0*/  LOP3.LUT R11, R7, 0x1f, R0, 0xf8, !PT ;  /* 0x0000001f070b7812 */ /* 0x000fe200078ef800 */
[----:B-1----:R-:W-:-:S06]  /*0bc0*/  ULEA UR5, UR8, UR5, 0x18 ;  /* 0x0000000508057291 */ /* 0x002fcc000f8ec0ff */
[----:B------:R-:W-:-:S05]  /*0bd0*/  LEA R6, R6, UR5, 0x1 ;  /* 0x0000000506067c11 */ /* 0x000fca000f8e08ff */
[----:B------:R-:W-:-:S07]  /*0be0*/  IMAD.IADD R15, R6, 0x1, R13 ;  /* 0x00000001060f7824 */ /* 0x000fce00078e020d */
.L_x_726:
[C---:B------:R-:W-:Y:S01]  /*0bf0*/  IADD3 R6, P0, PT, R13.reuse, R21, RZ ;  /* 0x000000150d067210 */ /* 0x040fe20007f1e0ff */
[----:B------:R-:W-:Y:S01]  /*0c00*/  VIADD R4, R4, 0x1 ;  /* 0x0000000104047836 */ /* 0x000fe20000000000 */
[----:B------:R-:W-:Y:S02]  /*0c10*/  IADD3 R13, PT, PT, R13, 0x200, RZ ;  /* 0x000002000d0d7810 */ /* 0x000fe40007ffe0ff */
[----:B------:R-:W-:Y:S02]  /*0c20*/  IADD3.X R7, PT, PT, RZ, R18, RZ, P0, !PT ;  /* 0x00000012ff077210 */ /* 0x000fe400007fe4ff */
[----:B------:R-:W-:-:S03]  /*0c30*/  ISETP.NE.AND P0, PT, R4, RZ, PT ;  /* 0x000000ff0400720c */ /* 0x000fc60003f05270 */
[----:B------:R-:W-:Y:S01]  /*0c40*/  @!PT LDS RZ, [RZ] ;  /* 0x00000000fffff984 */ /* 0x000fe20000000800 */
[----:B------:R-:W-:Y:S01]  /*0c50*/  @!PT LDS RZ, [RZ] ;  /* 0x00000000fffff984 */ /* 0x000fe20000000800 */
[----:B------:R-:W-:Y:S01]  /*0c60*/  @!PT LDS RZ, [RZ] ;  /* 0x00000000fffff984 */ /* 0x000fe20000000800 */
[----:B------:R1:W-:Y:S02]  /*0c70*/  LDGSTS.E.BYPASS.128 [R15], desc[UR10][R6.64] ;  /* 0x00000000060f7fae */ /* 0x0003e4000b98180a */
[----:B-1----:R-:W-:-:S08]  /*0c80*/  VIADD R15, R15, 0x200 ;  /* 0x000002000f0f7836 */ /* 0x002fd00000000000 */
[----:B------:R-:W-:Y:S05]  /*0c90*/  @P0 BRA `(.L_x_726) ;  /* 0xfffffffc00d40947 */ /* 0x000fea000383ffff */
.L_x_725:
[----:B------:R-:W-:Y:S05]  /*0ca0*/  BSYNC.RECONVERGENT B1 ;  /* 0x0000000000017941 */ /* 0x000fea0003800200 */
.L_x_724:
        /* <DEDUP_REMOVED lines=8> */
.L_x_727:
        /* <DEDUP_REMOVED lines=23> */
.L_x_723:
[----:B------:R-:W-:Y:S05]  /*0ea0*/  BSYNC.RECONVERGENT B0 ;  /* 0x0000000000007941 */ /* 0x000fea0003800200 */
.L_x_722:
        /* <DEDUP_REMOVED lines=62> */
.L_x_733:
        /* <DEDUP_REMOVED lines=36> */
.L_x_740:
        /* <DEDUP_REMOVED lines=30> */
.L_x_730:
[----:B------:R-:W-:Y:S05]  /*16b0*/  BSYNC.RECONVERGENT B0 ;  /* 0x0000000000007941 */ /* 0x000fea0003800200 */
.L_x_729:
        /* <DEDUP_REMOVED lines=12> */
[----:B-1----:R-:W-:-:S02]  /*1780*/  HADD2.F32 R41, -RZ, R41.H0_H0 ;  /* 0x20000029ff297230 */ /* 0x002fc40000004100 */
[----:B--2---:R-:W-:-:S03]  /*1790*/  HADD2.F32 R40, -RZ, R40.H0_H0 ;  /* 0x20000028ff287230 */ /* 0x004fc60000004100 */
[CC--:B------:R-:W-:Y:S01]  /*17a0*/  FMUL.FTZ R43, R5.reuse, R41.reuse ;  /* 0x00000029052b7220 */ /* 0x0c0fe20000410000 */
[C---:B------:R-:W-:Y:S01]  /*17b0*/  FMUL.FTZ R42, R0.reuse, R41 ;  /* 0x00000029002a7220 */ /* 0x040fe20000410000 */
[----:B---3--:R-:W-:Y:S02]  /*17c0*/  HADD2.F32 R38, -RZ, R38.H0_H0 ;  /* 0x20000026ff267230 */ /* 0x008fe40000004100 */
[-C--:B------:R-:W-:Y:S01]  /*17d0*/  FFMA.FTZ R0, R0, R40.reuse, -R43 ;  /* 0x0000002800007223 */ /* 0x080fe2000001082b */
[----:B------:R-:W-:Y:S01]  /*17e0*/  FFMA.FTZ R5, R5, R40, R42 ;  /* 0x0000002805057223 */ /* 0x000fe2000001002a */
[----:B----4-:R-:W-:Y:S02]  /*17f0*/  HADD2.F32 R39, -RZ, R39.H0_H0 ;  /* 0x20000027ff277230 */ /* 0x010fe40000004100 */
[-C--:B------:R-:W-:Y:S01]  /*1800*/  FMUL.FTZ R40, R34, R38.reuse ;  /* 0x0000002622287220 */ /* 0x080fe20000410000 */
[----:B------:R-:W-:Y:S01]  /*1810*/  FMUL.FTZ R41, R7, R38 ;  /* 0x0000002607297220 */ /* 0x000fe20000410000 */
[----:B-----5:R-:W-:-:S02]  /*1820*/  HADD2.F32 R2, -RZ, R2.H0_H0 ;  /* 0x20000002ff027230 */ /* 0x020fc40000004100 */
[-C--:B------:R-:W-:Y:S01]  /*1830*/  FFMA.FTZ R7, R7, R39.reuse, -R40 ;  /* 0x0000002707077223 */ /* 0x080fe20000010828 */
[----:B------:R-:W-:Y:S01]  /*1840*/  FFMA.FTZ R34, R34, R39, R41 ;  /* 0x0000002722227223 */ /* 0x000fe20000010029 */
[----:B------:R-:W-:Y:S02]  /*1850*/  HADD2.F32 R38, -RZ, R3.H0_H0 ;  /* 0x20000003ff267230 */ /* 0x000fe40000004100 */
[-C--:B------:R-:W-:Y:S01]  /*1860*/  FMUL.FTZ R3, R33, R2.reuse ;  /* 0x0000000221037220 */ /* 0x080fe20000410000 */
[----:B------:R-:W-:Y:S01]  /*1870*/  FMUL.FTZ R2, R6, R2 ;  /* 0x0000000206027220 */ /* 0x000fe20000410000 */
[----:B------:R-:W-:Y:S02]  /*1880*/  HADD2.F32 R36, -RZ, R36.H0_H0 ;  /* 0x20000024ff247230 */ /* 0x000fe40000004100 */
[-C--:B------:R-:W-:Y:S01]  /*1890*/  FMUL.FTZ R39, R35, R38.reuse ;  /* 0x0000002623277220 */ /* 0x080fe20000410000 */
[----:B------:R-:W-:Y:S01]  /*18a0*/  FMUL.FTZ R38, R32, R38 ;  /* 0x0000002620267220 */ /* 0x000fe20000410000 */
[----:B------:R-:W-:-:S02]  /*18b0*/  HADD2.F32 R37, -RZ, R37.H0_H0 ;  /* 0x20000025ff257230 */ /* 0x000fc40000004100 */
[-C--:B------:R-:W-:Y:S01]  /*18c0*/  FFMA.FTZ R6, R6, R36.reuse, -R3 ;  /* 0x0000002406067223 */ /* 0x080fe20000010803 */
[----:B------:R-:W-:Y:S02]  /*18d0*/  FFMA.FTZ R33, R33, R36, R2 ;  /* 0x0000002421217223 */ /* 0x000fe40000010002 */
[-C--:B------:R-:W-:Y:S01]  /*18e0*/  FFMA.FTZ R32, R32, R37.reuse, -R39 ;  /* 0x0000002520207223 */ /* 0x080fe20000010827 */
[----:B------:R-:W-:-:S07]  /*18f0*/  FFMA.FTZ R35, R35, R37, R38 ;  /* 0x0000002523237223 */ /* 0x000fce0000010026 */
.L_x_732:
[----:B------:R-:W-:Y:S05]  /*1900*/  BSYNC.RECONVERGENT B0 ;  /* 0x0000000000007941 */ /* 0x000fea0003800200 */
.L_x_731:
        /* <DEDUP_REMOVED lines=15> */
.L_x_728:
[----:B------:R-:W-:Y:S01]  /*1a00*/  HFMA2 R41, -RZ, RZ, 0, 9.5367431640625e-07 ;  /* 0x00000010ff297431 */ /* 0x000fe200000001ff */
[----:B------:R-:W-:Y:S01]  /*1a10*/  BSSY B0, `(.L_x_734) ;  /* 0x0000006000007945 */ /* 0x000fe20003800000 */
[----:B------:R-:W-:Y:S01]  /*1a20*/  IMAD.MOV.U32 R42, RZ, RZ, 0x1f ;  /* 0x0000001fff2a7424 */ /* 0x000fe200078e00ff */
[----:B------:R-:W-:-:S07]  /*1a30*/  MOV R39, 0xffffffff ;  /* 0xffffffff00277802 */ /* 0x000fce0000000f00 */
[----:B------:R-:W-:Y:S05]  /*1a40*/  WARPSYNC.COLLECTIVE R39, `(.L_x_735) ;  /* 0x0000000027087348 */ /* 0x000fea0003c00000 */
[----:B------:R1:W2:Y:S02]  /*1a50*/  SHFL.BFLY P1, R37, R36, R41, R42 ;  /* 0x0c00002924257389 */ /* 0x0002a4000002002a */
[----:B-12---:R-:W-:Y:S05]  /*1a60*/  ENDCOLLECTIVE ;  /* 0x000000000000791b */ /* 0x006fea0003800000 */
.L_x_735:
[----:B------:R-:W-:Y:S05]  /*1a70*/  BSYNC B0 ;  /* 0x0000000000007941 */ /* 0x000fea0003800000 */
.L_x_734:
        /* <DEDUP_REMOVED lines=9> */
.L_x_736:
[----:B------:R-:W-:Y:S01]  /*1b10*/  HFMA2 R41, -RZ, RZ, 0, 2.384185791015625e-07 ;  /* 0x00000004ff297431 */ /* 0x000fe200000001ff */
[----:B------:R-:W-:-:S05]  /*1b20*/  MOV R38, R37 ;  /* 0x0000002500267202 */ /* 0x000fca0000000f00 */
[----:B------:R-:W-:-:S04]  /*1b30*/  FADD.FTZ R38, R5, R38 ;  /* 0x0000002605267221 */ /* 0x000fc80000010000 */
[----:B------:R-:W-:-:S07]  /*1b40*/  IMAD.MOV.U32 R36, RZ, RZ, R38 ;  /* 0x000000ffff247224 */ /* 0x000fce00078e0026 */
[----:B------:R-:W-:Y:S05]  /*1b50*/  WARPSYNC.COLLECTIVE R39, `(.L_x_737) ;  /* 0x0000000027087348 */ /* 0x000fea0003c00000 */
[----:B------:R1:W2:Y:S02]  /*1b60*/  SHFL.BFLY P1, R37, R36, R41, R42 ;  /* 0x0c00002924257389 */ /* 0x0002a4000002002a */
[----:B-12---:R-:W-:Y:S05]  /*1b70*/  ENDCOLLECTIVE ;  /* 0x000000000000791b */ /* 0x006fea0003800000 */
.L_x_737:
[----:B------:R-:W-:Y:S02]  /*1b80*/  IMAD.MOV.U32 R41, RZ, RZ, 0x2 ;  /* 0x00000002ff297424 */ /* 0x000fe400078e00ff */
[----:B------:R-:W-:-:S04]  /*1b90*/  IMAD.MOV.U32 R7, RZ, RZ, R37 ;  /* 0x000000ffff077224 */ /* 0x000fc800078e0025 */
[----:B------:R-:W-:-:S05]  /*1ba0*/  FADD.FTZ R7, R38, R7 ;  /* 0x0000000726077221 */ /* 0x000fca0000010000 */
[----:B------:R-:W-:-:S07]  /*1bb0*/  MOV R36, R7 ;  /* 0x0000000700247202 */ /* 0x000fce0000000f00 */
[----:B------:R-:W-:Y:S05]  /*1bc0*/  WARPSYNC.COLLECTIVE R39, `(.L_x_738) ;  /* 0x0000000027087348 */ /* 0x000fea0003c00000 */
[----:B------:R1:W2:Y:S02]  /*1bd0*/  SHFL.BFLY P1, R37, R36, R41, R42 ;  /* 0x0c00002924257389 */ /* 0x0002a4000002002a */
[----:B-12---:R-:W-:Y:S05]  /*1be0*/  ENDCOLLECTIVE ;  /* 0x000000000000791b */ /* 0x006fea0003800000 */
.L_x_738:
[----:B------:R-:W-:Y:S01]  /*1bf0*/  HFMA2 R41, -RZ, RZ, 0, 5.9604644775390625e-08 ;  /* 0x00000001ff297431 */ /* 0x000fe200000001ff */
[----:B------:R-:W-:-:S05]  /*1c00*/  MOV R40, R37 ;  /* 0x0000002500287202 */ /* 0x000fca0000000f00 */
[----:B------:R-:W-:-:S04]  /*1c10*/  FADD.FTZ R40, R7, R40 ;  /* 0x0000002807287221 */ /* 0x000fc80000010000 */
[----:B------:R-:W-:-:S07]  /*1c20*/  IMAD.MOV.U32 R36, RZ, RZ, R40 ;  /* 0x000000ffff247224 */ /* 0x000fce00078e0028 */
[----:B------:R-:W-:Y:S05]  /*1c30*/  WARPSYNC.COLLECTIVE R39, `(.L_x_739) ;  /* 0x0000000027087348 */ /* 0x000fea0003c00000 */
[----:B------:R1:W2:Y:S02]  /*1c40*/  SHFL.BFLY P1, R37, R36, R41, R42 ;  /* 0x0c00002924257389 */ /* 0x0002a4000002002a */
[----:B-12---:R-:W-:Y:S05]  /*1c50*/  ENDCOLLECTIVE ;  /* 0x000000000000791b */ /* 0x006fea0003800000 */
.L_x_739:
[----:B------:R-:W-:Y:S05]  /*1c60*/  BRA `(.L_x_740) ;  /* 0xfffffff800187947 */ /* 0x000fea000383ffff */
.L_x_741:
        /* <DEDUP_REMOVED lines=9> */
.L_x_4075:


//--------------------- .text._ZN12tensorrt_llm7kernels32fusedQKNormRopeKernelNTokenHeadsIN3c108BFloat16ENS2_4HalfELi128ELb0ELi8EEEvPviiifPKvS7_S7_PKlii --------------------------
	.section	.text._ZN12tensorrt_llm7kernels32fusedQKNormRopeKernelNTokenHeadsIN3c108BFloat16ENS2_4HalfELi128ELb0ELi8EEEvPviiifPKvS7_S7_PKlii,"ax",@progbits
	.align	128
        .global         _ZN12tensorrt_llm7kernels32fusedQKNormRopeKernelNTokenHeadsIN3c108BFloat16ENS2_4HalfELi128ELb0ELi8EEEvPviiifPKvS7_S7_PKlii
        .type           _ZN12tensorrt_llm7kernels32fusedQKNormRopeKernelNTokenHeadsIN3c108BFloat16ENS2_4HalfELi128ELb0ELi8EEEvPviiifPKvS7_S7_PKlii,@function
        .size           _ZN12tensorrt_llm7kernels32fusedQKNormRopeKernelNTokenHeadsIN3c108BFloat16ENS2_4HalfELi128ELb0ELi8EEEvPviiifPKvS7_S7_PKlii,(.L_x_4076 - _ZN12tensorrt_llm7kernels32fusedQKNormRopeKernelNTokenHeadsIN3c108BFloat16ENS2_4HalfELi128ELb0ELi8EEEvPviiifPKvS7_S7_PKlii)
        .other          _ZN12tensorrt_llm7kernels32fusedQKNormRopeKernelNTokenHeadsIN3c108BFloat16ENS2_4HalfELi128ELb0ELi8EEEvPviiifPKvS7_S7_PKlii,@"STO_CUDA_ENTRY STV_DEFAULT"
_ZN12tensorrt_llm7kernels32fusedQKNormRopeKernelNTokenHeadsIN3c108BFloat16ENS2_4HalfELi128ELb0ELi8EEEvPviiifPKvS7_S7_PKlii:
.text._ZN12tensorrt_llm7kernels32fusedQKNormRopeKernelNTokenHeadsIN3c108BFloat16ENS2_4HalfELi128ELb0ELi8EEEvPviiifPKvS7_S7_PKlii:
        /* <DEDUP_REMOVED lines=76> */
.L_x_746:
        /* <DEDUP_REMOVED lines=47> */
.L_x_745:
[----:B------:R-:W-:Y:S05]  /*07b0*/  BSYNC.RECONVERGENT B1 ;  /* 0x0000000000017941 */ /* 0x000fea0003800200 */
.L_x_744:
        /* <DEDUP_REMOVED lines=12> */
.L_x_747:
        /* <DEDUP_REMOVED lines=18> */
.L_x_743:
[----:B------:R-:W-:Y:S05]  /*09a0*/  BSYNC.RECONVERGENT B0 ;  /* 0x0000000000007941 */ /* 0x000fea0003800200 */
.L_x_742:
        /* <DEDUP_REMOVED lines=40> */
.L_x_752:
        /* <DEDUP_REMOVED lines=11> */
.L_x_751:
[----:B------:R-:W-:Y:S05]  /*0ce0*/  BSYNC.RECONVERGENT B1 ;  /* 0x0000000000017941 */ /* 0x000fea0003800200 */
.L_x_750:
        /* <DEDUP_REMOVED lines=8> */
.L_x_753:
        /* <DEDUP_REMOVED lines=23> */
.L_x_749:
[----:B------:R-:W-:Y:S05]  /*0ee0*/  BSYNC.RECONVERGENT B0 ;  /* 0x0000000000007941 */ /* 0x000fea0003800200 */
.L_x_748:
        /* <DEDUP_REMOVED lines=23> */
[----:B------:R-:W-:-:S02]  /*1060*/  LEA R20, R0, UR4, 0xa ;  /* 0x0000000400147c11 */ /* 0x000fc4000f8e50ff */
[----:B------:R-:W-:Y:S01]  /*1070*/  SHF.L.U32 R11, R8, 0x3, RZ ;  /* 0x00000003080b7819 */ /* 0x000fe200000006ff */
[----:B---3--:R-:W-:Y:S02]  /*1080*/  ULEA UR9, UR10, UR9, 0x18 ;  /* 0x000000090a097291 */ /* 0x008fe4000f8ec0ff */
[----:B------:R-:W-:Y:S01]  /*1090*/  USHF.R.S32.HI UR6, URZ, 0x2, UR6 ;  /* 0x00000002ff067899 */ /* 0x000fe20008011406 */
[----:B------:R-:W-:Y:S01]  /*10a0*/  LEA R20, R20, R11, 0x1 ;  /* 0x0000000b14147211 */ /* 0x000fe200078e08ff */
[----:B------:R-:W-:Y:S01]  /*10b0*/  IMAD R10, R16, R17, RZ ;  /* 0x00000011100a7224 */ /* 0x000fe200078e02ff */
[----:B------:R-:W-:Y:S01]  /*10c0*/  ULEA.HI UR5, UR5, UR8, URZ, 0x3 ;  /* 0x0000000805057291 */ /* 0x000fe2000f8f18ff */
[----:B------:R-:W-:Y:S01]  /*10d0*/  IMAD.IADD R22, R7, 0x1, -R22 ;  /* 0x0000000107167824 */ /* 0x000fe200078e0a16 */
[----:B------:R-:W-:Y:S01]  /*10e0*/  IADD3 R20, PT, PT, R20, UR9, RZ ;  /* 0x0000000914147c10 */ /* 0x000fe2000fffe0ff */
[----:B------:R-:W-:Y:S01]  /*10f0*/  IMAD.MOV.U32 R21, RZ, RZ, RZ ;  /* 0x000000ffff157224 */ /* 0x000fe200078e00ff */
[----:B------:R-:W-:Y:S01]  /*1100*/  ISETP.GE.AND P0, PT, R8, UR6, PT ;  /* 0x0000000608007c0c */ /* 0x000fe2000bf06270 */
[----:B------:R-:W-:-:S02]  /*1110*/  USHF.R.S32.HI UR7, URZ, 0x1, UR7 ;  /* 0x00000001ff077899 */ /* 0x000fc40008011407 */
[----:B------:R-:W-:Y:S01]  /*1120*/  USHF.R.S32.HI UR5, URZ, 0x3, UR5 ;  /* 0x00000003ff057899 */ /* 0x000fe20008011405 */
[----:B-----5:R-:W-:Y:S02]  /*1130*/  IMAD.U32 R16, R12, 0x10000, RZ ;  /* 0x000100000c107824 */ /* 0x020fe400078e00ff */
[----:B--2---:R-:W-:Y:S01]  /*1140*/  IMAD.U32 R18, R18, 0x10000, RZ ;  /* 0x0001000012127824 */ /* 0x004fe200078e00ff */
[----:B----4-:R-:W-:Y:S02]  /*1150*/  SHF.L.U32 R19, R19, 0x10, RZ ;  /* 0x0000001013137819 */ /* 0x010fe400000006ff */
[----:B------:R-:W-:Y:S01]  /*1160*/  SHF.L.U32 R17, R23, 0x10, RZ ;  /* 0x0000001017117819 */ /* 0x000fe200000006ff */
[----:B------:R-:W-:Y:S01]  /*1170*/  IMAD.U32 R15, R15, 0x10000, RZ ;  /* 0x000100000f0f7824 */ /* 0x000fe200078e00ff */
[----:B------:R-:W-:Y:S01]  /*1180*/  SHF.L.U32 R14, R14, 0x10, RZ ;  /* 0x000000100e0e7819 */ /* 0x000fe200000006ff */
[----:B------:R-:W-:Y:S01]  /*1190*/  IMAD.U32 R13, R13, 0x10000, RZ ;  /* 0x000100000d0d7824 */ /* 0x000fe200078e00ff */
[----:B------:R-:W-:-:S07]  /*11a0*/  SHF.L.U32 R12, R24, 0x10, RZ ;  /* 0x00000010180c7819 */ /* 0x000fce00000006ff */
.L_x_761:
[----:B-1----:R-:W1:Y:S01]  /*11b0*/  LDS.64 R2, [R20] ;  /* 0x0000000014027984 */ /* 0x002e620000000a00 */
[C---:B------:R-:W-:Y:S01]  /*11c0*/  ISETP.GE.AND P1, PT, R7.reuse, UR11, PT ;  /* 0x0000000b07007c0c */ /* 0x040fe2000bf26270 */
[----:B------:R-:W-:Y:S01]  /*11d0*/  UMOV UR4, 0xffffffff ;  /* 0xffffffff00047882 */ /* 0x000fe20000000000 */
[----:B------:R-:W-:Y:S02]  /*11e0*/  VIMNMX R24, PT, PT, R7, UR11, PT ;  /* 0x0000000b07187c48 */ /* 0x000fe4000bfe0100 */
[C---:B-1----:R-:W-:Y:S01]  /*11f0*/  PRMT R25, R2.reuse, 0x7632, R25 ;  /* 0x0000763202197816 */ /* 0x042fe20000000019 */
[----:B------:R-:W-:Y:S01]  /*1200*/  IMAD.U32 R0, R2, 0x10000, RZ ;  /* 0x0001000002007824 */ /* 0x000fe200078e00ff */
[C---:B------:R-:W-:Y:S01]  /*1210*/  PRMT R4, R3.reuse, 0x7632, R4 ;  /* 0x0000763203047816 */ /* 0x040fe20000000004 */
[----:B------:R-:W-:Y:S01]  /*1220*/  IMAD.U32 R23, R3, 0x10000, RZ ;  /* 0x0001000003177824 */ /* 0x000fe200078e00ff */
[----:B------:R-:W-:Y:S01]  /*1230*/  SHF.L.U32 R25, R25, 0x10, RZ ;  /* 0x0000001019197819 */ /* 0x000fe200000006ff */
[----:B------:R-:W-:Y:S01]  /*1240*/  FFMA.FTZ R2, R0, R0, RZ ;  /* 0x0000000000027223 */ /* 0x000fe200000100ff */
[----:B------:R-:W-:-:S02]  /*1250*/  SHF.L.U32 R4, R4, 0x10, RZ ;  /* 0x0000001004047819 */ /* 0x000fc400000006ff */
[----:B------:R-:W-:Y:S01]  /*1260*/  SEL R3, R22, RZ, P1 ;  /* 0x000000ff16037207 */ /* 0x000fe20000800000 */
[----:B------:R-:W-:-:S03]  /*1270*/  FFMA.FTZ R2, R25, R25, R2 ;  /* 0x0000001919027223 */ /* 0x000fc60000010002 */
[----:B------:R-:W-:Y:S01]  /*1280*/  IADD3 R24, PT, PT, R24, R10, R3 ;  /* 0x0000000a18187210 */ /* 0x000fe20007ffe003 */
        /* <DEDUP_REMOVED lines=12> */
.L_x_768:
        /* <DEDUP_REMOVED lines=18> */
.L_x_756:
[----:B------:R-:W-:Y:S05]  /*1470*/  BSYNC.RECONVERGENT B0 ;  /* 0x0000000000007941 */ /* 0x000fea0003800200 */
.L_x_755:
        /* <DEDUP_REMOVED lines=13> */
[----:B------:R-:W-:Y:S01]  /*1550*/  IMAD.U32 R34, RZ, RZ, UR7 ;  /* 0x00000007ff227e24 */ /* 0x000fe2000f8e00ff */
        /* <DEDUP_REMOVED lines=9> */
[----:B-1----:R-:W-:Y:S01]  /*15f0*/  IMAD.MOV.U32 R2, RZ, RZ, RZ ;  /* 0x000000ffff027224 */ /* 0x002fe200078e00ff */
[----:B--2---:R-:W-:-:S05]  /*1600*/  IADD3 R28, PT, PT, RZ, -R3, RZ ;  /* 0x80000003ff1c7210 */ /* 0x004fca0007ffe0ff */
[----:B------:R-:W-:Y:S01]  /*1610*/  IMAD R31, R28, R5, RZ ;  /* 0x000000051c1f7224 */ /* 0x000fe200078e02ff */
[----:B------:R-:W-:-:S03]  /*1620*/  IABS R28, R11 ;  /* 0x0000000b001c7213 */ /* 0x000fc60000000000 */
[----:B------:R-:W-:-:S06]  /*1630*/  IMAD.HI.U32 R31, R3, R31, R2 ;  /* 0x0000001f031f7227 */ /* 0x000fcc00078e0002 */
[----:B------:R-:W-:-:S04]  /*1640*/  IMAD.HI.U32 R3, R31, R28, RZ ;  /* 0x0000001c1f037227 */ /* 0x000fc800078e00ff */
[----:B------:R-:W-:Y:S01]  /*1650*/  IMAD.HI.U32 R2, R31, R32, RZ ;  /* 0x000000201f027227 */ /* 0x000fe200078e00ff */
[----:B------:R-:W-:-:S03]  /*1660*/  IADD3 R3, PT, PT, -R3, RZ, RZ ;  /* 0x000000ff03037210 */ /* 0x000fc60007ffe1ff */
[----:B------:R-:W-:Y:S02]  /*1670*/  IMAD.MOV R2, RZ, RZ, -R2 ;  /* 0x000000ffff027224 */ /* 0x000fe400078e0a02 */
[C---:B------:R-:W-:Y:S02]  /*1680*/  IMAD R28, R5.reuse, R3, R28 ;  /* 0x00000003051c7224 */ /* 0x040fe400078e021c */
[C---:B------:R-:W-:Y:S01]  /*1690*/  IMAD R2, R5.reuse, R2, R32 ;  /* 0x0000000205027224 */ /* 0x040fe200078e0220 */
[----:B------:R-:W-:Y:S02]  /*16a0*/  IABS R32, R33 ;  /* 0x0000002100207213 */ /* 0x000fe40000000000 */
[C---:B------:R-:W-:Y:S02]  /*16b0*/  ISETP.GT.U32.AND P2, PT, R5.reuse, R28, PT ;  /* 0x0000001c0500720c */ /* 0x040fe40003f44070 */
[----:B------:R-:W-:-:S11]  /*16c0*/  ISETP.GT.U32.AND P4, PT, R5, R2, PT ;  /* 0x000000020500720c */ /* 0x000fd60003f84070 */
[-C--:B------:R-:W-:Y:S02]  /*16d0*/  @!P2 IADD3 R28, PT, PT, R28, -R5.reuse, RZ ;  /* 0x800000051c1ca210 */ /* 0x080fe40007ffe0ff */
[----:B------:R-:W-:Y:S02]  /*16e0*/  @!P4 IADD3 R2, PT, PT, R2, -R5, RZ ;  /* 0x800000050202c210 */ /* 0x000fe40007ffe0ff */
[C---:B------:R-:W-:Y:S02]  /*16f0*/  ISETP.GT.U32.AND P2, PT, R5.reuse, R28, PT ;  /* 0x0000001c0500720c */ /* 0x040fe40003f44070 */
[----:B------:R-:W-:Y:S02]  /*1700*/  ISETP.GT.U32.AND P5, PT, R5, R2, PT ;  /* 0x000000020500720c */ /* 0x000fe40003fa4070 */
[----:B------:R-:W-:Y:S01]  /*1710*/  ISETP.GE.AND P4, PT, R33, RZ, PT ;  /* 0x000000ff2100720c */ /* 0x000fe20003f86270 */
[----:B------:R-:W-:-:S05]  /*1720*/  IMAD.HI.U32 R33, R31, R32, RZ ;  /* 0x000000201f217227 */ /* 0x000fca00078e00ff */
[----:B------:R-:W-:-:S03]  /*1730*/  IADD3 R33, PT, PT, -R33, RZ, RZ ;  /* 0x000000ff21217210 */ /* 0x000fc60007ffe1ff */
[-C--:B------:R-:W-:Y:S02]  /*1740*/  @!P2 IADD3 R28, PT, PT, R28, -R5.reuse, RZ ;  /* 0x800000051c1ca210 */ /* 0x080fe40007ffe0ff */
[----:B------:R-:W-:Y:S02]  /*1750*/  ISETP.NE.AND P2, PT, R4, RZ, PT ;  /* 0x000000ff0400720c */ /* 0x000fe40003f45270 */
[----:B------:R-:W-:Y:S01]  /*1760*/  @!P5 IADD3 R2, PT, PT, R2, -R5, RZ ;  /* 0x800000050202d210 */ /* 0x000fe20007ffe0ff */
[----:B------:R-:W-:-:S04]  /*1770*/  IMAD.MOV.U32 R3, RZ, RZ, R28 ;  /* 0x000000ffff037224 */ /* 0x000fc800078e001c */
[----:B------:R-:W-:Y:S01]  /*1780*/  IMAD.MOV.U32 R35, RZ, RZ, R2 ;  /* 0x000000ffff237224 */ /* 0x000fe200078e0002 */
[----:B------:R-:W-:Y:S01]  /*1790*/  @!P3 IADD3 R28, PT, PT, -R3, RZ, RZ ;  /* 0x000000ff031cb210 */ /* 0x000fe20007ffe1ff */
[----:B------:R-:W-:Y:S02]  /*17a0*/  IMAD R2, R5, R33, R32 ;  /* 0x0000002105027224 */ /* 0x000fe400078e0220 */
[----:B------:R-:W1:Y:S02]  /*17b0*/  SHFL.BFLY PT, R33, R26, R37, 0x1f ;  /* 0x0c001f251a217589 */ /* 0x000e6400000e0000 */
[----:B------:R-:W-:Y:S01]  /*17c0*/  @!P3 IMAD.MOV.U32 R3, RZ, RZ, R28 ;  /* 0x000000ffff03b224 */ /* 0x000fe200078e001c */
[----:B------:R-:W-:Y:S02]  /*17d0*/  LOP3.LUT R28, RZ, R4, RZ, 0x33, !PT ;  /* 0x00000004ff1c7212 */ /* 0x000fe400078e33ff */
[----:B------:R-:W-:Y:S02]  /*17e0*/  ISETP.GE.AND P3, PT, R27, RZ, PT ;  /* 0x000000ff1b00720c */ /* 0x000fe40003f66270 */
[----:B------:R-:W-:-:S02]  /*17f0*/  SEL R3, R28, R3, !P2 ;  /* 0x000000031c037207 */ /* 0x000fc40005000000 */
[----:B------:R-:W-:Y:S02]  /*1800*/  MOV R27, 0x400 ;  /* 0x00000400001b7802 */ /* 0x000fe40000000f00 */
[----:B------:R-:W-:Y:S02]  /*1810*/  SHF.R.U32.HI R3, RZ, 0x1, R3 ;  /* 0x00000001ff037819 */ /* 0x000fe40000011603 */
[----:B---3--:R-:W-:-:S03]  /*1820*/  LEA R30, R30, R27, 0x18 ;  /* 0x0000001b1e1e7211 */ /* 0x008fc600078ec0ff */
[----:B------:R-:W-:Y:S02]  /*1830*/  IMAD R3, R29, R4, R3 ;  /* 0x000000041d037224 */ /* 0x000fe400078e0203 */
[----:B------:R-:W-:-:S03]  /*1840*/  @!P3 IADD3 R32, PT, PT, -R35, RZ, RZ ;  /* 0x000000ff2320b210 */ /* 0x000fc60007ffe1ff */
[----:B------:R-:W-:Y:S02]  /*1850*/  LEA R3, R3, R30, 0x1 ;  /* 0x0000001e03037211 */ /* 0x000fe400078e08ff */
[----:B------:R-:W-:Y:S01]  /*1860*/  @!P3 IMAD.MOV.U32 R35, RZ, RZ, R32 ;  /* 0x000000ffff23b224 */ /* 0x000fe200078e0020 */
[----:B------:R-:W-:Y:S01]  /*1870*/  ISETP.GT.U32.AND P3, PT, R5, R2, PT ;  /* 0x000000020500720c */ /* 0x000fe20003f64070 */
[----:B-1----:R-:W-:Y:S01]  /*1880*/  @!P1 FADD.FTZ R33, -R33, -RZ ;  /* 0x800000ff21219221 */ /* 0x002fe20000010100 */
[----:B------:R-:W-:Y:S01]  /*1890*/  IMAD R27, R34, 0x2, R3 ;  /* 0x00000002221b7824 */ /* 0x000fe200078e0203 */
[----:B------:R-:W-:-:S05]  /*18a0*/  NOP ;  /* 0x0000000000007918 */ /* 0x000fca0000000000 */
[----:B------:R-:W1:Y:S01]  /*18b0*/  LDS.U16 R27, [R27] ;  /* 0x000000001b1b7984 */ /* 0x000e620000000400 */
[----:B------:R-:W-:-:S04]  /*18c0*/  SEL R35, R28, R35, !P2 ;  /* 0x000000231c237207 */ /* 0x000fc80005000000 */
[----:B------:R-:W-:Y:S01]  /*18d0*/  @!P3 IMAD.IADD R2, R2, 0x1, -R5 ;  /* 0x000000010202b824 */ /* 0x000fe200078e0a05 */
[----:B------:R-:W2:Y:S01]  /*18e0*/  LDS.U16 R3, [R3] ;  /* 0x0000000003037984 */ /* 0x000ea20000000400 */
[----:B------:R-:W-:-:S03]  /*18f0*/  SHF.R.U32.HI R35, RZ, 0x1, R35 ;  /* 0x00000001ff237819 */ /* 0x000fc60000011623 */
[----:B------:R-:W-:-:S13]  /*1900*/  ISETP.GT.U32.AND P3, PT, R5, R2, PT ;  /* 0x000000020500720c */ /* 0x000fda0003f64070 */
[----:B------:R-:W-:Y:S02]  /*1910*/  @!P3 IMAD.IADD R2, R2, 0x1, -R5 ;  /* 0x000000010202b824 */ /* 0x000fe400078e0a05 */
[----:B-1----:R-:W-:Y:S02]  /*1920*/  HADD2.F32 R32, -RZ, R27.H0_H0 ;  /* 0x2000001bff207230 */ /* 0x002fe40000004100 */
[----:B------:R-:W-:Y:S02]  /*1930*/  IMAD R27, R29, R4, R35 ;  /* 0x000000041d1b7224 */ /* 0x000fe400078e0223 */
[----:B------:R-:W-:Y:S02]  /*1940*/  IMAD.MOV.U32 R35, RZ, RZ, R2 ;  /* 0x000000ffff237224 */ /* 0x000fe400078e0002 */
[----:B------:R-:W-:Y:S01]  /*1950*/  FMUL.FTZ R33, R33, R32 ;  /* 0x0000002021217220 */ /* 0x000fe20000410000 */
[----:B--2---:R-:W-:Y:S01]  /*1960*/  HADD2.F32 R3, -RZ, R3.H0_H0 ;  /* 0x20000003ff037230 */ /* 0x004fe20000004100 */
[----:B------:R-:W-:-:S02]  /*1970*/  LEA R27, R27, R30, 0x1 ;  /* 0x0000001e1b1b7211 */ /* 0x000fc400078e08ff */
[----:B------:R-:W-:Y:S02]  /*1980*/  @!P4 IADD3 R32, PT, PT, -R35, RZ, RZ ;  /* 0x000000ff2320c210 */ /* 0x000fe40007ffe1ff */
[----:B------:R-:W-:Y:S01]  /*1990*/  LEA R34, R34, R27, 0x1 ;  /* 0x0000001b22227211 */ /* 0x000fe200078e08ff */
[----:B------:R-:W-:Y:S01]  /*19a0*/  FFMA.FTZ R26, R26, R3, R33 ;  /* 0x000000031a1a7223 */ /* 0x000fe20000010021 */
[----:B------:R-:W-:Y:S01]  /*19b0*/  LDS.U16 R27, [R27] ;  /* 0x000000001b1b7984 */ /* 0x000fe20000000400 */
[----:B------:R-:W-:Y:S01]  /*19c0*/  @!P4 IMAD.MOV.U32 R35, RZ, RZ, R32 ;  /* 0x000000ffff23c224 */ /* 0x000fe200078e0020 */
[----:B------:R-:W-:Y:S02]  /*19d0*/  MOV R32, UR7 ;  /* 0x0000000700207c02 */ /* 0x000fe40008000f00 */
[----:B------:R-:W-:Y:S02]  /*19e0*/  LDS.U16 R2, [R34] ;  /* 0x0000000022027984 */ /* 0x000fe40000000400 */
[----:B------:R-:W-:-:S02]  /*19f0*/  SEL R35, R28, R35, !P2 ;  /* 0x000000231c237207 */ /* 0x000fc40005000000 */
[----:B------:R-:W1:Y:S02]  /*1a00*/  SHFL.BFLY PT, R33, R25, R36, 0x1f ;  /* 0x0c001f2419217589 */ /* 0x000e6400000e0000 */
[----:B------:R-:W-:-:S05]  /*1a10*/  SHF.R.U32.HI R35, RZ, 0x1, R35 ;  /* 0x00000001ff237819 */ /* 0x000fca0000011623 */
[----:B------:R-:W-:-:S04]  /*1a20*/  IMAD R35, R29, R4, R35 ;  /* 0x000000041d237224 */ /* 0x000fc800078e0223 */
[----:B------:R-:W-:-:S04]  /*1a30*/  IMAD R35, R35, 0x2, R30 ;  /* 0x0000000223237824 */ /* 0x000fc800078e021e */
[----:B------:R-:W-:Y:S02]  /*1a40*/  IMAD R3, R32, 0x2, R35 ;  /* 0x0000000220037824 */ /* 0x000fe400078e0223 */
[----:B------:R-:W2:Y:S04]  /*1a50*/  LDS.U16 R32, [R35] ;  /* 0x0000000023207984 */ /* 0x000ea80000000400 */
[----:B------:R-:W3:Y:S01]  /*1a60*/  LDS.U16 R3, [R3] ;  /* 0x0000000003037984 */ /* 0x000ee20000000400 */
[----:B-1----:R-:W-:Y:S01]  /*1a70*/  @!P1 FADD.FTZ R33, -R33, -RZ ;  /* 0x800000ff21219221 */ /* 0x002fe20000010100 */
[----:B------:R-:W-:-:S05]  /*1a80*/  HADD2.F32 R2, -RZ, R2.H0_H0 ;  /* 0x20000002ff027230 */ /* 0x000fca0000004100 */
[----:B------:R-:W-:Y:S01]  /*1a90*/  FMUL.FTZ R34, R33, R2 ;  /* 0x0000000221227220 */ /* 0x000fe20000410000 */
[----:B------:R-:W-:Y:S01]  /*1aa0*/  HADD2.F32 R2, -RZ, R27.H0_H0 ;  /* 0x2000001bff027230 */ /* 0x000fe20000004100 */
[----:B------:R-:W1:Y:S01]  /*1ab0*/  SHFL.BFLY PT, R33, R23, R36, 0x1f ;  /* 0x0c001f2417217589 */ /* 0x000e6200000e0000 */
[----:B------:R-:W-:-:S03]  /*1ac0*/  MOV R27, UR5 ;  /* 0x00000005001b7c02 */ /* 0x000fc60008000f00 */
[----:B------:R-:W-:Y:S02]  /*1ad0*/  FFMA.FTZ R25, R25, R2, R34 ;  /* 0x0000000219197223 */ /* 0x000fe40000010022 */
[----:B------:R4:W4:Y:S01]  /*1ae0*/  SHFL.BFLY PT, R34, R0, R27, 0x1f ;  /* 0x0c001f1b00227589 */ /* 0x00092200000e0000 */
[----:B--2---:R-:W-:Y:S02]  /*1af0*/  HADD2.F32 R32, -RZ, R32.H0_H0 ;  /* 0x20000020ff207230 */ /* 0x004fe40000004100 */
[----:B---3--:R-:W-:Y:S02]  /*1b00*/  HADD2.F32 R2, -RZ, R3.H0_H0 ;  /* 0x20000003ff027230 */ /* 0x008fe40000004100 */
[----:B-1----:R-:W-:-:S04]  /*1b10*/  @!P1 FADD.FTZ R33, -R33, -RZ ;  /* 0x800000ff21219221 */ /* 0x002fc80000010100 */
[----:B------:R-:W-:-:S04]  /*1b20*/  FMUL.FTZ R2, R33, R2 ;  /* 0x0000000221027220 */ /* 0x000fc80000410000 */
[----:B----4-:R-:W-:-:S07]  /*1b30*/  FFMA.FTZ R35, R23, R32, R2 ;  /* 0x0000002017237223 */ /* 0x010fce0000010002 */
.L_x_775:
        /* <DEDUP_REMOVED lines=28> */
.L_x_758:
[----:B------:R-:W-:Y:S05]  /*1d00*/  BSYNC B0 ;  /* 0x0000000000007941 */ /* 0x000fea0003800000 */
.L_x_757:
        /* <DEDUP_REMOVED lines=13> */
.L_x_754:
[----:B------:R-:W-:Y:S01]  /*1de0*/  HFMA2 R3, -RZ, RZ, 0, 1.847743988037109375e-06 ;  /* 0x0000001fff037431 */ /* 0x000fe200000001ff */
[----:B------:R-:W-:Y:S01]  /*1df0*/  BSSY B0, `(.L_x_762) ;  /* 0x0000006000007945 */ /* 0x000fe20003800000 */
[----:B------:R-:W-:Y:S02]  /*1e00*/  IMAD.MOV.U32 R2, RZ, RZ, 0x10 ;  /* 0x00000010ff027424 */ /* 0x000fe400078e00ff */
[----:B------:R-:W-:-:S07]  /*1e10*/  IMAD.MOV.U32 R27, RZ, RZ, -0x1 ;  /* 0xffffffffff1b7424 */ /* 0x000fce00078e00ff */
[----:B------:R-:W-:Y:S05]  /*1e20*/  WARPSYNC.COLLECTIVE R27, `(.L_x_763) ;  /* 0x000000001b087348 */ /* 0x000fea0003c00000 */
[----:B------:R1:W2:Y:S02]  /*1e30*/  SHFL.BFLY P3, R33, R32, R2, R3 ;  /* 0x0c00000220217389 */ /* 0x0002a40000060003 */
[----:B-12---:R-:W-:Y:S05]  /*1e40*/  ENDCOLLECTIVE ;  /* 0x000000000000791b */ /* 0x006fea0003800000 */
.L_x_763:
[----:B------:R-:W-:Y:S05]  /*1e50*/  BSYNC B0 ;  /* 0x0000000000007941 */ /* 0x000fea0003800000 */
.L_x_762:
[----:B------:R-:W-:Y:S01]  /*1e60*/  FADD.FTZ R32, R32, R33 ;  /* 0x0000002120207221 */ /* 0x000fe20000010000 */
[----:B------:R-:W-:Y:S01]  /*1e70*/  MOV R2, 0x8 ;  /* 0x0000000800027802 */ /* 0x000fe20000000f00 */
[----:B------:R-:W-:Y:S01]  /*1e80*/  IMAD.MOV.U32 R3, RZ, RZ, 0x1f ;  /* 0x0000001fff037424 */ /* 0x000fe200078e00ff */
[----:B------:R-:W-:-:S07]  /*1e90*/  MOV R27, 0xffffffff ;  /* 0xffffffff001b7802 */ /* 0x000fce0000000f00 */
[----:B------:R-:W-:Y:S05]  /*1ea0*/  WARPSYNC.COLLECTIVE R27, `(.L_x_764) ;  /* 0x000000001b087348 */ /* 0x000fea0003c00000 */
[----:B------:R1:W2:Y:S02]  /*1eb0*/  SHFL.BFLY P3, R33, R32, R2, R3 ;  /* 0x0c00000220217389 */ /* 0x0002a40000060003 */
[----:B-12---:R-:W-:Y:S05]  /*1ec0*/  ENDCOLLECTIVE ;  /* 0x000000000000791b */ /* 0x006fea0003800000 */
.L_x_764:
[----:B------:R-:W-:Y:S02]  /*1ed0*/  HFMA2 R2, -RZ, RZ, 0, 2.384185791015625e-07 ;  /* 0x00000004ff027431 */ /* 0x000fe400000001ff */
[----:B------:R-:W-:-:S04]  /*1ee0*/  FADD.FTZ R5, R32, R33 ;  /* 0x0000002120057221 */ /* 0x000fc80000010000 */
[----:B------:R-:W-:-:S07]  /*1ef0*/  IMAD.MOV.U32 R32, RZ, RZ, R5 ;  /* 0x000000ffff207224 */ /* 0x000fce00078e0005 */
[----:B------:R-:W-:Y:S05]  /*1f00*/  WARPSYNC.COLLECTIVE R27, `(.L_x_765) ;  /* 0x000000001b087348 */ /* 0x000fea0003c00000 */
[----:B------:R1:W2:Y:S02]  /*1f10*/  SHFL.BFLY P3, R33, R32, R2, R3 ;  /* 0x0c00000220217389 */ /* 0x0002a40000060003 */
[----:B-12---:R-:W-:Y:S05]  /*1f20*/  ENDCOLLECTIVE ;  /* 0x000000000000791b */ /* 0x006fea0003800000 */
.L_x_765:
[----:B------:R-:W-:Y:S01]  /*1f30*/  MOV R2, 0x2 ;  /* 0x0000000200027802 */ /* 0x000fe20000000f00 */
[----:B------:R-:W-:-:S04]  /*1f40*/  FADD.FTZ R26, R5, R33 ;  /* 0x00000021051a7221 */ /* 0x000fc80000010000 */
[----:B------:R-:W-:-:S07]  /*1f50*/  IMAD.MOV.U32 R32, RZ, RZ, R26 ;  /* 0x000000ffff207224 */ /* 0x000fce00078e001a */
[----:B------:R-:W-:Y:S05]  /*1f60*/  WARPSYNC.COLLECTIVE R27, `(.L_x_766) ;  /* 0x000000001b087348 */ /* 0x000fea0003c00000 */
[----:B------:R1:W2:Y:S02]  /*1f70*/  SHFL.BFLY P3, R33, R32, R2, R3 ;  /* 0x0c00000220217389 */ /* 0x0002a40000060003 */
[----:B-12---:R-:W-:Y:S05]  /*1f80*/  ENDCOLLECTIVE ;  /* 0x000000000000791b */ /* 0x006fea0003800000 */
.L_x_766:
[----:B------:R-:W-:Y:S02]  /*1f90*/  HFMA2 R2, -RZ, RZ, 0, 5.9604644775390625e-08 ;  /* 0x00000001ff027431 */ /* 0x000fe400000001ff */
[----:B------:R-:W-:-:S04]  /*1fa0*/  FADD.FTZ R28, R26, R33 ;  /* 0x000000211a1c7221 */ /* 0x000fc80000010000 */
[----:B------:R-:W-:-:S07]  /*1fb0*/  IMAD.MOV.U32 R32, RZ, RZ, R28 ;  /* 0x000000ffff207224 */ /* 0x000fce00078e001c */
[----:B------:R-:W-:Y:S05]  /*1fc0*/  WARPSYNC.COLLECTIVE R27, `(.L_x_767) ;  /* 0x000000001b087348 */ /* 0x000fea0003c00000 */
[----:B------:R1:W2:Y:S02]  /*1fd0*/  SHFL.BFLY P3, R33, R32, R2, R3 ;  /* 0x0c00000220217389 */ /* 0x0002a40000060003 */
[----:B-12---:R-:W-:Y:S05]  /*1fe0*/  ENDCOLLECTIVE ;  /* 0x000000000000791b */ /* 0x006fea0003800000 */
.L_x_767:
[----:B------:R-:W-:Y:S05]  /*1ff0*/  BRA `(.L_x_768) ;  /* 0xfffffff000d47947 */ /* 0x000fea000383ffff */
.L_x_759:
        /* <DEDUP_REMOVED lines=40> */
.L_x_770:
[----:B------:R-:W-:Y:S05]  /*2280*/  BSYNC B1 ;  /* 0x0000000000017941 */ /* 0x000fea0003800000 */
.L_x_769:
        /* <DEDUP_REMOVED lines=9> */
.L_x_771:
[----:B------:R-:W-:Y:S01]  /*2320*/  @!P1 FADD.FTZ R33, -R33, -RZ ;  /* 0x800000ff21219221 */ /* 0x000fe20000010100 */
[----:B------:R-:W-:-:S05]  /*2330*/  HADD2.F32 R36, -RZ, R35.H0_H0 ;  /* 0x20000023ff247230 */ /* 0x000fca0000004100 */
[----:B------:R-:W-:Y:S01]  /*2340*/  FMUL.FTZ R35, R33, R36 ;  /* 0x0000002421237220 */ /* 0x000fe20000410000 */
[----:B------:R-:W-:-:S05]  /*2350*/  HADD2.F32 R33, -RZ, R34.H0_H0 ;  /* 0x20000022ff217230 */ /* 0x000fca0000004100 */
        /* <DEDUP_REMOVED lines=27> */
.L_x_772:
[----:B------:R-:W-:Y:S01]  /*2510*/  @!P1 FADD.FTZ R33, -R33, -RZ ;  /* 0x800000ff21219221 */ /* 0x000fe20000010100 */
[----:B------:R-:W-:Y:S02]  /*2520*/  HADD2.F32 R34, -RZ, R34.H0_H0 ;  /* 0x20000022ff227230 */ /* 0x000fe40000004100 */
[----:B------:R-:W-:Y:S02]  /*2530*/  HADD2.F32 R36, -RZ, R35.H0_H0 ;  /* 0x20000023ff247230 */ /* 0x000fe40000004100 */
[----:B------:R-:W-:-:S03]  /*2540*/  IMAD.U32 R35, RZ, RZ, UR7 ;  /* 0x00000007ff237e24 */ /* 0x000fc6000f8e00ff */
        /* <DEDUP_REMOVED lines=27> */
.L_x_773:
[----:B------:R-:W-:Y:S02]  /*2700*/  IMAD.MOV.U32 R32, RZ, RZ, R0 ;  /* 0x000000ffff207224 */ /* 0x000fe400078e0000 */
[----:B------:R-:W-:Y:S01]  /*2710*/  @!P1 FADD.FTZ R33, -R33, -RZ ;  /* 0x800000ff21219221 */ /* 0x000fe20000010100 */
[----:B------:R-:W-:Y:S02]  /*2720*/  HADD2.F32 R34, -RZ, R34.H0_H0 ;  /* 0x20000022ff227230 */ /* 0x000fe40000004100 */
[----:B------:R-:W-:-:S05]  /*2730*/  HADD2.F32 R36, -RZ, R35.H0_H0 ;  /* 0x20000023ff247230 */ /* 0x000fca0000004100 */
[----:B------:R-:W-:-:S04]  /*2740*/  FMUL.FTZ R36, R33, R36 ;  /* 0x0000002421247220 */ /* 0x000fc80000410000 */
[----:B------:R-:W-:Y:S01]  /*2750*/  FFMA.FTZ R35, R23, R34, R36 ;  /* 0x0000002217237223 */ /* 0x000fe20000010024 */
[----:B------:R-:W-:-:S04]  /*2760*/  MOV R23, UR5 ;  /* 0x0000000500177c02 */ /* 0x000fc80008000f00 */
[----:B------:R-:W-:-:S07]  /*2770*/  MOV R2, R23 ;  /* 0x0000001700027202 */ /* 0x000fce0000000f00 */
[----:B------:R-:W-:Y:S05]  /*2780*/  WARPSYNC.COLLECTIVE R27, `(.L_x_774) ;  /* 0x000000001b087348 */ /* 0x000fea0003c00000 */
[----:B------:R1:W2:Y:S02]  /*2790*/  SHFL.BFLY P3, R33, R32, R2, R3 ;  /* 0x0c00000220217389 */ /* 0x0002a40000060003 */
[----:B-12---:R-:W-:Y:S05]  /*27a0*/  ENDCOLLECTIVE ;  /* 0x000000000000791b */ /* 0x006fea0003800000 */
.L_x_774:
[----:B------:R-:W-:Y:S01]  /*27b0*/  IMAD.MOV.U32 R34, RZ, RZ, R33 ;  /* 0x000000ffff227224 */ /* 0x000fe200078e0021 */
[----:B------:R-:W-:Y:S06]  /*27c0*/  BRA `(.L_x_775) ;  /* 0xfffffff000dc7947 */ /* 0x000fec000383ffff */
.L_x_760:
[----:B------:R-:W-:Y:S01]  /*27d0*/  BSSY B1, `(.L_x_776) ;  /* 0x0000005000017945 */ /* 0x000fe20003800000 */
[----:B------:R-:W-:-:S07]  /*27e0*/  MOV R27, 0xffffffff ;  /* 0xffffffff001b7802 */ /* 0x000fce0000000f00 */
[----:B------:R-:W-:Y:S05]  /*27f0*/  WARPSYNC.COLLECTIVE R27, `(.L_x_777) ;  /* 0x000000001b087348 */ /* 0x000fea0003c00000 */
[----:B------:R-:W-:Y:S01]  /*2800*/  NOP ;  /* 0x0000000000007918 */ /* 0x000fe20000000000 */
[----:B------:R-:W-:Y:S05]  /*2810*/  ENDCOLLECTIVE ;  /* 0x000000000000791b */ /* 0x000fea0003800000 */
.L_x_777:
[----:B------:R-:W-:Y:S05]  /*2820*/  BSYNC B1 ;  /* 0x0000000000017941 */ /* 0x000fea0003800000 */
.L_x_776:
[----:B------:R-:W-:Y:S05]  /*2830*/  BRA `(.L_x_758) ;  /* 0xfffffff400307947 */ /* 0x000fea000383ffff */
.L_x_778:
        /* <DEDUP_REMOVED lines=12> */
.L_x_4076:


//--------------------- .text._ZN12tensorrt_llm7kernels32fusedQKNormRopeKernelNTokenHeadsIN3c108BFloat16ENS2_4HalfELi128ELb1ELi8EEEvPviiifPKvS7_S7_PKlii --------------------------
	.section	.text._ZN12tensorrt_llm7kernels32fusedQKNormRopeKernelNTokenHeadsIN3c108BFloat16ENS2_4HalfELi128ELb1ELi8EEEvPviiifPKvS7_S7_PKlii,"ax",@progbits
	.align	128
        .global         _ZN12tensorrt_llm7kernels32fusedQKNormRopeKernelNTokenHeadsIN3c108BFloat16ENS2_4HalfELi128ELb1ELi8EEEvPviiifPKvS7_S7_PKlii
        .type           _ZN12tensorrt_llm7kernels32fusedQKNormRopeKernelNTokenHeadsIN3c108BFloat16ENS2_4HalfELi128ELb1ELi8EEEvPviiifPKvS7_S7_PKlii,@function
        .size           _ZN12tensorrt_llm7kernels32fusedQKNormRopeKernelNTokenHeadsIN3c108BFloat16ENS2_4HalfELi128ELb1ELi8EEEvPviiifPKvS7_S7_PKlii,(.L_x_4077 - _ZN12tensorrt_llm7kernels32fusedQKNormRopeKernelNTokenHeadsIN3c108BFloat16ENS2_4HalfELi128ELb1ELi8EEEvPviiifPKvS7_S7_PKlii)
        .other          _ZN12tensorrt_llm7kernels32fusedQKNormRopeKernelNTokenHeadsIN3c108BFloat16ENS2_4HalfELi128ELb1ELi8EEEvPviiifPKvS7_S7_PKlii,@"STO_CUDA_ENTRY STV_DEFAULT"
_ZN12tensorrt_llm7kernels32fusedQKNormRopeKernelNTokenHeadsIN3c108BFloat16ENS2_4HalfELi128ELb1ELi8EEEvPviiifPKvS7_S7_PKlii:
.text._ZN12tensorrt_llm7kernels32fusedQKNormRopeKernelNTokenHeadsIN3c108BFloat16ENS2_4HalfELi128ELb1ELi8EEEvPviiifPKvS7_S7_PKlii:
        /* <DEDUP_REMOVED lines=76> */
.L_x_783:
        /* <DEDUP_REMOVED lines=47> */
.L_x_782:
[----:B------:R-:W-:Y:S05]  /*07b0*/  BSYNC.RECONVERGENT B1 ;  /* 0x0000000000017941 */ /* 0x000fea0003800200 */
.L_x_781:
        /* <DEDUP_REMOVED lines=12> */
.L_x_784:
        /* <DEDUP_REMOVED lines=16> */
[----:B-1----:R-:W-:Y:S01]  /*0980*/  IADD3 R5, PT, PT, R5, 0x100, RZ ;  /* 0x0000010005057810 */ /* 0x002fe20007ffe0ff */
[----:B------:R-:W-:Y:S06]  /*0990*/  @P0 BRA `(.L_x_784) ;  /* 0xfffffffc00b80947 */ /* 0x000fec000383ffff */
.L_x_780:
[----:B------:R-:W-:Y:S05]  /*09a0*/  BSYNC.RECONVERGENT B0 ;  /* 0x0000000000007941 */ /* 0x000fea0003800200 */
.L_x_779:
        /* <DEDUP_REMOVED lines=20> */
[----:B------:R-:W-:Y:S03]  /*0af0*/  BSSY.RECONVERGENT B1, `(.L_x_787) ;  /* 0x000001f000017945 */ /* 0x000fe60003800200 */
[----:B------:R-:W-:-:S04]  /*0b00*/  IADD3 R8, PT, PT, R7, UR6, RZ ;  /* 0x0000000607087c10 */ /* 0x000fc8000fffe0ff */
        /* <DEDUP_REMOVED lines=15> */
[----:B------:R-:W-:Y:S02]  /*0c00*/  LOP3.LUT R7, R10, 0x1f, R19, 0xf8, !PT ;  /* 0x0000001f0a077812 */ /* 0x000fe400078ef813 */
[----:B------:R-:W-:Y:S01]  /*0c10*/  IADD3 R10, PT, PT, -R8, RZ, RZ ;  /* 0x000000ff080a7210 */ /* 0x000fe20007ffe1ff */
[----:B------:R-:W-:-:S07]  /*0c20*/  IMAD.IADD R11, R9, 0x1, R12 ;  /* 0x00000001090b7824 */ /* 0x000fce00078e020c */
.L_x_789:
[----:B------:R-:W-:Y:S01]  /*0c30*/  IADD3 R8, P0, PT, R12, R5, RZ ;  /* 0x000000050c087210 */ /* 0x000fe20007f1e0ff */
        /* <DEDUP_REMOVED lines=10> */
.L_x_788:
[----:B------:R-:W-:Y:S05]  /*0ce0*/  BSYNC.RECONVERGENT B1 ;  /* 0x0000000000017941 */ /* 0x000fea0003800200 */
.L_x_787:
        /* <DEDUP_REMOVED lines=8> */
.L_x_790:
        /* <DEDUP_REMOVED lines=23> */
.L_x_786:
[----:B------:R-:W-:Y:S05]  /*0ee0*/  BSYNC.RECONVERGENT B0 ;  /* 0x0000000000007941 */ /* 0x000fea0003800200 */
.L_x_785:
        /* <DEDUP_REMOVED lines=44> */
.L_x_796:
        /* <DEDUP_REMOVED lines=26> */
.L_x_803:
        /* <DEDUP_REMOVED lines=18> */
.L_x_793:
[----:B------:R-:W-:Y:S05]  /*1470*/  BSYNC.RECONVERGENT B0 ;  /* 0x0000000000007941 */ /* 0x000fea0003800200 */
.L_x_792:
        /* <DEDUP_REMOVED lines=8> */
[----:B--2---:R-:W-:-:S02]  /*1500*/  HADD2.F32 R26, -RZ, R9.H0_H0 ;  /* 0x20000009ff1a7230 */ /* 0x004fc40000004100 */
[----:B---3--:R-:W-:-:S03]  /*1510*/  HADD2.F32 R9, -RZ, R25.H0_H0 ;  /* 0x20000019ff097230 */ /* 0x008fc60000004100 */
[-C--:B------:R-:W-:Y:S01]  /*1520*/  FMUL.FTZ R25, R21, R26.reuse ;  /* 0x0000001a15197220 */ /* 0x080fe20000410000 */
[----:B------:R-:W-:Y:S01]  /*1530*/  FMUL.FTZ R26, R0, R26 ;  /* 0x0000001a001a7220 */ /* 0x000fe20000410000 */
[----:B----4-:R-:W-:Y:S02]  /*1540*/  HADD2.F32 R8, -RZ, R8.H0_H0 ;  /* 0x20000008ff087230 */ /* 0x010fe40000004100 */
[-C--:B------:R-:W-:Y:S01]  /*1550*/  FMUL.FTZ R28, R24, R9.reuse ;  /* 0x00000009181c7220 */ /* 0x080fe20000410000 */
[----:B------:R-:W-:Y:S01]  /*1560*/  FMUL.FTZ R9, R23, R9 ;  /* 0x0000000917097220 */ /* 0x000fe20000410000 */
[----:B-----5:R-:W-:Y:S02]  /*1570*/  HADD2.F32 R7, -RZ, R7.H0_H0 ;  /* 0x20000007ff077230 */ /* 0x020fe40000004100 */
[-C--:B------:R-:W-:Y:S01]  /*1580*/  FFMA.FTZ R0, R0, R8.reuse, -R25 ;  /* 0x0000000800007223 */ /* 0x080fe20000010819 */
[----:B------:R-:W-:Y:S02]  /*1590*/  FFMA.FTZ R21, R21, R8, R26 ;  /* 0x0000000815157223 */ /* 0x000fe4000001001a */
[-C--:B------:R-:W-:Y:S01]  /*15a0*/  FFMA.FTZ R23, R23, R7.reuse, -R28 ;  /* 0x0000000717177223 */ /* 0x080fe2000001081c */
[----:B------:R-:W-:-:S07]  /*15b0*/  FFMA.FTZ R24, R24, R7, R9 ;  /* 0x0000000718187223 */ /* 0x000fce0000010009 */
.L_x_795:
[----:B------:R-:W-:Y:S05]  /*15c0*/  BSYNC.RECONVERGENT B0 ;  /* 0x0000000000007941 */ /* 0x000fea0003800200 */
.L_x_794:
        /* <DEDUP_REMOVED lines=13> */
.L_x_791:
[----:B------:R-:W-:Y:S01]  /*16a0*/  HFMA2 R24, -RZ, RZ, 0, 1.847743988037109375e-06 ;  /* 0x0000001fff187431 */ /* 0x000fe200000001ff */
[----:B------:R-:W-:Y:S01]  /*16b0*/  BSSY B0, `(.L_x_797) ;  /* 0x0000006000007945 */ /* 0x000fe20003800000 */
[----:B------:R-:W-:Y:S02]  /*16c0*/  IMAD.MOV.U32 R21, RZ, RZ, 0x10 ;  /* 0x00000010ff157424 */ /* 0x000fe400078e00ff */
[----:B------:R-:W-:-:S07]  /*16d0*/  IMAD.MOV.U32 R23, RZ, RZ, -0x1 ;  /* 0xffffffffff177424 */ /* 0x000fce00078e00ff */
[----:B------:R-:W-:Y:S05]  /*16e0*/  WARPSYNC.COLLECTIVE R23, `(.L_x_798) ;  /* 0x0000000017087348 */ /* 0x000fea0003c00000 */
[----:B------:R1:W2:Y:S02]  /*16f0*/  SHFL.BFLY P2, R24, R25, R21, R24 ;  /* 0x0c00001519187389 */ /* 0x0002a40000040018 */
[----:B-12---:R-:W-:Y:S05]  /*1700*/  ENDCOLLECTIVE ;  /* 0x000000000000791b */ /* 0x006fea0003800000 */
.L_x_798:
[----:B------:R-:W-:Y:S05]  /*1710*/  BSYNC B0 ;  /* 0x0000000000007941 */ /* 0x000fea0003800000 */
.L_x_797:
        /* <DEDUP_REMOVED lines=8> */
.L_x_799:
        /* <DEDUP_REMOVED lines=8> */
.L_x_800:
        /* <DEDUP_REMOVED lines=8> */
.L_x_801:
        /* <DEDUP_REMOVED lines=8> */
.L_x_802:
[----:B------:R-:W-:Y:S01]  /*1920*/  MOV R26, R24 ;  /* 0x00000018001a7202 */ /* 0x000fe20000000f00 */
[----:B------:R-:W-:Y:S06]  /*1930*/  BRA `(.L_x_803) ;  /* 0xfffffff800847947 */ /* 0x000fec000383ffff */
.L_x_804:
        /* <DEDUP_REMOVED lines=12> */
.L_x_4077:


//--------------------- .text._ZN12tensorrt_llm7kernels32fusedQKNormRopeKernelNTokenHeadsIN3c108BFloat16ENS2_4HalfELi64ELb0ELi8EEEvPviiifPKvS7_S7_PKlii --------------------------
	.section	.text._ZN12tensorrt_llm7kernels32fusedQKNormRopeKernelNTokenHeadsIN3c108BFloat16ENS2_4HalfELi64ELb0ELi8EEEvPviiifPKvS7_S7_PKlii,"ax",@progbits
	.align	128
        .global         _ZN12tensorrt_llm7kernels32fusedQKNormRopeKernelNTokenHeadsIN3c108BFloat16ENS2_4HalfELi64ELb0ELi8EEEvPviiifPKvS7_S7_PKlii
        .type           _ZN12tensorrt_llm7kernels32fusedQKNormRopeKernelNTokenHeadsIN3c108BFloat16ENS2_4HalfELi64ELb0ELi8EEEvPviiifPKvS7_S7_PKlii,@function
        .size           _ZN12tensorrt_llm7kernels32fusedQKNormRopeKernelNTokenHeadsIN3c108BFloat16ENS2_4HalfELi64ELb0ELi8EEEvPviiifPKvS7_S7_PKlii,(.L_x_4078 - _ZN12tensorrt_llm7kernels32fusedQKNormRopeKernelNTokenHeadsIN3c108BFloat16ENS2_4HalfELi64ELb0ELi8EEEvPviiifPKvS7_S7_PKlii)
        .other          _ZN12tensorrt_llm7kernels32fusedQKNormRopeKernelNTokenHeadsIN3c108BFloat16ENS2_4HalfELi64ELb0ELi8EEEvPviiifPKvS7_S7_PKlii,@"STO_CUDA_ENTRY STV_DEFAULT"
_ZN12tensorrt_llm7kernels32fusedQKNormRopeKernelNTokenHeadsIN3c108BFloat16ENS2_4HalfELi64ELb0ELi8EEEvPviiifPKvS7_S7_PKlii:
.text._ZN12tensorrt_llm7kernels32fusedQKNormRopeKernelNTokenHeadsIN3c108BFloat16ENS2_4HalfELi64ELb0ELi8EEEvPviiifPKvS7_S7_PKlii:
        /* <DEDUP_REMOVED lines=38> */
[----:B-----5:R-:W-:Y:S01]  /*0260*/  ISETP.GE.AND P0, PT, R0, UR5, PT ;  /* 0x0000000500007c0c */ /* 0x020fe2000bf06270 */
[----:B------:R-:W-:-:S04]  /*0270*/  IMAD.MOV R4, RZ, RZ, -R0 ;  /* 0x000000ffff047224 */ /* 0x000fc800078e0a00 */
[----:B------:R-:W-:-:S08]  /*0280*/  IMAD R3, R3, R4, R10 ;  /* 0x0000000403037224 */ /* 0x000fd000078e020a */
[----:B------:R-:W-:Y:S05]  /*0290*/  @P0 EXIT ;  /* 0x000000000000094d */ /* 0x000fea0003800000 */
[----:B------:R-:W-:Y:S01]  /*02a0*/  IMAD.SHL.U32 R5, R3, 0x8, RZ ;  /* 0x0000000803057824 */ /* 0x000fe200078e00ff */
[----:B------:R-:W1:Y:S01]  /*02b0*/  LDC R7, c[0x0][0x3bc] ;  /* 0x0000ef00ff077b82 */ /* 0x000e620000000800 */
[----:B------:R-:W2:Y:S01]  /*02c0*/  LDCU UR5, c[0x0][0x390] ;  /* 0x00007200ff0577ac */ /* 0x000ea20008000800 */
[----:B------:R-:W-:Y:S01]  /*02d0*/  BSSY.RECONVERGENT B0, `(.L_x_805) ;  /* 0x000006a000007945 */ /* 0x000fe20003800200 */
[----:B------:R-:W-:Y:S01]  /*02e0*/  IMAD.IADD R4, R8, 0x1, -R5 ;  /* 0x0000000108047824 */ /* 0x000fe200078e0a05 */
[----:B------:R-:W-:Y:S01]  /*02f0*/  IADD3 R9, PT, PT, R5, 0x8, RZ ;  /* 0x0000000805097810 */ /* 0x000fe20007ffe0ff */
[----:B------:R-:W3:Y:S01]  /*0300*/  LDCU.64 UR6, c[0x0][0x358] ;  /* 0x00006b00ff0677ac */ /* 0x000ee20008000a00 */
[----:B------:R-:W-:Y:S02]  /*0310*/  LOP3.LUT R3, R16, 0x1f, RZ, 0xc0, !PT ;  /* 0x0000001f10037812 */ /* 0x000fe400078ec0ff */
        /* <DEDUP_REMOVED lines=27> */
.L_x_809:
        /* <DEDUP_REMOVED lines=44> */
.L_x_808:
[----:B------:R-:W-:Y:S05]  /*0790*/  BSYNC.RECONVERGENT B1 ;  /* 0x0000000000017941 */ /* 0x000fea0003800200 */
.L_x_807:
        /* <DEDUP_REMOVED lines=13> */
.L_x_810:
        /* <DEDUP_REMOVED lines=16> */
.L_x_806:
[----:B------:R-:W-:Y:S05]  /*0970*/  BSYNC.RECONVERGENT B0 ;  /* 0x0000000000007941 */ /* 0x000fea0003800200 */
.L_x_805:
        /* <DEDUP_REMOVED lines=40> */
.L_x_815:
        /* <DEDUP_REMOVED lines=11> */
.L_x_814:
[----:B------:R-:W-:Y:S05]  /*0cb0*/  BSYNC.RECONVERGENT B1 ;  /* 0x0000000000017941 */ /* 0x000fea0003800200 */
.L_x_813:
        /* <DEDUP_REMOVED lines=8> */
.L_x_816:
        /* <DEDUP_REMOVED lines=23> */
.L_x_812:
[----:B------:R-:W-:Y:S05]  /*0eb0*/  BSYNC.RECONVERGENT B0 ;  /* 0x0000000000007941 */ /* 0x000fea0003800200 */
.L_x_811:
        /* <DEDUP_REMOVED lines=58> */
.L_x_824:
        /* <DEDUP_REMOVED lines=21> */
.L_x_831:
        /* <DEDUP_REMOVED lines=13> */
.L_x_819:
[----:B------:R-:W-:Y:S05]  /*1480*/  BSYNC.RECONVERGENT B0 ;  /* 0x0000000000007941 */ /* 0x000fea0003800200 */
.L_x_818:
        /* <DEDUP_REMOVED lines=40> */
[----:B--2---:R-:W-:Y:S02]  /*1710*/  HADD2.F32 R27, -RZ, R23.H0_H0 ;  /* 0x20000017ff1b7230 */ /* 0x004fe40000004100 */
[----:B---3--:R-:W-:-:S03]  /*1720*/  HADD2.F32 R8, -RZ, R9.H0_H0 ;  /* 0x20000009ff087230 */ /* 0x008fc60000004100 */
[----:B------:R-:W-:-:S04]  /*1730*/  FMUL.FTZ R26, R26, R27 ;  /* 0x0000001b1a1a7220 */ /* 0x000fc80000410000 */
[----:B------:R-:W-:-:S07]  /*1740*/  FFMA.FTZ R8, R21, R8, R26 ;  /* 0x0000000815087223 */ /* 0x000fce000001001a */
.L_x_836:
[----:B------:R-:W-:Y:S01]  /*1750*/  LEA R9, R12, UR4, 0x1 ;  /* 0x000000040c097c11 */ /* 0x000fe2000f8e08ff */
[----:B------:R-:W-:Y:S01]  /*1760*/  @!P0 FADD.FTZ R25, -R25, -RZ ;  /* 0x800000ff19198221 */ /* 0x000fe20000010100 */
[----:B------:R-:W-:Y:S01]  /*1770*/  UMOV UR5, 0xffffffff ;  /* 0xffffffff00057882 */ /* 0x000fe20000000000 */
[----:B------:R-:W-:Y:S02]  /*1780*/  MOV R21, R8 ;  /* 0x0000000800157202 */ /* 0x000fe40000000f00 */
[----:B------:R-:W-:Y:S02]  /*1790*/  IMAD R24, R16, 0x2, R9 ;  /* 0x0000000210187824 */ /* 0x000fe400078e0209 */
[----:B------:R-:W2:Y:S04]  /*17a0*/  LDS.U16 R9, [R9] ;  /* 0x0000000009097984 */ /* 0x000ea80000000400 */
[----:B------:R-:W3:Y:S01]  /*17b0*/  LDS.U16 R24, [R24] ;  /* 0x0000000018187984 */ /* 0x000ee20000000400 */
[----:B--2---:R-:W-:-:S02]  /*17c0*/  HADD2.F32 R23, -RZ, R9.H0_H0 ;  /* 0x20000009ff177230 */ /* 0x004fc40000004100 */
[----:B---3--:R-:W-:-:S05]  /*17d0*/  HADD2.F32 R26, -RZ, R24.H0_H0 ;  /* 0x20000018ff1a7230 */ /* 0x008fca0000004100 */
[----:B------:R-:W-:-:S04]  /*17e0*/  FMUL.FTZ R25, R25, R26 ;  /* 0x0000001a19197220 */ /* 0x000fc80000410000 */
[----:B------:R-:W-:Y:S01]  /*17f0*/  FFMA.FTZ R0, R0, R23, R25 ;  /* 0x0000001700007223 */ /* 0x000fe20000010019 */
[----:B------:R-:W-:Y:S06]  /*1800*/  BRA.DIV UR5, `(.L_x_823) ;  /* 0x0000000605947947 */ /* 0x000fec000b800000 */
[----:B------:R-:W-:Y:S01]  /*1810*/  NOP ;  /* 0x0000000000007918 */ /* 0x000fe20000000000 */
.L_x_821:
[----:B------:R-:W-:Y:S05]  /*1820*/  BSYNC B0 ;  /* 0x0000000000007941 */ /* 0x000fea0003800000 */
.L_x_820:
[----:B------:R-:W2:Y:S01]  /*1830*/  LDC.64 R8, c[0x0][0x380] ;  /* 0x0000e000ff087b82 */ /* 0x000ea20000000a00 */
[----:B------:R-:W-:Y:S01]  /*1840*/  IMAD R23, R22, 0x40, R11 ;  /* 0x0000004016177824 */ /* 0x000fe200078e020b */
[----:B------:R-:W-:Y:S01]  /*1850*/  F2FP.BF16.F32.PACK_AB R21, R0, R21 ;  /* 0x000000150015723e */ /* 0x000fe200000010ff */
[----:B------:R-:W-:Y:S01]  /*1860*/  VIADD R15, R15, 0x1 ;  /* 0x000000010f0f7836 */ /* 0x000fe20000000000 */
[----:B------:R-:W-:Y:S01]  /*1870*/  IADD3 R13, PT, PT, R13, 0x80, RZ ;  /* 0x000000800d0d7810 */ /* 0x000fe20007ffe0ff */
[----:B------:R-:W-:Y:S02]  /*1880*/  VIADD R5, R5, 0x1 ;  /* 0x0000000105057836 */ /* 0x000fe40000000000 */
[----:B------:R-:W-:Y:S01]  /*1890*/  VIADD R18, R18, 0x1 ;  /* 0x0000000112127836 */ /* 0x000fe20000000000 */
[----:B------:R-:W-:Y:S01]  /*18a0*/  ISETP.GE.AND P0, PT, R15, R4, PT ;  /* 0x000000040f00720c */ /* 0x000fe20003f06270 */
[----:B--2---:R-:W-:-:S05]  /*18b0*/  IMAD.WIDE R8, R23, 0x2, R8 ;  /* 0x0000000217087825 */ /* 0x004fca00078e0208 */
[----:B------:R2:W-:Y:S07]  /*18c0*/  STG.E desc[UR6][R8.64], R21 ;  /* 0x0000001508007986 */ /* 0x0005ee000c101906 */
[----:B------:R-:W-:Y:S05]  /*18d0*/  @!P0 BRA `(.L_x_824) ;  /* 0xfffffff800608947 */ /* 0x000fea000383ffff */
[----:B------:R-:W-:Y:S05]  /*18e0*/  EXIT ;  /* 0x000000000000794d */ /* 0x000fea0003800000 */
.L_x_817:
[----:B------:R-:W-:Y:S01]  /*18f0*/  HFMA2 R23, -RZ, RZ, 0, 9.5367431640625e-07 ;  /* 0x00000010ff177431 */ /* 0x000fe200000001ff */
[----:B------:R-:W-:Y:S01]  /*1900*/  BSSY B0, `(.L_x_825) ;  /* 0x0000006000007945 */ /* 0x000fe20003800000 */
[----:B------:R-:W-:Y:S02]  /*1910*/  IMAD.MOV.U32 R24, RZ, RZ, 0x1f ;  /* 0x0000001fff187424 */ /* 0x000fe400078e00ff */
[----:B------:R-:W-:-:S07]  /*1920*/  IMAD.MOV.U32 R9, RZ, RZ, -0x1 ;  /* 0xffffffffff097424 */ /* 0x000fce00078e00ff */
[----:B------:R-:W-:Y:S05]  /*1930*/  WARPSYNC.COLLECTIVE R9, `(.L_x_826) ;  /* 0x0000000009087348 */ /* 0x000fea0003c00000 */
[----:B------:R1:W2:Y:S02]  /*1940*/  SHFL.BFLY P1, R25, R21, R23, R24 ;  /* 0x0c00001715197389 */ /* 0x0002a40000020018 */
[----:B-12---:R-:W-:Y:S05]  /*1950*/  ENDCOLLECTIVE ;  /* 0x000000000000791b */ /* 0x006fea0003800000 */
.L_x_826:
[----:B------:R-:W-:Y:S05]  /*1960*/  BSYNC B0 ;  /* 0x0000000000007941 */ /* 0x000fea0003800000 */
.L_x_825:
[----:B------:R-:W-:Y:S01]  /*1970*/  FADD.FTZ R26, R21, R25 ;  /* 0x00000019151a7221 */ /* 0x000fe20000010000 */
[----:B------:R-:W-:Y:S01]  /*1980*/  IMAD.MOV.U32 R23, RZ, RZ, 0x8 ;  /* 0x00000008ff177424 */ /* 0x000fe200078e00ff */
[----:B------:R-:W-:Y:S01]  /*1990*/  MOV R9, 0xffffffff ;  /* 0xffffffff00097802 */ /* 0x000fe20000000f00 */
[----:B------:R-:W-:Y:S02]  /*19a0*/  IMAD.MOV.U32 R24, RZ, RZ, 0x1f ;  /* 0x0000001fff187424 */ /* 0x000fe400078e00ff */
[----:B------:R-:W-:-:S07]  /*19b0*/  MOV R21, R26 ;  /* 0x0000001a00157202 */ /* 0x000fce0000000f00 */
[----:B------:R-:W-:Y:S05]  /*19c0*/  WARPSYNC.COLLECTIVE R9, `(.L_x_827) ;  /* 0x0000000009087348 */ /* 0x000fea0003c00000 */
[----:B------:R1:W2:Y:S02]  /*19d0*/  SHFL.BFLY P1, R25, R21, R23, R24 ;  /* 0x0c00001715197389 */ /* 0x0002a40000020018 */
[----:B-12---:R-:W-:Y:S05]  /*19e0*/  ENDCOLLECTIVE ;  /* 0x000000000000791b */ /* 0x006fea0003800000 */
.L_x_827:
[----:B------:R-:W-:Y:S02]  /*19f0*/  IMAD.MOV.U32 R23, RZ, RZ, 0x4 ;  /* 0x00000004ff177424 */ /* 0x000fe400078e00ff */
[----:B------:R-:W-:-:S04]  /*1a00*/  FADD.FTZ R27, R26, R25 ;  /* 0x000000191a1b7221 */ /* 0x000fc80000010000 */
[----:B------:R-:W-:-:S07]  /*1a10*/  IMAD.MOV.U32 R21, RZ, RZ, R27 ;  /* 0x000000ffff157224 */ /* 0x000fce00078e001b */
[----:B------:R-:W-:Y:S05]  /*1a20*/  WARPSYNC.COLLECTIVE R9, `(.L_x_828) ;  /* 0x0000000009087348 */ /* 0x000fea0003c00000 */
[----:B------:R1:W2:Y:S02]  /*1a30*/  SHFL.BFLY P1, R25, R21, R23, R24 ;  /* 0x0c00001715197389 */ /* 0x0002a40000020018 */
[----:B-12---:R-:W-:Y:S05]  /*1a40*/  ENDCOLLECTIVE ;  /* 0x000000000000791b */ /* 0x006fea0003800000 */
.L_x_828:
[----:B------:R-:W-:Y:S02]  /*1a50*/  IMAD.MOV.U32 R23, RZ, RZ, 0x2 ;  /* 0x00000002ff177424 */ /* 0x000fe400078e00ff */
[----:B------:R-:W-:-:S05]  /*1a60*/  FADD.FTZ R28, R27, R25 ;  /* 0x000000191b1c7221 */ /* 0x000fca0000010000 */
[----:B------:R-:W-:-:S07]  /*1a70*/  MOV R21, R28 ;  /* 0x0000001c00157202 */ /* 0x000fce0000000f00 */
[----:B------:R-:W-:Y:S05]  /*1a80*/  WARPSYNC.COLLECTIVE R9, `(.L_x_829) ;  /* 0x0000000009087348 */ /* 0x000fea0003c00000 */
[----:B------:R1:W2:Y:S02]  /*1a90*/  SHFL.BFLY P1, R25, R21, R23, R24 ;  /* 0x0c00001715197389 */ /* 0x0002a40000020018 */
[----:B-12---:R-:W-:Y:S05]  /*1aa0*/  ENDCOLLECTIVE ;  /* 0x000000000000791b */ /* 0x006fea0003800000 */
.L_x_829:
[----:B------:R-:W-:Y:S02]  /*1ab0*/  HFMA2 R23, -RZ, RZ, 0, 5.9604644775390625e-08 ;  /* 0x00000001ff177431 */ /* 0x000fe400000001ff */
[----:B------:R-:W-:-:S04]  /*1ac0*/  FADD.FTZ R29, R28, R25 ;  /* 0x000000191c1d7221 */ /* 0x000fc80000010000 */
[----:B------:R-:W-:-:S07]  /*1ad0*/  IMAD.MOV.U32 R21, RZ, RZ, R29 ;  /* 0x000000ffff157224 */ /* 0x000fce00078e001d */
[----:B------:R-:W-:Y:S05]  /*1ae0*/  WARPSYNC.COLLECTIVE R9, `(.L_x_830) ;  /* 0x0000000009087348 */ /* 0x000fea0003c00000 */
[----:B------:R1:W2:Y:S02]  /*1af0*/  SHFL.BFLY P1, R25, R21, R23, R24 ;  /* 0x0c00001715197389 */ /* 0x0002a40000020018 */
[----:B-12---:R-:W-:Y:S05]  /*1b00*/  ENDCOLLECTIVE ;  /* 0x000000000000791b */ /* 0x006fea0003800000 */
.L_x_830:
[----:B------:R-:W-:Y:S05]  /*1b10*/  BRA `(.L_x_831) ;  /* 0xfffffff800247947 */ /* 0x000fea000383ffff */
.L_x_822:
        /* <DEDUP_REMOVED lines=8> */
[----:B--2---:R-:W-:Y:S01]  /*1ba0*/  MOV R8, RZ ;  /* 0x000000ff00087202 */ /* 0x004fe20000000f00 */
[----:B---3--:R-:W-:-:S04]  /*1bb0*/  IMAD.MOV R27, RZ, RZ, -R9 ;  /* 0x000000ffff1b7224 */ /* 0x008fc800078e0a09 */
[----:B------:R-:W-:-:S04]  /*1bc0*/  IMAD R27, R27, R24, RZ ;  /* 0x000000181b1b7224 */ /* 0x000fc800078e02ff */
[----:B------:R-:W-:Y:S01]  /*1bd0*/  IMAD.HI.U32 R27, R9, R27, R8 ;  /* 0x0000001b091b7227 */ /* 0x000fe200078e0008 */
[----:B------:R-:W-:-:S05]  /*1be0*/  IABS R9, R10 ;  /* 0x0000000a00097213 */ /* 0x000fca0000000000 */
[----:B------:R-:W-:-:S04]  /*1bf0*/  IMAD.HI.U32 R27, R27, R9, RZ ;  /* 0x000000091b1b7227 */ /* 0x000fc800078e00ff */
[----:B------:R-:W-:-:S04]  /*1c00*/  IMAD.MOV R27, RZ, RZ, -R27 ;  /* 0x000000ffff1b7224 */ /* 0x000fc800078e0a1b */
[----:B------:R-:W-:-:S05]  /*1c10*/  IMAD R9, R24, R27, R9 ;  /* 0x0000001b18097224 */ /* 0x000fca00078e0209 */
[----:B------:R-:W-:-:S13]  /*1c20*/  ISETP.GT.U32.AND P1, PT, R24, R9, PT ;  /* 0x000000091800720c */ /* 0x000fda0003f24070 */
[----:B------:R-:W-:-:S05]  /*1c30*/  @!P1 IMAD.IADD R9, R9, 0x1, -R24 ;  /* 0x0000000109099824 */ /* 0x000fca00078e0a18 */
[----:B------:R-:W-:-:S13]  /*1c40*/  ISETP.GT.U32.AND P1, PT, R24, R9, PT ;  /* 0x000000091800720c */ /* 0x000fda0003f24070 */
[----:B------:R-:W-:Y:S02]  /*1c50*/  @!P1 IADD3 R9, PT, PT, R9, -R24, RZ ;  /* 0x8000001809099210 */ /* 0x000fe40007ffe0ff */
[----:B------:R-:W-:-:S03]  /*1c60*/  ISETP.NE.AND P1, PT, R23, RZ, PT ;  /* 0x000000ff1700720c */ /* 0x000fc60003f25270 */
[----:B------:R-:W-:-:S04]  /*1c70*/  @!P2 IMAD.MOV R8, RZ, RZ, -R9 ;  /* 0x000000ffff08a224 */ /* 0x000fc800078e0a09 */
[----:B------:R-:W-:-:S06]  /*1c80*/  @!P2 IMAD.MOV.U32 R9, RZ, RZ, R8 ;  /* 0x000000ffff09a224 */ /* 0x000fcc00078e0008 */
[----:B------:R-:W-:-:S04]  /*1c90*/  @!P1 LOP3.LUT R9, RZ, R23, RZ, 0x33, !PT ;  /* 0x00000017ff099212 */ /* 0x000fc800078e33ff */
[----:B------:R-:W-:-:S05]  /*1ca0*/  SHF.R.U32.HI R9, RZ, 0x1, R9 ;  /* 0x00000001ff097819 */ /* 0x000fca0000011609 */
[----:B------:R-:W-:-:S05]  /*1cb0*/  IMAD R9, R6, R23, R9 ;  /* 0x0000001706097224 */ /* 0x000fca00078e0209 */
[----:B------:R-:W-:Y:S01]  /*1cc0*/  LEA R27, R9, UR4, 0x1 ;  /* 0x00000004091b7c11 */ /* 0x000fe2000f8e08ff */
[----:B------:R-:W-:-:S03]  /*1cd0*/  IMAD.MOV.U32 R9, RZ, RZ, -0x1 ;  /* 0xffffffffff097424 */ /* 0x000fc600078e00ff */
[----:B------:R-:W-:-:S07]  /*1ce0*/  LEA R28, R16, R27, 0x1 ;  /* 0x0000001b101c7211 */ /* 0x000fce00078e08ff */
[----:B-1----:R-:W-:Y:S05]  /*1cf0*/  WARPSYNC.COLLECTIVE R9, `(.L_x_833) ;  /* 0x0000000009087348 */ /* 0x002fea0003c00000 */
[----:B------:R-:W-:Y:S01]  /*1d00*/  NOP ;  /* 0x0000000000007918 */ /* 0x000fe20000000000 */
[----:B-1----:R-:W-:Y:S05]  /*1d10*/  ENDCOLLECTIVE ;  /* 0x000000000000791b */ /* 0x002fea0003800000 */
.L_x_833:
[----:B------:R-:W-:Y:S05]  /*1d20*/  BSYNC B1 ;  /* 0x0000000000017941 */ /* 0x000fea0003800000 */
.L_x_832:
[----:B------:R-:W1:Y:S01]  /*1d30*/  LDS.U16 R28, [R28] ;  /* 0x000000001c1c7984 */ /* 0x000e620000000400 */
[----:B------:R-:W-:Y:S02]  /*1d40*/  HFMA2 R24, -RZ, RZ, 0, 1.847743988037109375e-06 ;  /* 0x0000001fff187431 */ /* 0x000fe400000001ff */
[----:B------:R-:W-:Y:S01]  /*1d50*/  IMAD.MOV.U32 R23, RZ, RZ, R14 ;  /* 0x000000ffff177224 */ /* 0x000fe200078e000e */
[----:B------:R2:W3:Y:S01]  /*1d60*/  LDS.U16 R8, [R27] ;  /* 0x000000001b087984 */ /* 0x0004e20000000400 */
[----:B------:R-:W-:-:S07]  /*1d70*/  IMAD.MOV.U32 R9, RZ, RZ, -0x1 ;  /* 0xffffffffff097424 */ /* 0x000fce00078e00ff */
[----:B-123--:R-:W-:Y:S05]  /*1d80*/  WARPSYNC.COLLECTIVE R9, `(.L_x_834) ;  /* 0x0000000009087348 */ /* 0x00efea0003c00000 */
[----:B------:R4:W1:Y:S02]  /*1d90*/  SHFL.BFLY P1, R25, R21, R23, R24 ;  /* 0x0c00001715197389 */ /* 0x0008640000020018 */
[----:B-1234-:R-:W-:Y:S05]  /*1da0*/  ENDCOLLECTIVE ;  /* 0x000000000000791b */ /* 0x01efea0003800000 */
.L_x_834:
[----:B------:R-:W-:-:S04]  /*1db0*/  IMAD.MOV.U32 R26, RZ, RZ, R25 ;  /* 0x000000ffff1a7224 */ /* 0x000fc800078e0019 */
[----:B------:R-:W-:Y:S01]  /*1dc0*/  @!P0 FADD.FTZ R26, -R26, -RZ ;  /* 0x800000ff1a1a8221 */ /* 0x000fe20000010100 */
[----:B------:R-:W-:Y:S02]  /*1dd0*/  HADD2.F32 R25, -RZ, R28.H0_H0 ;  /* 0x2000001cff197230 */ /* 0x000fe40000004100 */
[----:B------:R-:W-:-:S03]  /*1de0*/  HADD2.F32 R8, -RZ, R8.H0_H0 ;  /* 0x20000008ff087230 */ /* 0x000fc60000004100 */
[----:B------:R-:W-:-:S04]  /*1df0*/  FMUL.FTZ R26, R26, R25 ;  /* 0x000000191a1a7220 */ /* 0x000fc80000410000 */
[----:B------:R-:W-:Y:S01]  /*1e00*/  FFMA.FTZ R8, R21, R8, R26 ;  /* 0x0000000815087223 */ /* 0x000fe2000001001a */
[----:B------:R-:W-:-:S07]  /*1e10*/  MOV R21, R0 ;  /* 0x0000000000157202 */ /* 0x000fce0000000f00 */
[----:B------:R-:W-:Y:S05]  /*1e20*/  WARPSYNC.COLLECTIVE R9, `(.L_x_835) ;  /* 0x0000000009087348 */ /* 0x000fea0003c00000 */
[----:B------:R1:W2:Y:S02]  /*1e30*/  SHFL.BFLY P1, R25, R21, R23, R24 ;  /* 0x0c00001715197389 */ /* 0x0002a40000020018 */
[----:B-12---:R-:W-:Y:S05]  /*1e40*/  ENDCOLLECTIVE ;  /* 0x000000000000791b */ /* 0x006fea0003800000 */
.L_x_835:
[----:B------:R-:W-:Y:S05]  /*1e50*/  BRA `(.L_x_836) ;  /* 0xfffffff8003c7947 */ /* 0x000fea000383ffff */
.L_x_823:
[----:B------:R-:W-:Y:S01]  /*1e60*/  BSSY B1, `(.L_x_837) ;  /* 0x0000005000017945 */ /* 0x000fe20003800000 */
[----:B------:R-:W-:-:S07]  /*1e70*/  IMAD.MOV.U32 R9, RZ, RZ, -0x1 ;  /* 0xffffffffff097424 */ /* 0x000fce00078e00ff */
[----:B-1----:R-:W-:Y:S05]  /*1e80*/  WARPSYNC.COLLECTIVE R9, `(.L_x_838) ;  /* 0x0000000009087348 */ /* 0x002fea0003c00000 */
[----:B------:R-:W-:Y:S01]  /*1e90*/  NOP ;  /* 0x0000000000007918 */ /* 0x000fe20000000000 */
[----:B-1----:R-:W-:Y:S05]  /*1ea0*/  ENDCOLLECTIVE ;  /* 0x000000000000791b */ /* 0x002fea0003800000 */
.L_x_838:
[----:B------:R-:W-:Y:S05]  /*1eb0*/  BSYNC B1 ;  /* 0x0000000000017941 */ /* 0x000fea0003800000 */
.L_x_837:
[----:B------:R-:W-:Y:S05]  /*1ec0*/  BRA `(.L_x_821) ;  /* 0xfffffff800547947 */ /* 0x000fea000383ffff */
.L_x_839:
        /* <DEDUP_REMOVED lines=11> */
.L_x_4078:


//--------------------- .text._ZN12tensorrt_llm7kernels32fusedQKNormRopeKernelNTokenHeadsIN3c108BFloat16ENS2_4HalfELi64ELb1ELi8EEEvPviiifPKvS7_S7_PKlii --------------------------
	.section	.text._ZN12tensorrt_llm7kernels32fusedQKNormRopeKernelNTokenHeadsIN3c108BFloat16ENS2_4HalfELi64ELb1ELi8EEEvPviiifPKvS7_S7_PKlii,"ax",@progbits
	.align	128
        .global         _ZN12tensorrt_llm7kernels32fusedQKNormRopeKernelNTokenHeadsIN3c108BFloat16ENS2_4HalfELi64ELb1ELi8EEEvPviiifPKvS7_S7_PKlii
        .type           _ZN12tensorrt_llm7kernels32fusedQKNormRopeKernelNTokenHeadsIN3c108BFloat16ENS2_4HalfELi64ELb1ELi8EEEvPviiifPKvS7_S7_PKlii,@function
        .size           _ZN12tensorrt_llm7kernels32fusedQKNormRopeKernelNTokenHeadsIN3c108BFloat16ENS2_4HalfELi64ELb1ELi8EEEvPviiifPKvS7_S7_PKlii,(.L_x_4079 - _ZN12tensorrt_llm7kernels32fusedQKNormRopeKernelNTokenHeadsIN3c108BFloat16ENS2_4HalfELi64ELb1ELi8EEEvPviiifPKvS7_S7_PKlii)
        .other          _ZN12tensorrt_llm7kernels32fusedQKNormRopeKernelNTokenHeadsIN3c108BFloat16ENS2_4HalfELi64ELb1ELi8EEEvPviiifPKvS7_S7_PKlii,@"STO_CUDA_ENTRY STV_DEFAULT"
_ZN12tensorrt_llm7kernels32fusedQKNormRopeKernelNTokenHeadsIN3c108BFloat16ENS2_4HalfELi64ELb1ELi8EEEvPviiifPKvS7_S7_PKlii:
.text._ZN12tensorrt_llm7kernels32fusedQKNormRopeKernelNTokenHeadsIN3c108BFloat16ENS2_4HalfELi64ELb1ELi8EEEvPviiifPKvS7_S7_PKlii:
        /* <DEDUP_REMOVED lines=26> */
[----:B------:R-:W-:Y:S01]  /*01a0*/  IMAD.HI.U32 R2, R3, R13, R2 ;  /* 0x0000000d03027227 */ /* 0x000fe200078e0002 */
[----:B------:R-:W-:-:S05]  /*01b0*/  IADD3 R3, PT, PT, RZ, -R8, RZ ;  /* 0x80000008ff037210 */ /* 0x000fca0007ffe0ff */
        /* <DEDUP_REMOVED lines=16> */
[----:B------:R-:W-:Y:S01]  /*02c0*/  SHF.L.U32 R22, R22, 0x3, RZ ;  /* 0x0000000316167819 */ /* 0x000fe200000006ff */
[----:B------:R-:W1:Y:S01]  /*02d0*/  LDCU UR10, c[0x0][0x3bc] ;  /* 0x00007780ff0a77ac */ /* 0x000e620008000800 */
[----:B------:R-:W-:Y:S01]  /*02e0*/  BSSY.RECONVERGENT B0, `(.L_x_840) ;  /* 0x0000071000007945 */ /* 0x000fe20003800200 */
[----:B------:R-:W-:Y:S02]  /*02f0*/  LOP3.LUT R14, R4, 0x1f, RZ, 0xc0, !PT ;  /* 0x0000001f040e7812 */ /* 0x000fe400078ec0ff */
[----:B------:R-:W-:Y:S01]  /*0300*/  VIADD R2, R22, 0x8 ;  /* 0x0000000816027836 */ /* 0x000fe20000000000 */
[----:B------:R-:W-:Y:S01]  /*0310*/  IADD3 R21, PT, PT, R7, -R22, RZ ;  /* 0x8000001607157210 */ /* 0x000fe20007ffe0ff */
        /* <DEDUP_REMOVED lines=19> */
[----:B------:R-:W-:Y:S01]  /*0450*/  IADD3 R18, PT, PT, R22, 0x3, RZ ;  /* 0x0000000316127810 */ /* 0x000fe20007ffe0ff */
[----:B------:R-:W-:Y:S01]  /*0460*/  IMAD.SHL.U32 R20, R14, 0x2, RZ ;  /* 0x000000020e147824 */ /* 0x000fe200078e00ff */
[----:B------:R-:W-:Y:S02]  /*0470*/  IADD3 R19, PT, PT, R22, -R23, RZ ;  /* 0x8000001716137210 */ /* 0x000fe40007ffe0ff */
[----:B------:R-:W2:Y:S01]  /*0480*/  LDC.64 R2, c[0x0][0x380] ;  /* 0x0000e000ff027b82 */ /* 0x000ea20000000a00 */
[----:B------:R-:W-:Y:S01]  /*0490*/  IADD3 R24, PT, PT, -R6, RZ, RZ ;  /* 0x000000ff06187210 */ /* 0x000fe20007ffe1ff */
[----:B-1----:R-:W-:-:S04]  /*04a0*/  ULEA UR5, UR6, UR5, 0x18 ;  /* 0x0000000506057291 */ /* 0x002fc8000f8ec0ff */
[----:B------:R-:W-:-:S06]  /*04b0*/  UIADD3 UR5, UPT, UPT, UR4, UR5, URZ ;  /* 0x0000000504057290 */ /* 0x000fcc000fffe0ff */
[----:B------:R-:W-:-:S05]  /*04c0*/  LEA R9, R5, UR5, 0xa ;  /* 0x0000000505097c11 */ /* 0x000fca000f8e50ff */
[----:B------:R-:W-:-:S04]  /*04d0*/  IMAD R9, R14, 0x4, R9 ;  /* 0x000000040e097824 */ /* 0x000fc800078e0209 */
[----:B------:R-:W-:-:S07]  /*04e0*/  VIADD R25, R9, 0x100 ;  /* 0x0000010009197836 */ /* 0x000fce0000000000 */
.L_x_844:
        /* <DEDUP_REMOVED lines=48> */
.L_x_843:
[----:B------:R-:W-:Y:S05]  /*07f0*/  BSYNC.RECONVERGENT B1 ;  /* 0x0000000000017941 */ /* 0x000fea0003800200 */
.L_x_842:
        /* <DEDUP_REMOVED lines=13> */
.L_x_845:
        /* <DEDUP_REMOVED lines=18> */
.L_x_841:
[----:B------:R-:W-:Y:S05]  /*09f0*/  BSYNC.RECONVERGENT B0 ;  /* 0x0000000000007941 */ /* 0x000fea0003800200 */
.L_x_840:
        /* <DEDUP_REMOVED lines=40> */
.L_x_850:
        /* <DEDUP_REMOVED lines=11> */
.L_x_849:
[----:B------:R-:W-:Y:S05]  /*0d30*/  BSYNC.RECONVERGENT B1 ;  /* 0x0000000000017941 */ /* 0x000fea0003800200 */
.L_x_848:
        /* <DEDUP_REMOVED lines=8> */
.L_x_851:
        /* <DEDUP_REMOVED lines=23> */
.L_x_847:
[----:B------:R-:W-:Y:S05]  /*0f30*/  BSYNC.RECONVERGENT B0 ;  /* 0x0000000000007941 */ /* 0x000fea0003800200 */
.L_x_846:
        /* <DEDUP_REMOVED lines=40> */
.L_x_858:
        /* <DEDUP_REMOVED lines=23> */
.L_x_868:
        /* <DEDUP_REMOVED lines=13> */
.L_x_856:
[----:B------:R-:W-:Y:S05]  /*1400*/  BSYNC.RECONVERGENT B1 ;  /* 0x0000000000017941 */ /* 0x000fea0003800200 */
.L_x_855:
        /* <DEDUP_REMOVED lines=8> */
[----:B-1----:R-:W-:Y:S02]  /*1490*/  @!P0 HADD2.F32 R25, -RZ, R25.H0_H0 ;  /* 0x20000019ff198230 */ /* 0x002fe40000004100 */
[----:B--2---:R-:W-:-:S03]  /*14a0*/  @!P0 HADD2.F32 R3, -RZ, R3.H0_H0 ;  /* 0x20000003ff038230 */ /* 0x004fc60000004100 */
        /* <DEDUP_REMOVED lines=28> */
.L_x_875:
        /* <DEDUP_REMOVED lines=18> */
[----:B-1----:R-:W-:-:S05]  /*1790*/  @!P0 HADD2.F32 R24, -RZ, R24.H0_H0 ;  /* 0x20000018ff188230 */ /* 0x002fca0000004100 */
[C---:B------:R-:W-:Y:S01]  /*17a0*/  @!P0 FMUL.FTZ R0, R24.reuse, R26 ;  /* 0x0000001a18008220 */ /* 0x040fe20000410000 */
[----:B------:R-:W-:Y:S01]  /*17b0*/  @!P0 FMUL.FTZ R25, R24, R5 ;  /* 0x0000000518198220 */ /* 0x000fe20000410000 */
[----:B--2---:R-:W-:-:S05]  /*17c0*/  @!P0 HADD2.F32 R4, -RZ, R4.H0_H0 ;  /* 0x20000004ff048230 */ /* 0x004fca0000004100 */
[C---:B------:R-:W-:Y:S01]  /*17d0*/  @!P0 FFMA.FTZ R0, R4.reuse, R5, -R0 ;  /* 0x0000000504008223 */ /* 0x040fe20000010800 */
[----:B------:R-:W-:-:S03]  /*17e0*/  @!P0 FFMA.FTZ R26, R4, R26, R25 ;  /* 0x0000001a041a8223 */ /* 0x000fc60000010019 */
[----:B------:R-:W-:Y:S01]  /*17f0*/  @!P0 IMAD.MOV.U32 R5, RZ, RZ, R0 ;  /* 0x000000ffff058224 */ /* 0x000fe200078e0000 */
[----:B------:R-:W-:-:S04]  /*1800*/  ISETP.NE.AND P0, PT, R15, RZ, PT ;  /* 0x000000ff0f00720c */ /* 0x000fc80003f05270 */
[----:B------:R-:W-:-:S05]  /*1810*/  F2FP.BF16.F32.PACK_AB R5, R26, R5 ;  /* 0x000000051a05723e */ /* 0x000fca00000010ff */
[----:B------:R1:W-:Y:S04]  /*1820*/  STG.E desc[UR8][R2.64], R5 ;  /* 0x0000000502007986 */ /* 0x0003e8000c101908 */
[----:B------:R-:W-:Y:S05]  /*1830*/  @P0 BRA `(.L_x_858) ;  /* 0xfffffff800600947 */ /* 0x000fea000383ffff */
.L_x_853:
[----:B------:R-:W-:Y:S05]  /*1840*/  BSYNC B0 ;  /* 0x0000000000007941 */ /* 0x000fea0003800000 */
.L_x_852:
        /* <DEDUP_REMOVED lines=31> */
.L_x_882:
[----:B------:R-:W3:Y:S01]  /*1a40*/  LDC R4, c[0x0][0x394] ;  /* 0x0000e500ff047b82 */ /* 0x000ee20000000800 */
[----:B------:R-:W-:Y:S01]  /*1a50*/  ISETP.NE.AND P1, PT, R11, RZ, PT ;  /* 0x000000ff0b00720c */ /* 0x000fe20003f25270 */
[----:B------:R-:W-:Y:S01]  /*1a60*/  BSSY.RECONVERGENT B0, `(.L_x_860) ;  /* 0x0000004000007945 */ /* 0x000fe20003800200 */
[----:B------:R-:W-:-:S11]  /*1a70*/  ISETP.GE.AND P2, PT, R14, UR7, PT ;  /* 0x000000070e007c0c */ /* 0x000fd6000bf46270 */
[----:B------:R-:W-:Y:S05]  /*1a80*/  @P1 BRA `(.L_x_861) ;  /* 0x0000000000041947 */ /* 0x000fea0003800000 */
[----:B------:R-:W-:-:S04]  /*1a90*/  DEPBAR.LE SB0, 0x0 ;  /* 0x000080000000791a */ /* 0x000fc80000000000 */
.L_x_861:
[----:B------:R-:W-:Y:S05]  /*1aa0*/  BSYNC.RECONVERGENT B0 ;  /* 0x0000000000007941 */ /* 0x000fea0003800200 */
.L_x_860:
        /* <DEDUP_REMOVED lines=13> */
[----:B----4-:R-:W-:Y:S02]  /*1b80*/  @!P2 HADD2.F32 R12, -RZ, R12.H0_H0 ;  /* 0x2000000cff0ca230 */ /* 0x010fe40000004100 */
[----:B--2---:R-:W-:-:S03]  /*1b90*/  @!P2 HADD2.F32 R11, -RZ, R11.H0_H0 ;  /* 0x2000000bff0ba230 */ /* 0x004fc60000004100 */
        /* <DEDUP_REMOVED lines=8> */
.L_x_854:
[----:B------:R-:W-:Y:S01]  /*1c20*/  HFMA2 R5, -RZ, RZ, 0, 9.5367431640625e-07 ;  /* 0x00000010ff057431 */ /* 0x000fe200000001ff */
[----:B------:R-:W-:Y:S01]  /*1c30*/  BSSY B1, `(.L_x_862) ;  /* 0x0000006000017945 */ /* 0x000fe20003800000 */
[----:B------:R-:W-:Y:S01]  /*1c40*/  IMAD.MOV.U32 R25, RZ, RZ, 0x1f ;  /* 0x0000001fff197424 */ /* 0x000fe200078e00ff */
[----:B------:R-:W-:-:S07]  /*1c50*/  MOV R28, 0xffffffff ;  /* 0xffffffff001c7802 */ /* 0x000fce0000000f00 */
[----:B------:R-:W-:Y:S05]  /*1c60*/  WARPSYNC.COLLECTIVE R28, `(.L_x_863) ;  /* 0x000000001c087348 */ /* 0x000fea0003c00000 */
[----:B------:R1:W2:Y:S02]  /*1c70*/  SHFL.BFLY P1, R29, R4, R5, R25 ;  /* 0x0c000005041d7389 */ /* 0x0002a40000020019 */
[----:B-12---:R-:W-:Y:S05]  /*1c80*/  ENDCOLLECTIVE ;  /* 0x000000000000791b */ /* 0x006fea0003800000 */
.L_x_863:
[----:B------:R-:W-:Y:S05]  /*1c90*/  BSYNC B1 ;  /* 0x0000000000017941 */ /* 0x000fea0003800000 */
.L_x_862:
[----:B------:R-:W-:Y:S02]  /*1ca0*/  HFMA2 R25, -RZ, RZ, 0, 1.847743988037109375e-06 ;  /* 0x0000001fff197431 */ /* 0x000fe400000001ff */
[----:B------:R-:W-:Y:S01]  /*1cb0*/  FADD.FTZ R4, R4, R29 ;  /* 0x0000001d04047221 */ /* 0x000fe20000010000 */
[----:B------:R-:W-:Y:S02]  /*1cc0*/  IMAD.MOV.U32 R5, RZ, RZ, 0x8 ;  /* 0x00000008ff057424 */ /* 0x000fe400078e00ff */
[----:B------:R-:W-:-:S07]  /*1cd0*/  IMAD.MOV.U32 R28, RZ, RZ, -0x1 ;  /* 0xffffffffff1c7424 */ /* 0x000fce00078e00ff */
[----:B------:R-:W-:Y:S05]  /*1ce0*/  WARPSYNC.COLLECTIVE R28, `(.L_x_864) ;  /* 0x000000001c087348 */ /* 0x000fea0003c00000 */
[----:B------:R1:W2:Y:S02]  /*1cf0*/  SHFL.BFLY P1, R29, R4, R5, R25 ;  /* 0x0c000005041d7389 */ /* 0x0002a40000020019 */
[----:B-12---:R-:W-:Y:S05]  /*1d00*/  ENDCOLLECTIVE ;  /* 0x000000000000791b */ /* 0x006fea0003800000 */
.L_x_864:
[----:B------:R-:W-:Y:S02]  /*1d10*/  IMAD.MOV.U32 R5, RZ, RZ, 0x4 ;  /* 0x00000004ff057424 */ /* 0x000fe400078e00ff */
[----:B------:R-:W-:-:S05]  /*1d20*/  FADD.FTZ R3, R4, R29 ;  /* 0x0000001d04037221 */ /* 0x000fca0000010000 */
[----:B------:R-:W-:-:S07]  /*1d30*/  MOV R4, R3 ;  /* 0x0000000300047202 */ /* 0x000fce0000000f00 */
[----:B------:R-:W-:Y:S05]  /*1d40*/  WARPSYNC.COLLECTIVE R28, `(.L_x_865) ;  /* 0x000000001c087348 */ /* 0x000fea0003c00000 */
[----:B------:R1:W2:Y:S02]  /*1d50*/  SHFL.BFLY P1, R29, R4, R5, R25 ;  /* 0x0c000005041d7389 */ /* 0x0002a40000020019 */
[----:B-12---:R-:W-:Y:S05]  /*1d60*/  ENDCOLLECTIVE ;  /* 0x000000000000791b */ /* 0x006fea0003800000 */
.L_x_865:
[----:B------:R-:W-:Y:S02]  /*1d70*/  IMAD.MOV.U32 R5, RZ, RZ, 0x2 ;  /* 0x00000002ff057424 */ /* 0x000fe400078e00ff */
[----:B------:R-:W-:-:S05]  /*1d80*/  FADD.FTZ R24, R3, R29 ;  /* 0x0000001d03187221 */ /* 0x000fca0000010000 */
[----:B------:R-:W-:-:S07]  /*1d90*/  MOV R4, R24 ;  /* 0x0000001800047202 */ /* 0x000fce0000000f00 */
[----:B------:R-:W-:Y:S05]  /*1da0*/  WARPSYNC.COLLECTIVE R28, `(.L_x_866) ;  /* 0x000000001c087348 */ /* 0x000fea0003c00000 */
[----:B------:R1:W2:Y:S02]  /*1db0*/  SHFL.BFLY P1, R29, R4, R5, R25 ;  /* 0x0c000005041d7389 */ /* 0x0002a40000020019 */
[----:B-12---:R-:W-:Y:S05]  /*1dc0*/  ENDCOLLECTIVE ;  /* 0x000000000000791b */ /* 0x006fea0003800000 */
.L_x_866:
[----:B------:R-:W-:Y:S02]  /*1dd0*/  IMAD.MOV.U32 R5, RZ, RZ, 0x1 ;  /* 0x00000001ff057424 */ /* 0x000fe400078e00ff */
[----:B------:R-:W-:-:S05]  /*1de0*/  FADD.FTZ R3, R24, R29 ;  /* 0x0000001d18037221 */ /* 0x000fca0000010000 */
[----:B------:R-:W-:-:S07]  /*1df0*/  MOV R4, R3 ;  /* 0x0000000300047202 */ /* 0x000fce0000000f00 */
[----:B------:R-:W-:Y:S05]  /*1e00*/  WARPSYNC.COLLECTIVE R28, `(.L_x_867) ;  /* 0x000000001c087348 */ /* 0x000fea0003c00000 */
[----:B------:R1:W2:Y:S02]  /*1e10*/  SHFL.BFLY P1, R29, R4, R5, R25 ;  /* 0x0c000005041d7389 */ /* 0x0002a40000020019 */
[----:B-12---:R-:W-:Y:S05]  /*1e20*/  ENDCOLLECTIVE ;  /* 0x000000000000791b */ /* 0x006fea0003800000 */
.L_x_867:
[----:B------:R-:W-:Y:S05]  /*1e30*/  BRA `(.L_x_868) ;  /* 0xfffffff4003c7947 */ /* 0x000fea000383ffff */
.L_x_857:
[----:B------:R-:W-:Y:S01]  /*1e40*/  HFMA2 R5, -RZ, RZ, 0, 9.5367431640625e-07 ;  /* 0x00000010ff057431 */ /* 0x000fe200000001ff */
[----:B------:R-:W-:Y:S01]  /*1e50*/  BSSY B1, `(.L_x_869) ;  /* 0x0000006000017945 */ /* 0x000fe20003800000 */
[----:B------:R-:W-:Y:S01]  /*1e60*/  IMAD.MOV.U32 R25, RZ, RZ, 0x1f ;  /* 0x0000001fff197424 */ /* 0x000fe200078e00ff */
[----:B------:R-:W-:-:S07]  /*1e70*/  MOV R28, 0xffffffff ;  /* 0xffffffff001c7802 */ /* 0x000fce0000000f00 */
[----:B------:R-:W-:Y:S05]  /*1e80*/  WARPSYNC.COLLECTIVE R28, `(.L_x_870) ;  /* 0x000000001c087348 */ /* 0x000fea0003c00000 */
[----:B------:R1:W2:Y:S02]  /*1e90*/  SHFL.BFLY P1, R29, R4, R5, R25 ;  /* 0x0c000005041d7389 */ /* 0x0002a40000020019 */
[----:B-12---:R-:W-:Y:S05]  /*1ea0*/  ENDCOLLECTIVE ;  /* 0x000000000000791b */ /* 0x006fea0003800000 */
.L_x_870:
[----:B------:R-:W-:Y:S05]  /*1eb0*/  BSYNC B1 ;  /* 0x0000000000017941 */ /* 0x000fea0003800000 */
.L_x_869:
[----:B------:R-:W-:Y:S02]  /*1ec0*/  HFMA2 R25, -RZ, RZ, 0, 1.847743988037109375e-06 ;  /* 0x0000001fff197431 */ /* 0x000fe400000001ff */
[----:B------:R-:W-:Y:S01]  /*1ed0*/  FADD.FTZ R4, R4, R29 ;  /* 0x0000001d04047221 */ /* 0x000fe20000010000 */
[----:B------:R-:W-:Y:S02]  /*1ee0*/  IMAD.MOV.U32 R5, RZ, RZ, 0x8 ;  /* 0x00000008ff057424 */ /* 0x000fe400078e00ff */
[----:B------:R-:W-:-:S07]  /*1ef0*/  IMAD.MOV.U32 R28, RZ, RZ, -0x1 ;  /* 0xffffffffff1c7424 */ /* 0x000fce00078e00ff */
[----:B------:R-:W-:Y:S05]  /*1f00*/  WARPSYNC.COLLECTIVE R28, `(.L_x_871) ;  /* 0x000000001c087348 */ /* 0x000fea0003c00000 */
[----:B------:R1:W2:Y:S02]  /*1f10*/  SHFL.BFLY P1, R29, R4, R5, R25 ;  /* 0x0c000005041d7389 */ /* 0x0002a40000020019 */
[----:B-12---:R-:W-:Y:S05]  /*1f20*/  ENDCOLLECTIVE ;  /* 0x000000000000791b */ /* 0x006fea0003800000 */
.L_x_871:
[----:B------:R-:W-:Y:S01]  /*1f30*/  MOV R5, 0x4 ;  /* 0x0000000400057802 */ /* 0x000fe20000000f00 */
[----:B------:R-:W-:-:S07]  /*1f40*/  FADD.FTZ R4, R4, R29 ;  /* 0x0000001d04047221 */ /* 0x000fce0000010000 */
[----:B------:R-:W-:Y:S05]  /*1f50*/  WARPSYNC.COLLECTIVE R28, `(.L_x_872) ;  /* 0x000000001c087348 */ /* 0x000fea0003c00000 */
[----:B------:R1:W2:Y:S02]  /*1f60*/  SHFL.BFLY P1, R29, R4, R5, R25 ;  /* 0x0c000005041d7389 */ /* 0x0002a40000020019 */
[----:B-12---:R-:W-:Y:S05]  /*1f70*/  ENDCOLLECTIVE ;  /* 0x000000000000791b */ /* 0x006fea0003800000 */
.L_x_872:
[----:B------:R-:W-:Y:S02]  /*1f80*/  IMAD.MOV.U32 R5, RZ, RZ, 0x2 ;  /* 0x00000002ff057424 */ /* 0x000fe400078e00ff */
[----:B------:R-:W-:-:S07]  /*1f90*/  FADD.FTZ R4, R4, R29 ;  /* 0x0000001d04047221 */ /* 0x000fce0000010000 */
[----:B------:R-:W-:Y:S05]  /*1fa0*/  WARPSYNC.COLLECTIVE R28, `(.L_x_873) ;  /* 0x000000001c087348 */ /* 0x000fea0003c00000 */
[----:B------:R1:W2:Y:S02]  /*1fb0*/  SHFL.BFLY P1, R29, R4, R5, R25 ;  /* 0x0c000005041d7389 */ /* 0x0002a40000020019 */
[----:B-12---:R-:W-:Y:S05]  /*1fc0*/  ENDCOLLECTIVE ;  /* 0x000000000000791b */ /* 0x006fea0003800000 */
.L_x_873:
[----:B------:R-:W-:Y:S02]  /*1fd0*/  HFMA2 R5, -RZ, RZ, 0, 5.9604644775390625e-08 ;  /* 0x00000001ff057431 */ /* 0x000fe400000001ff */
[----:B------:R-:W-:-:S07]  /*1fe0*/  FADD.FTZ R4, R4, R29 ;  /* 0x0000001d04047221 */ /* 0x000fce0000010000 */
[----:B------:R-:W-:Y:S05]  /*1ff0*/  WARPSYNC.COLLECTIVE R28, `(.L_x_874) ;  /* 0x000000001c087348 */ /* 0x000fea0003c00000 */
[----:B------:R1:W2:Y:S02]  /*2000*/  SHFL.BFLY P1, R29, R4, R5, R25 ;  /* 0x0c000005041d7389 */ /* 0x0002a40000020019 */
[----:B-12---:R-:W-:Y:S05]  /*2010*/  ENDCOLLECTIVE ;  /* 0x000000000000791b */ /* 0x006fea0003800000 */
.L_x_874:
[----:B------:R-:W-:Y:S05]  /*2020*/  BRA `(.L_x_875) ;  /* 0xfffffff400907947 */ /* 0x000fea000383ffff */
.L_x_859:
[----:B------:R-:W-:Y:S01]  /*2030*/  BSSY B0, `(.L_x_876) ;  /* 0x0000007000007945 */ /* 0x000fe20003800000 */
[----:B------:R-:W-:Y:S01]  /*2040*/  IMAD.MOV.U32 R5, RZ, RZ, 0x10 ;  /* 0x00000010ff057424 */ /* 0x000fe200078e00ff */
[----:B------:R-:W-:Y:S01]  /*2050*/  MOV R25, 0x1f ;  /* 0x0000001f00197802 */ /* 0x000fe20000000f00 */
[----:B------:R-:W-:-:S07]  /*2060*/  IMAD.MOV.U32 R28, RZ, RZ, -0x1 ;  /* 0xffffffffff1c7424 */ /* 0x000fce00078e00ff */
[----:B------:R-:W-:Y:S05]  /*2070*/  WARPSYNC.COLLECTIVE R28, `(.L_x_877) ;  /* 0x000000001c087348 */ /* 0x000fea0003c00000 */
[----:B------:R1:W2:Y:S02]  /*2080*/  SHFL.BFLY P1, R29, R4, R5, R25 ;  /* 0x0c000005041d7389 */ /* 0x0002a40000020019 */
[----:B-12---:R-:W-:Y:S05]  /*2090*/  ENDCOLLECTIVE ;  /* 0x000000000000791b */ /* 0x006fea0003800000 */
.L_x_877:
[----:B------:R-:W-:Y:S05]  /*20a0*/  BSYNC B0 ;  /* 0x0000000000007941 */ /* 0x000fea0003800000 */
.L_x_876:
[----:B------:R-:W-:Y:S02]  /*20b0*/  HFMA2 R5, -RZ, RZ, 0, 4.76837158203125e-07 ;  /* 0x00000008ff057431 */ /* 0x000fe400000001ff */
[----:B------:R-:W-:Y:S01]  /*20c0*/  FADD.FTZ R4, R4, R29 ;  /* 0x0000001d04047221 */ /* 0x000fe20000010000 */
[----:B------:R-:W-:Y:S01]  /*20d0*/  IMAD.MOV.U32 R25, RZ, RZ, 0x1f ;  /* 0x0000001fff197424 */ /* 0x000fe200078e00ff */
[----:B------:R-:W-:-:S07]  /*20e0*/  MOV R28, 0xffffffff ;  /* 0xffffffff001c7802 */ /* 0x000fce0000000f00 */
[----:B------:R-:W-:Y:S05]  /*20f0*/  WARPSYNC.COLLECTIVE R28, `(.L_x_878) ;  /* 0x000000001c087348 */ /* 0x000fea0003c00000 */
[----:B------:R1:W2:Y:S02]  /*2100*/  SHFL.BFLY P1, R29, R4, R5, R25 ;  /* 0x0c000005041d7389 */ /* 0x0002a40000020019 */
[----:B-12---:R-:W-:Y:S05]  /*2110*/  ENDCOLLECTIVE ;  /* 0x000000000000791b */ /* 0x006fea0003800000 */
.L_x_878:
[----:B------:R-:W-:Y:S02]  /*2120*/  HFMA2 R5, -RZ, RZ, 0, 2.384185791015625e-07 ;  /* 0x00000004ff057431 */ /* 0x000fe400000001ff */
[----:B------:R-:W-:-:S04]  /*2130*/  FADD.FTZ R3, R4, R29 ;  /* 0x0000001d04037221 */ /* 0x000fc80000010000 */
[----:B------:R-:W-:-:S07]  /*2140*/  IMAD.MOV.U32 R4, RZ, RZ, R3 ;  /* 0x000000ffff047224 */ /* 0x000fce00078e0003 */
[----:B------:R-:W-:Y:S05]  /*2150*/  WARPSYNC.COLLECTIVE R28, `(.L_x_879) ;  /* 0x000000001c087348 */ /* 0x000fea0003c00000 */
[----:B------:R1:W2:Y:S02]  /*2160*/  SHFL.BFLY P1, R29, R4, R5, R25 ;  /* 0x0c000005041d7389 */ /* 0x0002a40000020019 */
[----:B-12---:R-:W-:Y:S05]  /*2170*/  ENDCOLLECTIVE ;  /* 0x000000000000791b */ /* 0x006fea0003800000 */
.L_x_879:
[----:B------:R-:W-:Y:S01]  /*2180*/  MOV R5, 0x2 ;  /* 0x0000000200057802 */ /* 0x000fe20000000f00 */
[----:B------:R-:W-:-:S04]  /*2190*/  FADD.FTZ R12, R3, R29 ;  /* 0x0000001d030c7221 */ /* 0x000fc80000010000 */
[----:B------:R-:W-:-:S07]  /*21a0*/  IMAD.MOV.U32 R4, RZ, RZ, R12 ;  /* 0x000000ffff047224 */ /* 0x000fce00078e000c */
[----:B------:R-:W-:Y:S05]  /*21b0*/  WARPSYNC.COLLECTIVE R28, `(.L_x_880) ;  /* 0x000000001c087348 */ /* 0x000fea0003c00000 */
[----:B------:R1:W2:Y:S02]  /*21c0*/  SHFL.BFLY P1, R29, R4, R5, R25 ;  /* 0x0c000005041d7389 */ /* 0x0002a40000020019 */
[----:B-12---:R-:W-:Y:S05]  /*21d0*/  ENDCOLLECTIVE ;  /* 0x000000000000791b */ /* 0x006fea0003800000 */
.L_x_880:
[----:B------:R-:W-:Y:S02]  /*21e0*/  HFMA2 R5, -RZ, RZ, 0, 5.9604644775390625e-08 ;  /* 0x00000001ff057431 */ /* 0x000fe400000001ff */
[----:B------:R-:W-:-:S04]  /*21f0*/  FADD.FTZ R15, R12, R29 ;  /* 0x0000001d0c0f7221 */ /* 0x000fc80000010000 */
[----:B------:R-:W-:-:S07]  /*2200*/  IMAD.MOV.U32 R4, RZ, RZ, R15 ;  /* 0x000000ffff047224 */ /* 0x000fce00078e000f */
[----:B------:R-:W-:Y:S05]  /*2210*/  WARPSYNC.COLLECTIVE R28, `(.L_x_881) ;  /* 0x000000001c087348 */ /* 0x000fea0003c00000 */
[----:B------:R1:W2:Y:S02]  /*2220*/  SHFL.BFLY P1, R29, R4, R5, R25 ;  /* 0x0c000005041d7389 */ /* 0x0002a40000020019 */
[----:B-12---:R-:W-:Y:S05]  /*2230*/  ENDCOLLECTIVE ;  /* 0x000000000000791b */ /* 0x006fea0003800000 */
.L_x_881:
[----:B------:R-:W-:Y:S05]  /*2240*/  BRA `(.L_x_882) ;  /* 0xfffffff400fc7947 */ /* 0x000fea000383ffff */
.L_x_883:
        /* <DEDUP_REMOVED lines=11> */
.L_x_4079:


//--------------------- .text._ZN12tensorrt_llm7kernels32fusedQKNormRopeKernelNTokenHeadsIN3c108BFloat16ENS2_4HalfELi256ELb0ELi4EEEvPviiifPKvS7_S7_PKlii --------------------------
	.section	.text._ZN12tensorrt_llm7kernels32fusedQKNormRopeKernelNTokenHeadsIN3c108BFloat16ENS2_4HalfELi256ELb0ELi4EEEvPviiifPKvS7_S7_PKlii,"ax",@progbits
	.align	128
        .global         _ZN12tensorrt_llm7kernels32fusedQKNormRopeKernelNTokenHeadsIN3c108BFloat16ENS2_4HalfELi256ELb0ELi4EEEvPviiifPKvS7_S7_PKlii
        .type           _ZN12tensorrt_llm7kernels32fusedQKNormRopeKernelNTokenHeadsIN3c108BFloat16ENS2_4HalfELi256ELb0ELi4EEEvPviiifPKvS7_S7_PKlii,@function
        .size           _ZN12tensorrt_llm7kernels32fusedQKNormRopeKernelNTokenHeadsIN3c108BFloat16ENS2_4HalfELi256ELb0ELi4EEEvPviiifPKvS7_S7_PKlii,(.L_x_4080 - _ZN12tensorrt_llm7kernels32fusedQKNormRopeKernelNTokenHeadsIN3c108BFloat16ENS2_4HalfELi256ELb0ELi4EEEvPviiifPKvS7_S7_PKlii)
        .other          _ZN12tensorrt_llm7kernels32fusedQKNormRopeKernelNTokenHeadsIN3c108BFloat16ENS2_4HalfELi256ELb0ELi4EEEvPviiifPKvS7_S7_PKlii,@"STO_CUDA_ENTRY STV_DEFAULT"
_ZN12tensorrt_llm7kernels32fusedQKNormRopeKernelNTokenHeadsIN3c108BFloat16ENS2_4HalfELi256ELb0ELi4EEEvPviiifPKvS7_S7_PKlii:
.text._ZN12tensorrt_llm7kernels32fusedQKNormRopeKernelNTokenHeadsIN3c108BFloat16ENS2_4HalfELi256ELb0ELi4EEEvPviiifPKvS7_S7_PKlii:
        /* <DEDUP_REMOVED lines=79> */
.L_x_888:
        /* <DEDUP_REMOVED lines=43> */
.L_x_887:
[----:B---3--:R-:W-:Y:S05]  /*07a0*/  BSYNC.RECONVERGENT B1 ;  /* 0x0000000000017941 */ /* 0x008fea0003800200 */
.L_x_886:
        /* <DEDUP_REMOVED lines=12> */
.L_x_889:
        /* <DEDUP_REMOVED lines=16> */
.L_x_885:
[----:B---3--:R-:W-:Y:S05]  /*0970*/  BSYNC.RECONVERGENT B0 ;  /* 0x0000000000007941 */ /* 0x008fea0003800200 */
.L_x_884:
        /* <DEDUP_REMOVED lines=40> */
.L_x_894:
        /* <DEDUP_REMOVED lines=11> */
.L_x_893:
[----:B------:R-:W-:Y:S05]  /*0cb0*/  BSYNC.RECONVERGENT B1 ;  /* 0x0000000000017941 */ /* 0x000fea0003800200 */
.L_x_892:
        /* <DEDUP_REMOVED lines=8> */
.L_x_895:
        /* <DEDUP_REMOVED lines=23> */
.L_x_891:
[----:B------:R-:W-:Y:S05]  /*0eb0*/  BSYNC.RECONVERGENT B0 ;  /* 0x0000000000007941 */ /* 0x000fea0003800200 */
.L_x_890:
        /* <DEDUP_REMOVED lines=60> */
.L_x_903:
        /* <DEDUP_REMOVED lines=36> */
.L_x_910:
        /* <DEDUP_REMOVED lines=30> */
.L_x_898:
[----:B------:R-:W-:Y:S05]  /*16a0*/  BSYNC.RECONVERGENT B0 ;  /* 0x0000000000007941 */ /* 0x000fea0003800200 */
.L_x_897:
        /* <DEDUP_REMOVED lines=213> */
.L_x_921:
        /* <DEDUP_REMOVED lines=27> */
.L_x_900:
[----:B------:R-:W-:Y:S05]  /*25b0*/  BSYNC B0 ;  /* 0x0000000000007941 */ /* 0x000fea0003800000 */
.L_x_899:
        /* <DEDUP_REMOVED lines=15> */
.L_x_896:
[----:B------:R-:W-:Y:S01]  /*26b0*/  HFMA2 R41, -RZ, RZ, 0, 9.5367431640625e-07 ;  /* 0x00000010ff297431 */ /* 0x000fe200000001ff */
[----:B------:R-:W-:Y:S01]  /*26c0*/  BSSY B0, `(.L_x_904) ;  /* 0x0000006000007945 */ /* 0x000fe20003800000 */
[----:B------:R-:W-:Y:S01]  /*26d0*/  IMAD.MOV.U32 R42, RZ, RZ, 0x1f ;  /* 0x0000001fff2a7424 */ /* 0x000fe200078e00ff */
[----:B------:R-:W-:-:S07]  /*26e0*/  MOV R43, 0xffffffff ;  /* 0xffffffff002b7802 */ /* 0x000fce0000000f00 */
[----:B------:R-:W-:Y:S05]  /*26f0*/  WARPSYNC.COLLECTIVE R43, `(.L_x_905) ;  /* 0x000000002b087348 */ /* 0x000fea0003c00000 */
[----:B------:R1:W2:Y:S02]  /*2700*/  SHFL.BFLY P3, R45, R44, R41, R42 ;  /* 0x0c0000292c2d7389 */ /* 0x0002a4000006002a */
[----:B-12---:R-:W-:Y:S05]  /*2710*/  ENDCOLLECTIVE ;  /* 0x000000000000791b */ /* 0x006fea0003800000 */
.L_x_905:
[----:B------:R-:W-:Y:S05]  /*2720*/  BSYNC B0 ;  /* 0x0000000000007941 */ /* 0x000fea0003800000 */
.L_x_904:
[----:B------:R-:W-:Y:S02]  /*2730*/  HFMA2 R42, -RZ, RZ, 0, 1.847743988037109375e-06 ;  /* 0x0000001fff2a7431 */ /* 0x000fe400000001ff */
[----:B------:R-:W-:Y:S01]  /*2740*/  FADD.FTZ R44, R44, R45 ;  /* 0x0000002d2c2c7221 */ /* 0x000fe20000010000 */
[----:B------:R-:W-:Y:S02]  /*2750*/  IMAD.MOV.U32 R41, RZ, RZ, 0x8 ;  /* 0x00000008ff297424 */ /* 0x000fe400078e00ff */
[----:B------:R-:W-:-:S07]  /*2760*/  IMAD.MOV.U32 R43, RZ, RZ, -0x1 ;  /* 0xffffffffff2b7424 */ /* 0x000fce00078e00ff */
[----:B------:R-:W-:Y:S05]  /*2770*/  WARPSYNC.COLLECTIVE R43, `(.L_x_906) ;  /* 0x000000002b087348 */ /* 0x000fea0003c00000 */
[----:B------:R1:W2:Y:S02]  /*2780*/  SHFL.BFLY P3, R45, R44, R41, R42 ;  /* 0x0c0000292c2d7389 */ /* 0x0002a4000006002a */
[----:B-12---:R-:W-:Y:S05]  /*2790*/  ENDCOLLECTIVE ;  /* 0x000000000000791b */ /* 0x006fea0003800000 */
.L_x_906:
[----:B------:R-:W-:Y:S02]  /*27a0*/  IMAD.MOV.U32 R41, RZ, RZ, 0x4 ;  /* 0x00000004ff297424 */ /* 0x000fe400078e00ff */
[----:B------:R-:W-:-:S05]  /*27b0*/  FADD.FTZ R35, R44, R45 ;  /* 0x0000002d2c237221 */ /* 0x000fca0000010000 */
[----:B------:R-:W-:-:S07]  /*27c0*/  MOV R44, R35 ;  /* 0x00000023002c7202 */ /* 0x000fce0000000f00 */
[----:B------:R-:W-:Y:S05]  /*27d0*/  WARPSYNC.COLLECTIVE R43, `(.L_x_907) ;  /* 0x000000002b087348 */ /* 0x000fea0003c00000 */
[----:B------:R1:W2:Y:S02]  /*27e0*/  SHFL.BFLY P3, R45, R44, R41, R42 ;  /* 0x0c0000292c2d7389 */ /* 0x0002a4000006002a */
[----:B-12---:R-:W-:Y:S05]  /*27f0*/  ENDCOLLECTIVE ;  /* 0x000000000000791b */ /* 0x006fea0003800000 */
.L_x_907:
[----:B------:R-:W-:Y:S02]  /*2800*/  IMAD.MOV.U32 R41, RZ, RZ, 0x2 ;  /* 0x00000002ff297424 */ /* 0x000fe400078e00ff */
[----:B------:R-:W-:-:S05]  /*2810*/  FADD.FTZ R37, R35, R45 ;  /* 0x0000002d23257221 */ /* 0x000fca0000010000 */
[----:B------:R-:W-:-:S07]  /*2820*/  MOV R44, R37 ;  /* 0x00000025002c7202 */ /* 0x000fce0000000f00 */
[----:B------:R-:W-:Y:S05]  /*2830*/  WARPSYNC.COLLECTIVE R43, `(.L_x_908) ;  /* 0x000000002b087348 */ /* 0x000fea0003c00000 */
[----:B------:R1:W2:Y:S02]  /*2840*/  SHFL.BFLY P3, R45, R44, R41, R42 ;  /* 0x0c0000292c2d7389 */ /* 0x0002a4000006002a */
[----:B-12---:R-:W-:Y:S05]  /*2850*/  ENDCOLLECTIVE ;  /* 0x000000000000791b */ /* 0x006fea0003800000 */
.L_x_908:
[----:B------:R-:W-:Y:S02]  /*2860*/  IMAD.MOV.U32 R41, RZ, RZ, 0x1 ;  /* 0x00000001ff297424 */ /* 0x000fe400078e00ff */
[----:B------:R-:W-:-:S05]  /*2870*/  FADD.FTZ R38, R37, R45 ;  /* 0x0000002d25267221 */ /* 0x000fca0000010000 */
[----:B------:R-:W-:-:S07]  /*2880*/  MOV R44, R38 ;  /* 0x00000026002c7202 */ /* 0x000fce0000000f00 */
[----:B------:R-:W-:Y:S05]  /*2890*/  WARPSYNC.COLLECTIVE R43, `(.L_x_909) ;  /* 0x000000002b087348 */ /* 0x000fea0003c00000 */
[----:B------:R1:W2:Y:S02]  /*28a0*/  SHFL.BFLY P3, R45, R44, R41, R42 ;  /* 0x0c0000292c2d7389 */ /* 0x0002a4000006002a */
[----:B-12---:R-:W-:Y:S05]  /*28b0*/  ENDCOLLECTIVE ;  /* 0x000000000000791b */ /* 0x006fea0003800000 */
.L_x_909:
[----:B------:R-:W-:Y:S05]  /*28c0*/  BRA `(.L_x_910) ;  /* 0xffffffe800fc7947 */ /* 0x000fea000383ffff */
.L_x_901:
        /* <DEDUP_REMOVED lines=37> */
.L_x_912:
[----:B------:R-:W-:Y:S05]  /*2b20*/  BSYNC B1 ;  /* 0x0000000000017941 */ /* 0x000fea0003800000 */
.L_x_911:
        /* <DEDUP_REMOVED lines=9> */
.L_x_913:
        /* <DEDUP_REMOVED lines=32> */
.L_x_914:
        /* <DEDUP_REMOVED lines=33> */
.L_x_915:
        /* <DEDUP_REMOVED lines=25> */
.L_x_916:
        /* <DEDUP_REMOVED lines=37> */
.L_x_917:
        /* <DEDUP_REMOVED lines=31> */
.L_x_918:
        /* <DEDUP_REMOVED lines=30> */
.L_x_919:
        /* <DEDUP_REMOVED lines=12> */
.L_x_920:
[----:B------:R-:W-:Y:S05]  /*3840*/  BRA `(.L_x_921) ;  /* 0xffffffe800ec7947 */ /* 0x000fea000383ffff */
.L_x_902:
[----:B------:R-:W-:Y:S01]  /*3850*/  BSSY B1, `(.L_x_922) ;  /* 0x0000005000017945 */ /* 0x000fe20003800000 */
[----:B------:R-:W-:-:S07]  /*3860*/  MOV R43, 0xffffffff ;  /* 0xffffffff002b7802 */ /* 0x000fce0000000f00 */
[----:B------:R-:W-:Y:S05]  /*3870*/  WARPSYNC.COLLECTIVE R43, `(.L_x_923) ;  /* 0x000000002b087348 */ /* 0x000fea0003c00000 */
[----:B------:R-:W-:Y:S01]  /*3880*/  NOP ;  /* 0x0000000000007918 */ /* 0x000fe20000000000 */
[----:B------:R-:W-:Y:S05]  /*3890*/  ENDCOLLECTIVE ;  /* 0x000000000000791b */ /* 0x000fea0003800000 */
.L_x_923:
[----:B------:R-:W-:Y:S05]  /*38a0*/  BSYNC B1 ;  /* 0x0000000000017941 */ /* 0x000fea0003800000 */
.L_x_922:
[----:B------:R-:W-:Y:S05]  /*38b0*/  BRA `(.L_x_900) ;  /* 0xffffffec003c7947 */ /* 0x000fea000383ffff */
.L_x_924:
        /* <DEDUP_REMOVED lines=12> */
.L_x_4080:


//--------------------- .text._ZN12tensorrt_llm7kernels32fusedQKNormRopeKernelNTokenHeadsIN3c108BFloat16ENS2_4HalfELi256ELb1ELi4EEEvPviiifPKvS7_S7_PKlii --------------------------
	.section	.text._ZN12tensorrt_llm7kernels32fusedQKNormRopeKernelNTokenHeadsIN3c108BFloat16ENS2_4HalfELi256ELb1ELi4EEEvPviiifPKvS7_S7_PKlii,"ax",@progbits
	.align	128
        .global         _ZN12tensorrt_llm7kernels32fusedQKNormRopeKernelNTokenHeadsIN3c108BFloat16ENS2_4HalfELi256ELb1ELi4EEEvPviiifPKvS7_S7_PKlii
        .type           _ZN12tensorrt_llm7kernels32fusedQKNormRopeKernelNTokenHeadsIN3c108BFloat16ENS2_4HalfELi256ELb1ELi4EEEvPviiifPKvS7_S7_PKlii,@function
        .size           _ZN12tensorrt_llm7kernels32fusedQKNormRopeKernelNTokenHeadsIN3c108BFloat16ENS2_4HalfELi256ELb1ELi4EEEvPviiifPKvS7_S7_PKlii,(.L_x_4081 - _ZN12tensorrt_llm7kernels32fusedQKNormRopeKernelNTokenHeadsIN3c108BFloat16ENS2_4HalfELi256ELb1ELi4EEEvPviiifPKvS7_S7_PKlii)
        .other          _ZN12tensorrt_llm7kernels32fusedQKNormRopeKernelNTokenHeadsIN3c108BFloat16ENS2_4HalfELi256ELb1ELi4EEEvPviiifPKvS7_S7_PKlii,@"STO_CUDA_ENTRY STV_DEFAULT"
_ZN12tensorrt_llm7kernels32fusedQKNormRopeKernelNTokenHeadsIN3c108BFloat16ENS2_4HalfELi256ELb1ELi4EEEvPviiifPKvS7_S7_PKlii:
.text._ZN12tensorrt_llm7kernels32fusedQKNormRopeKernelNTokenHeadsIN3c108BFloat16ENS2_4HalfELi256ELb1ELi4EEEvPviiifPKvS7_S7_PKlii:
        /* <DEDUP_REMOVED lines=78> */
.L_x_929:
        /* <DEDUP_REMOVED lines=43> */
.L_x_928:
[----:B------:R-:W-:Y:S05]  /*0790*/  BSYNC.RECONVERGENT B1 ;  /* 0x0000000000017941 */ /* 0x000fea0003800200 */
.L_x_927:
        /* <DEDUP_REMOVED lines=12> */
.L_x_930:
        /* <DEDUP_REMOVED lines=16> */
.L_x_926:
[----:B------:R-:W-:Y:S05]  /*0960*/  BSYNC.RECONVERGENT B0 ;  /* 0x0000000000007941 */ /* 0x000fea0003800200 */
.L_x_925:
        /* <DEDUP_REMOVED lines=40> */
.L_x_935:
        /* <DEDUP_REMOVED lines=11> */
.L_x_934:
[----:B------:R-:W-:Y:S05]  /*0ca0*/  BSYNC.RECONVERGENT B1 ;  /* 0x0000000000017941 */ /* 0x000fea0003800200 */
.L_x_933:
        /* <DEDUP_REMOVED lines=8> */
.L_x_936:
        /* <DEDUP_REMOVED lines=23> */
.L_x_932:
[----:B------:R-:W-:Y:S05]  /*0ea0*/  BSYNC.RECONVERGENT B0 ;  /* 0x0000000000007941 */ /* 0x000fea0003800200 */
.L_x_931:
        /* <DEDUP_REMOVED lines=62> */
.L_x_942:
        /* <DEDUP_REMOVED lines=36> */
.L_x_949:
        /* <DEDUP_REMOVED lines=30> */
.L_x_939:
[----:B------:R-:W-:Y:S05]  /*16b0*/  BSYNC.RECONVERGENT B0 ;  /* 0x0000000000007941 */ /* 0x000fea0003800200 */
.L_x_938:
        /* <DEDUP_REMOVED lines=36> */
.L_x_941:
[----:B------:R-:W-:Y:S05]  /*1900*/  BSYNC.RECONVERGENT B0 ;  /* 0x0000000000007941 */ /* 0x000fea0003800200 */
.L_x_940:
        /* <DEDUP_REMOVED lines=15> */
.L_x_937:
[----:B------:R-:W-:Y:S01]  /*1a00*/  HFMA2 R41, -RZ, RZ, 0, 9.5367431640625e-07 ;  /* 0x00000010ff297431 */ /* 0x000fe200000001ff */
[----:B------:R-:W-:Y:S01]  /*1a10*/  BSSY B0, `(.L_x_943) ;  /* 0x0000006000007945 */ /* 0x000fe20003800000 */
[----:B------:R-:W-:Y:S01]  /*1a20*/  IMAD.MOV.U32 R42, RZ, RZ, 0x1f ;  /* 0x0000001fff2a7424 */ /* 0x000fe200078e00ff */
[----:B------:R-:W-:-:S07]  /*1a30*/  MOV R39, 0xffffffff ;  /* 0xffffffff00277802 */ /* 0x000fce0000000f00 */
[----:B------:R-:W-:Y:S05]  /*1a40*/  WARPSYNC.COLLECTIVE R39, `(.L_x_944) ;  /* 0x0000000027087348 */ /* 0x000fea0003c00000 */
[----:B------:R1:W2:Y:S02]  /*1a50*/  SHFL.BFLY P1, R37, R36, R41, R42 ;  /* 0x0c00002924257389 */ /* 0x0002a4000002002a */
[----:B-12---:R-:W-:Y:S05]  /*1a60*/  ENDCOLLECTIVE ;  /* 0x000000000000791b */ /* 0x006fea0003800000 */
.L_x_944:
[----:B------:R-:W-:Y:S05]  /*1a70*/  BSYNC B0 ;  /* 0x0000000000007941 */ /* 0x000fea0003800000 */
.L_x_943:
        /* <DEDUP_REMOVED lines=9> */
.L_x_945:
[----:B------:R-:W-:Y:S01]  /*1b10*/  HFMA2 R41, -RZ, RZ, 0, 2.384185791015625e-07 ;  /* 0x00000004ff297431 */ /* 0x000fe200000001ff */
[----:B------:R-:W-:-:S05]  /*1b20*/  MOV R38, R37 ;  /* 0x0000002500267202 */ /* 0x000fca0000000f00 */
[----:B------:R-:W-:-:S04]  /*1b30*/  FADD.FTZ R38, R5, R38 ;  /* 0x0000002605267221 */ /* 0x000fc80000010000 */
[----:B------:R-:W-:-:S07]  /*1b40*/  IMAD.MOV.U32 R36, RZ, RZ, R38 ;  /* 0x000000ffff247224 */ /* 0x000fce00078e0026 */
[----:B------:R-:W-:Y:S05]  /*1b50*/  WARPSYNC.COLLECTIVE R39, `(.L_x_946) ;  /* 0x0000000027087348 */ /* 0x000fea0003c00000 */
[----:B------:R1:W2:Y:S02]  /*1b60*/  SHFL.BFLY P1, R37, R36, R41, R42 ;  /* 0x0c00002924257389 */ /* 0x0002a4000002002a */
[----:B-12---:R-:W-:Y:S05]  /*1b70*/  ENDCOLLECTIVE ;  /* 0x000000000000791b */ /* 0x006fea0003800000 */
.L_x_946:
[----:B------:R-:W-:Y:S02]  /*1b80*/  IMAD.MOV.U32 R41, RZ, RZ, 0x2 ;  /* 0x00000002ff297424 */ /* 0x000fe400078e00ff */
[----:B------:R-:W-:-:S04]  /*1b90*/  IMAD.MOV.U32 R7, RZ, RZ, R37 ;  /* 0x000000ffff077224 */ /* 0x000fc800078e0025 */
[----:B------:R-:W-:-:S05]  /*1ba0*/  FADD.FTZ R7, R38, R7 ;  /* 0x0000000726077221 */ /* 0x000fca0000010000 */
[----:B------:R-:W-:-:S07]  /*1bb0*/  MOV R36, R7 ;  /* 0x0000000700247202 */ /* 0x000fce0000000f00 */
[----:B------:R-:W-:Y:S05]  /*1bc0*/  WARPSYNC.COLLECTIVE R39, `(.L_x_947) ;  /* 0x0000000027087348 */ /* 0x000fea0003c00000 */
[----:B------:R1:W2:Y:S02]  /*1bd0*/  SHFL.BFLY P1, R37, R36, R41, R42 ;  /* 0x0c00002924257389 */ /* 0x0002a4000002002a */
[----:B-12---:R-:W-:Y:S05]  /*1be0*/  ENDCOLLECTIVE ;  /* 0x000000000000791b */ /* 0x006fea0003800000 */
.L_x_947:
[----:B------:R-:W-:Y:S01]  /*1bf0*/  HFMA2 R41, -RZ, RZ, 0, 5.9604644775390625e-08 ;  /* 0x00000001ff297431 */ /* 0x000fe200000001ff */
[----:B------:R-:W-:-:S05]  /*1c00*/  MOV R40, R37 ;  /* 0x0000002500287202 */ /* 0x000fca0000000f00 */
[----:B------:R-:W-:-:S04]  /*1c10*/  FADD.FTZ R40, R7, R40 ;  /* 0x0000002807287221 */ /* 0x000fc80000010000 */
[----:B------:R-:W-:-:S07]  /*1c20*/  IMAD.MOV.U32 R36, RZ, RZ, R40 ;  /* 0x000000ffff247224 */ /* 0x000fce00078e0028 */
[----:B------:R-:W-:Y:S05]  /*1c30*/  WARPSYNC.COLLECTIVE R39, `(.L_x_948) ;  /* 0x0000000027087348 */ /* 0x000fea0003c00000 */
[----:B------:R1:W2:Y:S02]  /*1c40*/  SHFL.BFLY P1, R37, R36, R41, R42 ;  /* 0x0c00002924257389 */ /* 0x0002a4000002002a */
[----:B-12---:R-:W-:Y:S05]  /*1c50*/  ENDCOLLECTIVE ;  /* 0x000000000000791b */ /* 0x006fea0003800000 */
.L_x_948:
[----:B------:R-:W-:Y:S05]  /*1c60*/  BRA `(.L_x_949) ;  /* 0xfffffff800187947 */ /* 0x000fea000383ffff */
.L_x_950:
        /* <DEDUP_REMOVED lines=9> */
.L_x_4081:


//--------------------- .text._ZN12tensorrt_llm7kernels32fusedQKNormRopeKernelNTokenHeadsIN3c108BFloat16ENS2_4HalfELi128ELb0ELi4EEEvPviiifPKvS7_S7_PKlii --------------------------
	.section	.text._ZN12tensorrt_llm7kernels32fusedQKNormRopeKernelNTokenHeadsIN3c108BFloat16ENS2_4HalfELi128ELb0ELi4EEEvPviiifPKvS7_S7_PKlii,"ax",@progbits
	.align	128
        .global         _ZN12tensorrt_llm7kernels32fusedQKNormRopeKernelNTokenHeadsIN3c108BFloat16ENS2_4HalfELi128ELb0ELi4EEEvPviiifPKvS7_S7_PKlii
        .type           _ZN12tensorrt_llm7kernels32fusedQKNormRopeKernelNTokenHeadsIN3c108BFloat16ENS2_4HalfELi128ELb0ELi4EEEvPviiifPKvS7_S7_PKlii,@function
        .size           _ZN12tensorrt_llm7kernels32fusedQKNormRopeKernelNTokenHeadsIN3c108BFloat16ENS2_4HalfELi128ELb0ELi4EEEvPviiifPKvS7_S7_PKlii,(.L_x_4082 - _ZN12tensorrt_llm7kernels32fusedQKNormRopeKernelNTokenHeadsIN3c108BFloat16ENS2_4HalfELi128ELb0ELi4EEEvPviiifPKvS7_S7_PKlii)
        .other          _ZN12tensorrt_llm7kernels32fusedQKNormRopeKernelNTokenHeadsIN3c108BFloat16ENS2_4HalfELi128ELb0ELi4EEEvPviiifPKvS7_S7_PKlii,@"STO_CUDA_ENTRY STV_DEFAULT"
_ZN12tensorrt_llm7kernels32fusedQKNormRopeKernelNTokenHeadsIN3c108BFloat16ENS2_4HalfELi128ELb0ELi4EEEvPviiifPKvS7_S7_PKlii:
.text._ZN12tensorrt_llm7kernels32fusedQKNormRopeKernelNTokenHeadsIN3c108BFloat16ENS2_4HalfELi128ELb0ELi4EEEvPviiifPKvS7_S7_PKlii:
        /* <DEDUP_REMOVED lines=76> */
.L_x_955:
        /* <DEDUP_REMOVED lines=47> */
.L_x_954:
[----:B------:R-:W-:Y:S05]  /*07b0*/  BSYNC.RECONVERGENT B1 ;  /* 0x0000000000017941 */ /* 0x000fea0003800200 */
.L_x_953:
        /* <DEDUP_REMOVED lines=12> */
.L_x_956:
        /* <DEDUP_REMOVED lines=18> */
.L_x_952:
[----:B------:R-:W-:Y:S05]  /*09a0*/  BSYNC.RECONVERGENT B0 ;  /* 0x0000000000007941 */ /* 0x000fea0003800200 */
.L_x_951:
        /* <DEDUP_REMOVED lines=40> */
.L_x_961:
        /* <DEDUP_REMOVED lines=11> */
.L_x_960:
[----:B------:R-:W-:Y:S05]  /*0ce0*/  BSYNC.RECONVERGENT B1 ;  /* 0x0000000000017941 */ /* 0x000fea0003800200 */
.L_x_959:
        /* <DEDUP_REMOVED lines=8> */
.L_x_962:
        /* <DEDUP_REMOVED lines=23> */
.L_x_958:
[----:B------:R-:W-:Y:S05]  /*0ee0*/  BSYNC.RECONVERGENT B0 ;  /* 0x0000000000007941 */ /* 0x000fea0003800200 */
.L_x_957:
        /* <DEDUP_REMOVED lines=44> */
.L_x_970:
        /* <DEDUP_REMOVED lines=26> */
.L_x_977:
        /* <DEDUP_REMOVED lines=18> */
.L_x_965:
[----:B------:R-:W-:Y:S05]  /*1470*/  BSYNC.RECONVERGENT B0 ;  /* 0x0000000000007941 */ /* 0x000fea0003800200 */
.L_x_964:
        /* <DEDUP_REMOVED lines=108> */
.L_x_984:
        /* <DEDUP_REMOVED lines=28> */
.L_x_967:
[----:B------:R-:W-:Y:S05]  /*1d00*/  BSYNC B0 ;  /* 0x0000000000007941 */ /* 0x000fea0003800000 */
.L_x_966:
        /* <DEDUP_REMOVED lines=13> */
.L_x_963:
[----:B------:R-:W-:Y:S01]  /*1de0*/  HFMA2 R3, -RZ, RZ, 0, 1.847743988037109375e-06 ;  /* 0x0000001fff037431 */ /* 0x000fe200000001ff */
[----:B------:R-:W-:Y:S01]  /*1df0*/  BSSY B0, `(.L_x_971) ;  /* 0x0000006000007945 */ /* 0x000fe20003800000 */
[----:B------:R-:W-:Y:S02]  /*1e00*/  IMAD.MOV.U32 R2, RZ, RZ, 0x10 ;  /* 0x00000010ff027424 */ /* 0x000fe400078e00ff */
[----:B------:R-:W-:-:S07]  /*1e10*/  IMAD.MOV.U32 R27, RZ, RZ, -0x1 ;  /* 0xffffffffff1b7424 */ /* 0x000fce00078e00ff */
[----:B------:R-:W-:Y:S05]  /*1e20*/  WARPSYNC.COLLECTIVE R27, `(.L_x_972) ;  /* 0x000000001b087348 */ /* 0x000fea0003c00000 */
[----:B------:R1:W2:Y:S02]  /*1e30*/  SHFL.BFLY P3, R33, R32, R2, R3 ;  /* 0x0c00000220217389 */ /* 0x0002a40000060003 */
[----:B-12---:R-:W-:Y:S05]  /*1e40*/  ENDCOLLECTIVE ;  /* 0x000000000000791b */ /* 0x006fea0003800000 */
.L_x_972:
[----:B------:R-:W-:Y:S05]  /*1e50*/  BSYNC B0 ;  /* 0x0000000000007941 */ /* 0x000fea0003800000 */
.L_x_971:
[----:B------:R-:W-:Y:S01]  /*1e60*/  FADD.FTZ R32, R32, R33 ;  /* 0x0000002120207221 */ /* 0x000fe20000010000 */
[----:B------:R-:W-:Y:S01]  /*1e70*/  MOV R2, 0x8 ;  /* 0x0000000800027802 */ /* 0x000fe20000000f00 */
[----:B------:R-:W-:Y:S01]  /*1e80*/  IMAD.MOV.U32 R3, RZ, RZ, 0x1f ;  /* 0x0000001fff037424 */ /* 0x000fe200078e00ff */
[----:B------:R-:W-:-:S07]  /*1e90*/  MOV R27, 0xffffffff ;  /* 0xffffffff001b7802 */ /* 0x000fce0000000f00 */
[----:B------:R-:W-:Y:S05]  /*1ea0*/  WARPSYNC.COLLECTIVE R27, `(.L_x_973) ;  /* 0x000000001b087348 */ /* 0x000fea0003c00000 */
[----:B------:R1:W2:Y:S02]  /*1eb0*/  SHFL.BFLY P3, R33, R32, R2, R3 ;  /* 0x0c00000220217389 */ /* 0x0002a40000060003 */
[----:B-12---:R-:W-:Y:S05]  /*1ec0*/  ENDCOLLECTIVE ;  /* 0x000000000000791b */ /* 0x006fea0003800000 */
.L_x_973:
[----:B------:R-:W-:Y:S02]  /*1ed0*/  HFMA2 R2, -RZ, RZ, 0, 2.384185791015625e-07 ;  /* 0x00000004ff027431 */ /* 0x000fe400000001ff */
[----:B------:R-:W-:-:S04]  /*1ee0*/  FADD.FTZ R5, R32, R33 ;  /* 0x0000002120057221 */ /* 0x000fc80000010000 */
[----:B------:R-:W-:-:S07]  /*1ef0*/  IMAD.MOV.U32 R32, RZ, RZ, R5 ;  /* 0x000000ffff207224 */ /* 0x000fce00078e0005 */
[----:B------:R-:W-:Y:S05]  /*1f00*/  WARPSYNC.COLLECTIVE R27, `(.L_x_974) ;  /* 0x000000001b087348 */ /* 0x000fea0003c00000 */
[----:B------:R1:W2:Y:S02]  /*1f10*/  SHFL.BFLY P3, R33, R32, R2, R3 ;  /* 0x0c00000220217389 */ /* 0x0002a40000060003 */
[----:B-12---:R-:W-:Y:S05]  /*1f20*/  ENDCOLLECTIVE ;  /* 0x000000000000791b */ /* 0x006fea0003800000 */
.L_x_974:
[----:B------:R-:W-:Y:S01]  /*1f30*/  MOV R2, 0x2 ;  /* 0x0000000200027802 */ /* 0x000fe20000000f00 */
[----:B------:R-:W-:-:S04]  /*1f40*/  FADD.FTZ R26, R5, R33 ;  /* 0x00000021051a7221 */ /* 0x000fc80000010000 */
[----:B------:R-:W-:-:S07]  /*1f50*/  IMAD.MOV.U32 R32, RZ, RZ, R26 ;  /* 0x000000ffff207224 */ /* 0x000fce00078e001a */
[----:B------:R-:W-:Y:S05]  /*1f60*/  WARPSYNC.COLLECTIVE R27, `(.L_x_975) ;  /* 0x000000001b087348 */ /* 0x000fea0003c00000 */
[----:B------:R1:W2:Y:S02]  /*1f70*/  SHFL.BFLY P3, R33, R32, R2, R3 ;  /* 0x0c00000220217389 */ /* 0x0002a40000060003 */
[----:B-12---:R-:W-:Y:S05]  /*1f80*/  ENDCOLLECTIVE ;  /* 0x000000000000791b */ /* 0x006fea0003800000 */
.L_x_975:
[----:B------:R-:W-:Y:S02]  /*1f90*/  HFMA2 R2, -RZ, RZ, 0, 5.9604644775390625e-08 ;  /* 0x00000001ff027431 */ /* 0x000fe400000001ff */
[----:B------:R-:W-:-:S04]  /*1fa0*/  FADD.FTZ R28, R26, R33 ;  /* 0x000000211a1c7221 */ /* 0x000fc80000010000 */
[----:B------:R-:W-:-:S07]  /*1fb0*/  IMAD.MOV.U32 R32, RZ, RZ, R28 ;  /* 0x000000ffff207224 */ /* 0x000fce00078e001c */
[----:B------:R-:W-:Y:S05]  /*1fc0*/  WARPSYNC.COLLECTIVE R27, `(.L_x_976) ;  /* 0x000000001b087348 */ /* 0x000fea0003c00000 */
[----:B------:R1:W2:Y:S02]  /*1fd0*/  SHFL.BFLY P3, R33, R32, R2, R3 ;  /* 0x0c00000220217389 */ /* 0x0002a40000060003 */
[----:B-12---:R-:W-:Y:S05]  /*1fe0*/  ENDCOLLECTIVE ;  /* 0x000000000000791b */ /* 0x006fea0003800000 */
.L_x_976:
[----:B------:R-:W-:Y:S05]  /*1ff0*/  BRA `(.L_x_977) ;  /* 0xfffffff000d47947 */ /* 0x000fea000383ffff */
.L_x_968:
        /* <DEDUP_REMOVED lines=40> */
.L_x_979:
[----:B------:R-:W-:Y:S05]  /*2280*/  BSYNC B1 ;  /* 0x0000000000017941 */ /* 0x000fea0003800000 */
.L_x_978:
        /* <DEDUP_REMOVED lines=9> */
.L_x_980:
        /* <DEDUP_REMOVED lines=31> */
.L_x_981:
        /* <DEDUP_REMOVED lines=31> */
.L_x_982:
        /* <DEDUP_REMOVED lines=11> */
.L_x_983:
[----:B------:R-:W-:Y:S01]  /*27b0*/  IMAD.MOV.U32 R34, RZ, RZ, R33 ;  /* 0x000000ffff227224 */ /* 0x000fe200078e0021 */
[----:B------:R-:W-:Y:S06]  /*27c0*/  BRA `(.L_x_984) ;  /* 0xfffffff000dc7947 */ /* 0x000fec000383ffff */
.L_x_969:
[----:B------:R-:W-:Y:S01]  /*27d0*/  BSSY B1, `(.L_x_985) ;  /* 0x0000005000017945 */ /* 0x000fe20003800000 */
[----:B------:R-:W-:-:S07]  /*27e0*/  MOV R27, 0xffffffff ;  /* 0xffffffff001b7802 */ /* 0x000fce0000000f00 */
[----:B------:R-:W-:Y:S05]  /*27f0*/  WARPSYNC.COLLECTIVE R27, `(.L_x_986) ;  /* 0x000000001b087348 */ /* 0x000fea0003c00000 */
[----:B------:R-:W-:Y:S01]  /*2800*/  NOP ;  /* 0x0000000000007918 */ /* 0x000fe20000000000 */
[----:B------:R-:W-:Y:S05]  /*2810*/  ENDCOLLECTIVE ;  /* 0x000000000000791b */ /* 0x000fea0003800000 */
.L_x_986:
[----:B------:R-:W-:Y:S05]  /*2820*/  BSYNC B1 ;  /* 0x0000000000017941 */ /* 0x000fea0003800000 */
.L_x_985:
[----:B------:R-:W-:Y:S05]  /*2830*/  BRA `(.L_x_967) ;  /* 0xfffffff400307947 */ /* 0x000fea000383ffff */
.L_x_987:
        /* <DEDUP_REMOVED lines=12> */
.L_x_4082:


//--------------------- .text._ZN12tensorrt_llm7kernels32fusedQKNormRopeKernelNTokenHeadsIN3c108BFloat16ENS2_4HalfELi128ELb1ELi4EEEvPviiifPKvS7_S7_PKlii --------------------------
	.section	.text._ZN12tensorrt_llm7kernels32fusedQKNormRopeKernelNTokenHeadsIN3c108BFloat16ENS2_4HalfELi128ELb1ELi4EEEvPviiifPKvS7_S7_PKlii,"ax",@progbits
	.align	128
        .global         _ZN12tensorrt_llm7kernels32fusedQKNormRopeKernelNTokenHeadsIN3c108BFloat16ENS2_4HalfELi128ELb1ELi4EEEvPviiifPKvS7_S7_PKlii
        .type           _ZN12tensorrt_llm7kernels32fusedQKNormRopeKernelNTokenHeadsIN3c108BFloat16ENS2_4HalfELi128ELb1ELi4EEEvPviiifPKvS7_S7_PKlii,@function
        .size           _ZN12tensorrt_llm7kernels32fusedQKNormRopeKernelNTokenHeadsIN3c108BFloat16ENS2_4HalfELi128ELb1ELi4EEEvPviiifPKvS7_S7_PKlii,(.L_x_4083 - _ZN12tensorrt_llm7kernels32fusedQKNormRopeKernelNTokenHeadsIN3c108BFloat16ENS2_4HalfELi128ELb1ELi4EEEvPviiifPKvS7_S7_PKlii)
        .other          _ZN12tensorrt_llm7kernels32fusedQKNormRopeKernelNTokenHeadsIN3c108BFloat16ENS2_4HalfELi128ELb1ELi4EEEvPviiifPKvS7_S7_PKlii,@"STO_CUDA_ENTRY STV_DEFAULT"
_ZN12tensorrt_llm7kernels32fusedQKNormRopeKernelNTokenHeadsIN3c108BFloat16ENS2_4HalfELi128ELb1ELi4EEEvPviiifPKvS7_S7_PKlii:
.text._ZN12tensorrt_llm7kernels32fusedQKNormRopeKernelNTokenHeadsIN3c108BFloat16ENS2_4HalfELi128ELb1ELi4EEEvPviiifPKvS7_S7_PKlii:
        /* <DEDUP_REMOVED lines=76> */
.L_x_992:
        /* <DEDUP_REMOVED lines=47> */
.L_x_991:
[----:B------:R-:W-:Y:S05]  /*07b0*/  BSYNC.RECONVERGENT B1 ;  /* 0x0000000000017941 */ /* 0x000fea0003800200 */
.L_x_990:
        /* <DEDUP_REMOVED lines=12> */
.L_x_993:
        /* <DEDUP_REMOVED lines=18> */
.L_x_989:
[----:B------:R-:W-:Y:S05]  /*09a0*/  BSYNC.RECONVERGENT B0 ;  /* 0x0000000000007941 */ /* 0x000fea0003800200 */
.L_x_988:
        /* <DEDUP_REMOVED lines=40> */
.L_x_998:
        /* <DEDUP_REMOVED lines=11> */
.L_x_997:
[----:B------:R-:W-:Y:S05]  /*0ce0*/  BSYNC.RECONVERGENT B1 ;  /* 0x0000000000017941 */ /* 0x000fea0003800200 */
.L_x_996:
        /* <DEDUP_REMOVED lines=8> */
.L_x_999:
        /* <DEDUP_REMOVED lines=23> */
.L_x_995:
[----:B------:R-:W-:Y:S05]  /*0ee0*/  BSYNC.RECONVERGENT B0 ;  /* 0x0000000000007941 */ /* 0x000fea0003800200 */
.L_x_994:
        /* <DEDUP_REMOVED lines=44> */
.L_x_1005:
        /* <DEDUP_REMOVED lines=26> */
.L_x_1012:
        /* <DEDUP_REMOVED lines=18> */
.L_x_1002:
[----:B------:R-:W-:Y:S05]  /*1470*/  BSYNC.RECONVERGENT B0 ;  /* 0x0000000000007941 */ /* 0x000fea0003800200 */
.L_x_1001:
        /* <DEDUP_REMOVED lines=20> */
.L_x_1004:
[----:B------:R-:W-:Y:S05]  /*15c0*/  BSYNC.RECONVERGENT B0 ;  /* 0x0000000000007941 */ /* 0x000fea0003800200 */
.L_x_1003:
        /* <DEDUP_REMOVED lines=13> */
.L_x_1000:
[----:B------:R-:W-:Y:S01]  /*16a0*/  HFMA2 R24, -RZ, RZ, 0, 1.847743988037109375e-06 ;  /* 0x0000001fff187431 */ /* 0x000fe200000001ff */
[----:B------:R-:W-:Y:S01]  /*16b0*/  BSSY B0, `(.L_x_1006) ;  /* 0x0000006000007945 */ /* 0x000fe20003800000 */
[----:B------:R-:W-:Y:S02]  /*16c0*/  IMAD.MOV.U32 R21, RZ, RZ, 0x10 ;  /* 0x00000010ff157424 */ /* 0x000fe400078e00ff */
[----:B------:R-:W-:-:S07]  /*16d0*/  IMAD.MOV.U32 R23, RZ, RZ, -0x1 ;  /* 0xffffffffff177424 */ /* 0x000fce00078e00ff */
[----:B------:R-:W-:Y:S05]  /*16e0*/  WARPSYNC.COLLECTIVE R23, `(.L_x_1007) ;  /* 0x0000000017087348 */ /* 0x000fea0003c00000 */
[----:B------:R1:W2:Y:S02]  /*16f0*/  SHFL.BFLY P2, R24, R25, R21, R24 ;  /* 0x0c00001519187389 */ /* 0x0002a40000040018 */
[----:B-12---:R-:W-:Y:S05]  /*1700*/  ENDCOLLECTIVE ;  /* 0x000000000000791b */ /* 0x006fea0003800000 */
.L_x_1007:
[----:B------:R-:W-:Y:S05]  /*1710*/  BSYNC B0 ;  /* 0x0000000000007941 */ /* 0x000fea0003800000 */
.L_x_1006:
        /* <DEDUP_REMOVED lines=8> */
.L_x_1008:
        /* <DEDUP_REMOVED lines=8> */
.L_x_1009:
        /* <DEDUP_REMOVED lines=8> */
.L_x_1010:
        /* <DEDUP_REMOVED lines=8> */
.L_x_1011:
[----:B------:R-:W-:Y:S01]  /*1920*/  MOV R26, R24 ;  /* 0x00000018001a7202 */ /* 0x000fe20000000f00 */
[----:B------:R-:W-:Y:S06]  /*1930*/  BRA `(.L_x_1012) ;  /* 0xfffffff800847947 */ /* 0x000fec000383ffff */
.L_x_1013:
        /* <DEDUP_REMOVED lines=12> */
.L_x_4083:


//--------------------- .text._ZN12tensorrt_llm7kernels32fusedQKNormRopeKernelNTokenHeadsIN3c108BFloat16ENS2_4HalfELi64ELb0ELi4EEEvPviiifPKvS7_S7_PKlii --------------------------
	.section	.text._ZN12tensorrt_llm7kernels32fusedQKNormRopeKernelNTokenHeadsIN3c108BFloat16ENS2_4HalfELi64ELb0ELi4EEEvPviiifPKvS7_S7_PKlii,"ax",@progbits
	.align	128
        .global         _ZN12tensorrt_llm7kernels32fusedQKNormRopeKernelNTokenHeadsIN3c108BFloat16ENS2_4HalfELi64ELb0ELi4EEEvPviiifPKvS7_S7_PKlii
        .type           _ZN12tensorrt_llm7kernels32fusedQKNormRopeKernelNTokenHeadsIN3c108BFloat16ENS2_4HalfELi64ELb0ELi4EEEvPviiifPKvS7_S7_PKlii,@function
        .size           _ZN12tensorrt_llm7kernels32fusedQKNormRopeKernelNTokenHeadsIN3c108BFloat16ENS2_4HalfELi64ELb0ELi4EEEvPviiifPKvS7_S7_PKlii,(.L_x_4084 - _ZN12tensorrt_llm7kernels32fusedQKNormRopeKernelNTokenHeadsIN3c108BFloat16ENS2_4HalfELi64ELb0ELi4EEEvPviiifPKvS7_S7_PKlii)
        .other          _ZN12tensorrt_llm7kernels32fusedQKNormRopeKernelNTokenHeadsIN3c108BFloat16ENS2_4HalfELi64ELb0ELi4EEEvPviiifPKvS7_S7_PKlii,@"STO_CUDA_ENTRY STV_DEFAULT"
_ZN12tensorrt_llm7kernels32fusedQKNormRopeKernelNTokenHeadsIN3c108BFloat16ENS2_4HalfELi64ELb0ELi4EEEvPviiifPKvS7_S7_PKlii:
.text._ZN12tensorrt_llm7kernels32fusedQKNormRopeKernelNTokenHeadsIN3c108BFloat16ENS2_4HalfELi64ELb0ELi4EEEvPviiifPKvS7_S7_PKlii:
        /* <DEDUP_REMOVED lines=77> */
.L_x_1018:
        /* <DEDUP_REMOVED lines=44> */
.L_x_1017:
[----:B------:R-:W-:Y:S05]  /*0790*/  BSYNC.RECONVERGENT B1 ;  /* 0x0000000000017941 */ /* 0x000fea0003800200 */
.L_x_1016:
        /* <DEDUP_REMOVED lines=13> */
.L_x_1019:
        /* <DEDUP_REMOVED lines=16> */
.L_x_1015:
[----:B------:R-:W-:Y:S05]  /*0970*/  BSYNC.RECONVERGENT B0 ;  /* 0x0000000000007941 */ /* 0x000fea0003800200 */
.L_x_1014:
        /* <DEDUP_REMOVED lines=40> */
.L_x_1024:
        /* <DEDUP_REMOVED lines=11> */
.L_x_1023:
[----:B------:R-:W-:Y:S05]  /*0cb0*/  BSYNC.RECONVERGENT B1 ;  /* 0x0000000000017941 */ /* 0x000fea0003800200 */
.L_x_1022:
        /* <DEDUP_REMOVED lines=8> */
.L_x_1025:
        /* <DEDUP_REMOVED lines=23> */
.L_x_1021:
[----:B------:R-:W-:Y:S05]  /*0eb0*/  BSYNC.RECONVERGENT B0 ;  /* 0x0000000000007941 */ /* 0x000fea0003800200 */
.L_x_1020:
        /* <DEDUP_REMOVED lines=58> */
.L_x_1033:
        /* <DEDUP_REMOVED lines=21> */
.L_x_1040:
        /* <DEDUP_REMOVED lines=13> */
.L_x_1028:
[----:B------:R-:W-:Y:S05]  /*1480*/  BSYNC.RECONVERGENT B0 ;  /* 0x0000000000007941 */ /* 0x000fea0003800200 */
.L_x_1027:
        /* <DEDUP_REMOVED lines=44> */
.L_x_1045:
        /* <DEDUP_REMOVED lines=13> */
.L_x_1030:
[----:B------:R-:W-:Y:S05]  /*1820*/  BSYNC B0 ;  /* 0x0000000000007941 */ /* 0x000fea0003800000 */
.L_x_1029:
        /* <DEDUP_REMOVED lines=12> */
.L_x_1026:
[----:B------:R-:W-:Y:S01]  /*18f0*/  HFMA2 R23, -RZ, RZ, 0, 9.5367431640625e-07 ;  /* 0x00000010ff177431 */ /* 0x000fe200000001ff */
[----:B------:R-:W-:Y:S01]  /*1900*/  BSSY B0, `(.L_x_1034) ;  /* 0x0000006000007945 */ /* 0x000fe20003800000 */
[----:B------:R-:W-:Y:S02]  /*1910*/  IMAD.MOV.U32 R24, RZ, RZ, 0x1f ;  /* 0x0000001fff187424 */ /* 0x000fe400078e00ff */
[----:B------:R-:W-:-:S07]  /*1920*/  IMAD.MOV.U32 R9, RZ, RZ, -0x1 ;  /* 0xffffffffff097424 */ /* 0x000fce00078e00ff */
[----:B------:R-:W-:Y:S05]  /*1930*/  WARPSYNC.COLLECTIVE R9, `(.L_x_1035) ;  /* 0x0000000009087348 */ /* 0x000fea0003c00000 */
[----:B------:R1:W2:Y:S02]  /*1940*/  SHFL.BFLY P1, R25, R21, R23, R24 ;  /* 0x0c00001715197389 */ /* 0x0002a40000020018 */
[----:B-12---:R-:W-:Y:S05]  /*1950*/  ENDCOLLECTIVE ;  /* 0x000000000000791b */ /* 0x006fea0003800000 */
.L_x_1035:
[----:B------:R-:W-:Y:S05]  /*1960*/  BSYNC B0 ;  /* 0x0000000000007941 */ /* 0x000fea0003800000 */
.L_x_1034:
        /* <DEDUP_REMOVED lines=8> */
.L_x_1036:
[----:B------:R-:W-:Y:S02]  /*19f0*/  IMAD.MOV.U32 R23, RZ, RZ, 0x4 ;  /* 0x00000004ff177424 */ /* 0x000fe400078e00ff */
[----:B------:R-:W-:-:S04]  /*1a00*/  FADD.FTZ R27, R26, R25 ;  /* 0x000000191a1b7221 */ /* 0x000fc80000010000 */
[----:B------:R-:W-:-:S07]  /*1a10*/  IMAD.MOV.U32 R21, RZ, RZ, R27 ;  /* 0x000000ffff157224 */ /* 0x000fce00078e001b */
[----:B------:R-:W-:Y:S05]  /*1a20*/  WARPSYNC.COLLECTIVE R9, `(.L_x_1037) ;  /* 0x0000000009087348 */ /* 0x000fea0003c00000 */
[----:B------:R1:W2:Y:S02]  /*1a30*/  SHFL.BFLY P1, R25, R21, R23, R24 ;  /* 0x0c00001715197389 */ /* 0x0002a40000020018 */
[----:B-12---:R-:W-:Y:S05]  /*1a40*/  ENDCOLLECTIVE ;  /* 0x000000000000791b */ /* 0x006fea0003800000 */
.L_x_1037:
[----:B------:R-:W-:Y:S02]  /*1a50*/  IMAD.MOV.U32 R23, RZ, RZ, 0x2 ;  /* 0x00000002ff177424 */ /* 0x000fe400078e00ff */
[----:B------:R-:W-:-:S05]  /*1a60*/  FADD.FTZ R28, R27, R25 ;  /* 0x000000191b1c7221 */ /* 0x000fca0000010000 */
[----:B------:R-:W-:-:S07]  /*1a70*/  MOV R21, R28 ;  /* 0x0000001c00157202 */ /* 0x000fce0000000f00 */
[----:B------:R-:W-:Y:S05]  /*1a80*/  WARPSYNC.COLLECTIVE R9, `(.L_x_1038) ;  /* 0x0000000009087348 */ /* 0x000fea0003c00000 */
[----:B------:R1:W2:Y:S02]  /*1a90*/  SHFL.BFLY P1, R25, R21, R23, R24 ;  /* 0x0c00001715197389 */ /* 0x0002a40000020018 */
[----:B-12---:R-:W-:Y:S05]  /*1aa0*/  ENDCOLLECTIVE ;  /* 0x000000000000791b */ /* 0x006fea0003800000 */
.L_x_1038:
[----:B------:R-:W-:Y:S02]  /*1ab0*/  HFMA2 R23, -RZ, RZ, 0, 5.9604644775390625e-08 ;  /* 0x00000001ff177431 */ /* 0x000fe400000001ff */
[----:B------:R-:W-:-:S04]  /*1ac0*/  FADD.FTZ R29, R28, R25 ;  /* 0x000000191c1d7221 */ /* 0x000fc80000010000 */
[----:B------:R-:W-:-:S07]  /*1ad0*/  IMAD.MOV.U32 R21, RZ, RZ, R29 ;  /* 0x000000ffff157224 */ /* 0x000fce00078e001d */
[----:B------:R-:W-:Y:S05]  /*1ae0*/  WARPSYNC.COLLECTIVE R9, `(.L_x_1039) ;  /* 0x0000000009087348 */ /* 0x000fea0003c00000 */
[----:B------:R1:W2:Y:S02]  /*1af0*/  SHFL.BFLY P1, R25, R21, R23, R24 ;  /* 0x0c00001715197389 */ /* 0x0002a40000020018 */
[----:B-12---:R-:W-:Y:S05]  /*1b00*/  ENDCOLLECTIVE ;  /* 0x000000000000791b */ /* 0x006fea0003800000 */
.L_x_1039:
[----:B------:R-:W-:Y:S05]  /*1b10*/  BRA `(.L_x_1040) ;  /* 0xfffffff800247947 */ /* 0x000fea000383ffff */
.L_x_1031:
        /* <DEDUP_REMOVED lines=32> */
.L_x_1042:
[----:B------:R-:W-:Y:S05]  /*1d20*/  BSYNC B1 ;  /* 0x0000000000017941 */ /* 0x000fea0003800000 */
.L_x_1041:
        /* <DEDUP_REMOVED lines=8> */
.L_x_1043:
        /* <DEDUP_REMOVED lines=10> */
.L_x_1044:
[----:B------:R-:W-:Y:S05]  /*1e50*/  BRA `(.L_x_1045) ;  /* 0xfffffff8003c7947 */ /* 0x000fea000383ffff */
.L_x_1032:
[----:B------:R-:W-:Y:S01]  /*1e60*/  BSSY B1, `(.L_x_1046) ;  /* 0x0000005000017945 */ /* 0x000fe20003800000 */
[----:B------:R-:W-:-:S07]  /*1e70*/  IMAD.MOV.U32 R9, RZ, RZ, -0x1 ;  /* 0xffffffffff097424 */ /* 0x000fce00078e00ff */
[----:B-1----:R-:W-:Y:S05]  /*1e80*/  WARPSYNC.COLLECTIVE R9, `(.L_x_1047) ;  /* 0x0000000009087348 */ /* 0x002fea0003c00000 */
[----:B------:R-:W-:Y:S01]  /*1e90*/  NOP ;  /* 0x0000000000007918 */ /* 0x000fe20000000000 */
[----:B-1----:R-:W-:Y:S05]  /*1ea0*/  ENDCOLLECTIVE ;  /* 0x000000000000791b */ /* 0x002fea0003800000 */
.L_x_1047:
[----:B------:R-:W-:Y:S05]  /*1eb0*/  BSYNC B1 ;  /* 0x0000000000017941 */ /* 0x000fea0003800000 */
.L_x_1046:
[----:B------:R-:W-:Y:S05]  /*1ec0*/  BRA `(.L_x_1030) ;  /* 0xfffffff800547947 */ /* 0x000fea000383ffff */
.L_x_1048:
        /* <DEDUP_REMOVED lines=11> */
.L_x_4084:


//--------------------- .text._ZN12tensorrt_llm7kernels32fusedQKNormRopeKernelNTokenHeadsIN3c108BFloat16ENS2_4HalfELi64ELb1ELi4EEEvPviiifPKvS7_S7_PKlii --------------------------
	.section	.text._ZN12tensorrt_llm7kernels32fusedQKNormRopeKernelNTokenHeadsIN3c108BFloat16ENS2_4HalfELi64ELb1ELi4EEEvPviiifPKvS7_S7_PKlii,"ax",@progbits
	.align	128
        .global         _ZN12tensorrt_llm7kernels32fusedQKNormRopeKernelNTokenHeadsIN3c108BFloat16ENS2_4HalfELi64ELb1ELi4EEEvPviiifPKvS7_S7_PKlii
        .type           _ZN12tensorrt_llm7kernels32fusedQKNormRopeKernelNTokenHeadsIN3c108BFloat16ENS2_4HalfELi64ELb1ELi4EEEvPviiifPKvS7_S7_PKlii,@function
        .size           _ZN12tensorrt_llm7kernels32fusedQKNormRopeKernelNTokenHeadsIN3c108BFloat16ENS2_4HalfELi64ELb1ELi4EEEvPviiifPKvS7_S7_PKlii,(.L_x_4085 - _ZN12tensorrt_llm7kernels32fusedQKNormRopeKernelNTokenHeadsIN3c108BFloat16ENS2_4HalfELi64ELb1ELi4EEEvPviiifPKvS7_S7_PKlii)
        .other          _ZN12tensorrt_llm7kernels32fusedQKNormRopeKernelNTokenHeadsIN3c108BFloat16ENS2_4HalfELi64ELb1ELi4EEEvPviiifPKvS7_S7_PKlii,@"STO_CUDA_ENTRY STV_DEFAULT"
_ZN12tensorrt_llm7kernels32fusedQKNormRopeKernelNTokenHeadsIN3c108BFloat16ENS2_4HalfELi64ELb1ELi4EEEvPviiifPKvS7_S7_PKlii:
.text._ZN12tensorrt_llm7kernels32fusedQKNormRopeKernelNTokenHeadsIN3c108BFloat16ENS2_4HalfELi64ELb1ELi4EEEvPviiifPKvS7_S7_PKlii:
        /* <DEDUP_REMOVED lines=79> */
.L_x_1053:
        /* <DEDUP_REMOVED lines=48> */
.L_x_1052:
[----:B------:R-:W-:Y:S05]  /*07f0*/  BSYNC.RECONVERGENT B1 ;  /* 0x0000000000017941 */ /* 0x000fea0003800200 */
.L_x_1051:
        /* <DEDUP_REMOVED lines=13> */
.L_x_1054:
        /* <DEDUP_REMOVED lines=18> */
.L_x_1050:
[----:B------:R-:W-:Y:S05]  /*09f0*/  BSYNC.RECONVERGENT B0 ;  /* 0x0000000000007941 */ /* 0x000fea0003800200 */
.L_x_1049:
        /* <DEDUP_REMOVED lines=40> */
.L_x_1059:
        /* <DEDUP_REMOVED lines=11> */
.L_x_1058:
[----:B------:R-:W-:Y:S05]  /*0d30*/  BSYNC.RECONVERGENT B1 ;  /* 0x0000000000017941 */ /* 0x000fea0003800200 */
.L_x_1057:
        /* <DEDUP_REMOVED lines=8> */
.L_x_1060:
        /* <DEDUP_REMOVED lines=23> */
.L_x_1056:
[----:B------:R-:W-:Y:S05]  /*0f30*/  BSYNC.RECONVERGENT B0 ;  /* 0x0000000000007941 */ /* 0x000fea0003800200 */
.L_x_1055:
        /* <DEDUP_REMOVED lines=40> */
.L_x_1067:
        /* <DEDUP_REMOVED lines=23> */
.L_x_1077:
        /* <DEDUP_REMOVED lines=13> */
.L_x_1065:
[----:B------:R-:W-:Y:S05]  /*1400*/  BSYNC.RECONVERGENT B1 ;  /* 0x0000000000017941 */ /* 0x000fea0003800200 */
.L_x_1064:
        /* <DEDUP_REMOVED lines=38> */
.L_x_1084:
        /* <DEDUP_REMOVED lines=29> */
.L_x_1062:
[----:B------:R-:W-:Y:S05]  /*1840*/  BSYNC B0 ;  /* 0x0000000000007941 */ /* 0x000fea0003800000 */
.L_x_1061:
        /* <DEDUP_REMOVED lines=31> */
.L_x_1091:
[----:B------:R-:W3:Y:S01]  /*1a40*/  LDC R4, c[0x0][0x394] ;  /* 0x0000e500ff047b82 */ /* 0x000ee20000000800 */
[----:B------:R-:W-:Y:S01]  /*1a50*/  ISETP.NE.AND P1, PT, R11, RZ, PT ;  /* 0x000000ff0b00720c */ /* 0x000fe20003f25270 */
[----:B------:R-:W-:Y:S01]  /*1a60*/  BSSY.RECONVERGENT B0, `(.L_x_1069) ;  /* 0x0000004000007945 */ /* 0x000fe20003800200 */
[----:B------:R-:W-:-:S11]  /*1a70*/  ISETP.GE.AND P2, PT, R14, UR7, PT ;  /* 0x000000070e007c0c */ /* 0x000fd6000bf46270 */
[----:B------:R-:W-:Y:S05]  /*1a80*/  @P1 BRA `(.L_x_1070) ;  /* 0x0000000000041947 */ /* 0x000fea0003800000 */
[----:B------:R-:W-:-:S04]  /*1a90*/  DEPBAR.LE SB0, 0x0 ;  /* 0x000080000000791a */ /* 0x000fc80000000000 */
.L_x_1070:
[----:B------:R-:W-:Y:S05]  /*1aa0*/  BSYNC.RECONVERGENT B0 ;  /* 0x0000000000007941 */ /* 0x000fea0003800200 */
.L_x_1069:
        /* <DEDUP_REMOVED lines=23> */
.L_x_1063:
[----:B------:R-:W-:Y:S01]  /*1c20*/  HFMA2 R5, -RZ, RZ, 0, 9.5367431640625e-07 ;  /* 0x00000010ff057431 */ /* 0x000fe200000001ff */
[----:B------:R-:W-:Y:S01]  /*1c30*/  BSSY B1, `(.L_x_1071) ;  /* 0x0000006000017945 */ /* 0x000fe20003800000 */
[----:B------:R-:W-:Y:S01]  /*1c40*/  IMAD.MOV.U32 R25, RZ, RZ, 0x1f ;  /* 0x0000001fff197424 */ /* 0x000fe200078e00ff */
[----:B------:R-:W-:-:S07]  /*1c50*/  MOV R28, 0xffffffff ;  /* 0xffffffff001c7802 */ /* 0x000fce0000000f00 */
[----:B------:R-:W-:Y:S05]  /*1c60*/  WARPSYNC.COLLECTIVE R28, `(.L_x_1072) ;  /* 0x000000001c087348 */ /* 0x000fea0003c00000 */
[----:B------:R1:W2:Y:S02]  /*1c70*/  SHFL.BFLY P1, R29, R4, R5, R25 ;  /* 0x0c000005041d7389 */ /* 0x0002a40000020019 */
[----:B-12---:R-:W-:Y:S05]  /*1c80*/  ENDCOLLECTIVE ;  /* 0x000000000000791b */ /* 0x006fea0003800000 */
.L_x_1072:
[----:B------:R-:W-:Y:S05]  /*1c90*/  BSYNC B1 ;  /* 0x0000000000017941 */ /* 0x000fea0003800000 */
.L_x_1071:
[----:B------:R-:W-:Y:S02]  /*1ca0*/  HFMA2 R25, -RZ, RZ, 0, 1.847743988037109375e-06 ;  /* 0x0000001fff197431 */ /* 0x000fe400000001ff */
[----:B------:R-:W-:Y:S01]  /*1cb0*/  FADD.FTZ R4, R4, R29 ;  /* 0x0000001d04047221 */ /* 0x000fe20000010000 */
[----:B------:R-:W-:Y:S02]  /*1cc0*/  IMAD.MOV.U32 R5, RZ, RZ, 0x8 ;  /* 0x00000008ff057424 */ /* 0x000fe400078e00ff */
[----:B------:R-:W-:-:S07]  /*1cd0*/  IMAD.MOV.U32 R28, RZ, RZ, -0x1 ;  /* 0xffffffffff1c7424 */ /* 0x000fce00078e00ff */
[----:B------:R-:W-:Y:S05]  /*1ce0*/  WARPSYNC.COLLECTIVE R28, `(.L_x_1073) ;  /* 0x000000001c087348 */ /* 0x000fea0003c00000 */
[----:B------:R1:W2:Y:S02]  /*1cf0*/  SHFL.BFLY P1, R29, R4, R5, R25 ;  /* 0x0c000005041d7389 */ /* 0x0002a40000020019 */
[----:B-12---:R-:W-:Y:S05]  /*1d00*/  ENDCOLLECTIVE ;  /* 0x000000000000791b */ /* 0x006fea0003800000 */
.L_x_1073:
[----:B------:R-:W-:Y:S02]  /*1d10*/  IMAD.MOV.U32 R5, RZ, RZ, 0x4 ;  /* 0x00000004ff057424 */ /* 0x000fe400078e00ff */
[----:B------:R-:W-:-:S05]  /*1d20*/  FADD.FTZ R3, R4, R29 ;  /* 0x0000001d04037221 */ /* 0x000fca0000010000 */
[----:B------:R-:W-:-:S07]  /*1d30*/  MOV R4, R3 ;  /* 0x0000000300047202 */ /* 0x000fce0000000f00 */
[----:B------:R-:W-:Y:S05]  /*1d40*/  WARPSYNC.COLLECTIVE R28, `(.L_x_1074) ;  /* 0x000000001c087348 */ /* 0x000fea0003c00000 */
[----:B------:R1:W2:Y:S02]  /*1d50*/  SHFL.BFLY P1, R29, R4, R5, R25 ;  /* 0x0c000005041d7389 */ /* 0x0002a40000020019 */
[----:B-12---:R-:W-:Y:S05]  /*1d60*/  ENDCOLLECTIVE ;  /* 0x000000000000791b */ /* 0x006fea0003800000 */
.L_x_1074:
[----:B------:R-:W-:Y:S02]  /*1d70*/  IMAD.MOV.U32 R5, RZ, RZ, 0x2 ;  /* 0x00000002ff057424 */ /* 0x000fe400078e00ff */
[----:B------:R-:W-:-:S05]  /*1d80*/  FADD.FTZ R24, R3, R29 ;  /* 0x0000001d03187221 */ /* 0x000fca0000010000 */
[----:B------:R-:W-:-:S07]  /*1d90*/  MOV R4, R24 ;  /* 0x0000001800047202 */ /* 0x000fce0000000f00 */
[----:B------:R-:W-:Y:S05]  /*1da0*/  WARPSYNC.COLLECTIVE R28, `(.L_x_1075) ;  /* 0x000000001c087348 */ /* 0x000fea0003c00000 */
[----:B------:R1:W2:Y:S02]  /*1db0*/  SHFL.BFLY P1, R29, R4, R5, R25 ;  /* 0x0c000005041d7389 */ /* 0x0002a40000020019 */
[----:B-12---:R-:W-:Y:S05]  /*1dc0*/  ENDCOLLECTIVE ;  /* 0x000000000000791b */ /* 0x006fea0003800000 */
.L_x_1075:
[----:B------:R-:W-:Y:S02]  /*1dd0*/  IMAD.MOV.U32 R5, RZ, RZ, 0x1 ;  /* 0x00000001ff057424 */ /* 0x000fe400078e00ff */
[----:B------:R-:W-:-:S05]  /*1de0*/  FADD.FTZ R3, R24, R29 ;  /* 0x0000001d18037221 */ /* 0x000fca0000010000 */
[----:B------:R-:W-:-:S07]  /*1df0*/  MOV R4, R3 ;  /* 0x0000000300047202 */ /* 0x000fce0000000f00 */
[----:B------:R-:W-:Y:S05]  /*1e00*/  WARPSYNC.COLLECTIVE R28, `(.L_x_1076) ;  /* 0x000000001c087348 */ /* 0x000fea0003c00000 */
[----:B------:R1:W2:Y:S02]  /*1e10*/  SHFL.BFLY P1, R29, R4, R5, R25 ;  /* 0x0c000005041d7389 */ /* 0x0002a40000020019 */
[----:B-12---:R-:W-:Y:S05]  /*1e20*/  ENDCOLLECTIVE ;  /* 0x000000000000791b */ /* 0x006fea0003800000 */
.L_x_1076:
[----:B------:R-:W-:Y:S05]  /*1e30*/  BRA `(.L_x_1077) ;  /* 0xfffffff4003c7947 */ /* 0x000fea000383ffff */
.L_x_1066:
[----:B------:R-:W-:Y:S01]  /*1e40*/  HFMA2 R5, -RZ, RZ, 0, 9.5367431640625e-07 ;  /* 0x00000010ff057431 */ /* 0x000fe200000001ff */
[----:B------:R-:W-:Y:S01]  /*1e50*/  BSSY B1, `(.L_x_1078) ;  /* 0x0000006000017945 */ /* 0x000fe20003800000 */
[----:B------:R-:W-:Y:S01]  /*1e60*/  IMAD.MOV.U32 R25, RZ, RZ, 0x1f ;  /* 0x0000001fff197424 */ /* 0x000fe200078e00ff */
[----:B------:R-:W-:-:S07]  /*1e70*/  MOV R28, 0xffffffff ;  /* 0xffffffff001c7802 */ /* 0x000fce0000000f00 */
[----:B------:R-:W-:Y:S05]  /*1e80*/  WARPSYNC.COLLECTIVE R28, `(.L_x_1079) ;  /* 0x000000001c087348 */ /* 0x000fea0003c00000 */
[----:B------:R1:W2:Y:S02]  /*1e90*/  SHFL.BFLY P1, R29, R4, R5, R25 ;  /* 0x0c000005041d7389 */ /* 0x0002a40000020019 */
[----:B-12---:R-:W-:Y:S05]  /*1ea0*/  ENDCOLLECTIVE ;  /* 0x000000000000791b */ /* 0x006fea0003800000 */
.L_x_1079:
[----:B------:R-:W-:Y:S05]  /*1eb0*/  BSYNC B1 ;  /* 0x0000000000017941 */ /* 0x000fea0003800000 */
.L_x_1078:
[----:B------:R-:W-:Y:S02]  /*1ec0*/  HFMA2 R25, -RZ, RZ, 0, 1.847743988037109375e-06 ;  /* 0x0000001fff197431 */ /* 0x000fe400000001ff */
[----:B------:R-:W-:Y:S01]  /*1ed0*/  FADD.FTZ R4, R4, R29 ;  /* 0x0000001d04047221 */ /* 0x000fe20000010000 */
[----:B------:R-:W-:Y:S02]  /*1ee0*/  IMAD.MOV.U32 R5, RZ, RZ, 0x8 ;  /* 0x00000008ff057424 */ /* 0x000fe400078e00ff */
[----:B------:R-:W-:-:S07]  /*1ef0*/  IMAD.MOV.U32 R28, RZ, RZ, -0x1 ;  /* 0xffffffffff1c7424 */ /* 0x000fce00078e00ff */
[----:B------:R-:W-:Y:S05]  /*1f00*/  WARPSYNC.COLLECTIVE R28, `(.L_x_1080) ;  /* 0x000000001c087348 */ /* 0x000fea0003c00000 */
[----:B------:R1:W2:Y:S02]  /*1f10*/  SHFL.BFLY P1, R29, R4, R5, R25 ;  /* 0x0c000005041d7389 */ /* 0x0002a40000020019 */
[----:B-12---:R-:W-:Y:S05]  /*1f20*/  ENDCOLLECTIVE ;  /* 0x000000000000791b */ /* 0x006fea0003800000 */
.L_x_1080:
[----:B------:R-:W-:Y:S01]  /*1f30*/  MOV R5, 0x4 ;  /* 0x0000000400057802 */ /* 0x000fe20000000f00 */
[----:B------:R-:W-:-:S07]  /*1f40*/  FADD.FTZ R4, R4, R29 ;  /* 0x0000001d04047221 */ /* 0x000fce0000010000 */
[----:B------:R-:W-:Y:S05]  /*1f50*/  WARPSYNC.COLLECTIVE R28, `(.L_x_1081) ;  /* 0x000000001c087348 */ /* 0x000fea0003c00000 */
[----:B------:R1:W2:Y:S02]  /*1f60*/  SHFL.BFLY P1, R29, R4, R5, R25 ;  /* 0x0c000005041d7389 */ /* 0x0002a40000020019 */
[----:B-12---:R-:W-:Y:S05]  /*1f70*/  ENDCOLLECTIVE ;  /* 0x000000000000791b */ /* 0x006fea0003800000 */
.L_x_1081:
[----:B------:R-:W-:Y:S02]  /*1f80*/  IMAD.MOV.U32 R5, RZ, RZ, 0x2 ;  /* 0x00000002ff057424 */ /* 0x000fe400078e00ff */
[----:B------:R-:W-:-:S07]  /*1f90*/  FADD.FTZ R4, R4, R29 ;  /* 0x0000001d04047221 */ /* 0x000fce0000010000 */
[----:B------:R-:W-:Y:S05]  /*1fa0*/  WARPSYNC.COLLECTIVE R28, `(.L_x_1082) ;  /* 0x000000001c087348 */ /* 0x000fea0003c00000 */
[----:B------:R1:W2:Y:S02]  /*1fb0*/  SHFL.BFLY P1, R29, R4, R5, R25 ;  /* 0x0c000005041d7389 */ /* 0x0002a40000020019 */
[----:B-12---:R-:W-:Y:S05]  /*1fc0*/  ENDCOLLECTIVE ;  /* 0x000000000000791b */ /* 0x006fea0003800000 */
.L_x_1082:
[----:B------:R-:W-:Y:S02]  /*1fd0*/  HFMA2 R5, -RZ, RZ, 0, 5.9604644775390625e-08 ;  /* 0x00000001ff057431 */ /* 0x000fe400000001ff */
[----:B------:R-:W-:-:S07]  /*1fe0*/  FADD.FTZ R4, R4, R29 ;  /* 0x0000001d04047221 */ /* 0x000fce0000010000 */
[----:B------:R-:W-:Y:S05]  /*1ff0*/  WARPSYNC.COLLECTIVE R28, `(.L_x_1083) ;  /* 0x000000001c087348 */ /* 0x000fea0003c00000 */
[----:B------:R1:W2:Y:S02]  /*2000*/  SHFL.BFLY P1, R29, R4, R5, R25 ;  /* 0x0c000005041d7389 */ /* 0x0002a40000020019 */
[----:B-12---:R-:W-:Y:S05]  /*2010*/  ENDCOLLECTIVE ;  /* 0x000000000000791b */ /* 0x006fea0003800000 */
.L_x_1083:
[----:B------:R-:W-:Y:S05]  /*2020*/  BRA `(.L_x_1084) ;  /* 0xfffffff400907947 */ /* 0x000fea000383ffff */
.L_x_1068:
[----:B------:R-:W-:Y:S01]  /*2030*/  BSSY B0, `(.L_x_1085) ;  /* 0x0000007000007945 */ /* 0x000fe20003800000 */
[----:B------:R-:W-:Y:S01]  /*2040*/  IMAD.MOV.U32 R5, RZ, RZ, 0x10 ;  /* 0x00000010ff057424 */ /* 0x000fe200078e00ff */
[----:B------:R-:W-:Y:S01]  /*2050*/  MOV R25, 0x1f ;  /* 0x0000001f00197802 */ /* 0x000fe20000000f00 */
[----:B------:R-:W-:-:S07]  /*2060*/  IMAD.MOV.U32 R28, RZ, RZ, -0x1 ;  /* 0xffffffffff1c7424 */ /* 0x000fce00078e00ff */
[----:B------:R-:W-:Y:S05]  /*2070*/  WARPSYNC.COLLECTIVE R28, `(.L_x_1086) ;  /* 0x000000001c087348 */ /* 0x000fea0003c00000 */
[----:B------:R1:W2:Y:S02]  /*2080*/  SHFL.BFLY P1, R29, R4, R5, R25 ;  /* 0x0c000005041d7389 */ /* 0x0002a40000020019 */
[----:B-12---:R-:W-:Y:S05]  /*2090*/  ENDCOLLECTIVE ;  /* 0x000000000000791b */ /* 0x006fea0003800000 */
.L_x_1086:
[----:B------:R-:W-:Y:S05]  /*20a0*/  BSYNC B0 ;  /* 0x0000000000007941 */ /* 0x000fea0003800000 */
.L_x_1085:
[----:B------:R-:W-:Y:S02]  /*20b0*/  HFMA2 R5, -RZ, RZ, 0, 4.76837158203125e-07 ;  /* 0x00000008ff057431 */ /* 0x000fe400000001ff */
[----:B------:R-:W-:Y:S01]  /*20c0*/  FADD.FTZ R4, R4, R29 ;  /* 0x0000001d04047221 */ /* 0x000fe20000010000 */
[----:B------:R-:W-:Y:S01]  /*20d0*/  IMAD.MOV.U32 R25, RZ, RZ, 0x1f ;  /* 0x0000001fff197424 */ /* 0x000fe200078e00ff */
[----:B------:R-:W-:-:S07]  /*20e0*/  MOV R28, 0xffffffff ;  /* 0xffffffff001c7802 */ /* 0x000fce0000000f00 */
[----:B------:R-:W-:Y:S05]  /*20f0*/  WARPSYNC.COLLECTIVE R28, `(.L_x_1087) ;  /* 0x000000001c087348 */ /* 0x000fea0003c00000 */
[----:B------:R1:W2:Y:S02]  /*2100*/  SHFL.BFLY P1, R29, R4, R5, R25 ;  /* 0x0c000005041d7389 */ /* 0x0002a40000020019 */
[----:B-12---:R-:W-:Y:S05]  /*2110*/  ENDCOLLECTIVE ;  /* 0x000000000000791b */ /* 0x006fea0003800000 */
.L_x_1087:
[----:B------:R-:W-:Y:S02]  /*2120*/  HFMA2 R5, -RZ, RZ, 0, 2.384185791015625e-07 ;  /* 0x00000004ff057431 */ /* 0x000fe400000001ff */
[----:B------:R-:W-:-:S04]  /*2130*/  FADD.FTZ R3, R4, R29 ;  /* 0x0000001d04037221 */ /* 0x000fc80000010000 */
[----:B------:R-:W-:-:S07]  /*2140*/  IMAD.MOV.U32 R4, RZ, RZ, R3 ;  /* 0x000000ffff047224 */ /* 0x000fce00078e0003 */
[----:B------:R-:W-:Y:S05]  /*2150*/  WARPSYNC.COLLECTIVE R28, `(.L_x_1088) ;  /* 0x000000001c087348 */ /* 0x000fea0003c00000 */
[----:B------:R1:W2:Y:S02]  /*2160*/  SHFL.BFLY P1, R29, R4, R5, R25 ;  /* 0x0c000005041d7389 */ /* 0x0002a40000020019 */
[----:B-12---:R-:W-:Y:S05]  /*2170*/  ENDCOLLECTIVE ;  /* 0x000000000000791b */ /* 0x006fea0003800000 */
.L_x_1088:
[----:B------:R-:W-:Y:S01]  /*2180*/  MOV R5, 0x2 ;  /* 0x0000000200057802 */ /* 0x000fe20000000f00 */
[----:B------:R-:W-:-:S04]  /*2190*/  FADD.FTZ R12, R3, R29 ;  /* 0x0000001d030c7221 */ /* 0x000fc80000010000 */
[----:B------:R-:W-:-:S07]  /*21a0*/  IMAD.MOV.U32 R4, RZ, RZ, R12 ;  /* 0x000000ffff047224 */ /* 0x000fce00078e000c */
[----:B------:R-:W-:Y:S05]  /*21b0*/  WARPSYNC.COLLECTIVE R28, `(.L_x_1089) ;  /* 0x000000001c087348 */ /* 0x000fea0003c00000 */
[----:B------:R1:W2:Y:S02]  /*21c0*/  SHFL.BFLY P1, R29, R4, R5, R25 ;  /* 0x0c000005041d7389 */ /* 0x0002a40000020019 */
[----:B-12---:R-:W-:Y:S05]  /*21d0*/  ENDCOLLECTIVE ;  /* 0x000000000000791b */ /* 0x006fea0003800000 */
.L_x_1089:
[----:B------:R-:W-:Y:S02]  /*21e0*/  HFMA2 R5, -RZ, RZ, 0, 5.9604644775390625e-08 ;  /* 0x00000001ff057431 */ /* 0x000fe400000001ff */
[----:B------:R-:W-:-:S04]  /*21f0*/  FADD.FTZ R15, R12, R29 ;  /* 0x0000001d0c0f7221 */ /* 0x000fc80000010000 */
[----:B------:R-:W-:-:S07]  /*2200*/  IMAD.MOV.U32 R4, RZ, RZ, R15 ;  /* 0x000000ffff047224 */ /* 0x000fce00078e000f */
[----:B------:R-:W-:Y:S05]  /*2210*/  WARPSYNC.COLLECTIVE R28, `(.L_x_1090) ;  /* 0x000000001c087348 */ /* 0x000fea0003c00000 */
[----:B------:R1:W2:Y:S02]  /*2220*/  SHFL.BFLY P1, R29, R4, R5, R25 ;  /* 0x0c000005041d7389 */ /* 0x0002a40000020019 */
[----:B-12---:R-:W-:Y:S05]  /*2230*/  ENDCOLLECTIVE ;  /* 0x000000000000791b */ /* 0x006fea0003800000 */
.L_x_1090:
[----:B------:R-:W-:Y:S05]  /*2240*/  BRA `(.L_x_1091) ;  /* 0xfffffff400fc7947 */ /* 0x000fea000383ffff */
.L_x_1092:
        /* <DEDUP_REMOVED lines=11> */
.L_x_4085:


//--------------------- .text._ZN12tensorrt_llm7kernels32fusedQKNormRopeKernelNTokenHeadsIN3c108BFloat16ENS2_4HalfELi256ELb0ELi2EEEvPviiifPKvS7_S7_PKlii --------------------------
	.section	.text._ZN12tensorrt_llm7kernels32fusedQKNormRopeKernelNTokenHeadsIN3c108BFloat16ENS2_4HalfELi256ELb0ELi2EEEvPviiifPKvS7_S7_PKlii,"ax",@progbits
	.align	128
        .global         _ZN12tensorrt_llm7kernels32fusedQKNormRopeKernelNTokenHeadsIN3c108BFloat16ENS2_4HalfELi256ELb0ELi2EEEvPviiifPKvS7_S7_PKlii
        .type           _ZN12tensorrt_llm7kernels32fusedQKNormRopeKernelNTokenHeadsIN3c108BFloat16ENS2_4HalfELi256ELb0ELi2EEEvPviiifPKvS7_S7_PKlii,@function
        .size           _ZN12tensorrt_llm7kernels32fusedQKNormRopeKernelNTokenHeadsIN3c108BFloat16ENS2_4HalfELi256ELb0ELi2EEEvPviiifPKvS7_S7_PKlii,(.L_x_4086 - _ZN12tensorrt_llm7kernels32fusedQKNormRopeKernelNTokenHeadsIN3c108BFloat16ENS2_4HalfELi256ELb0ELi2EEEvPviiifPKvS7_S7_PKlii)
        .other          _ZN12tensorrt_llm7kernels32fusedQKNormRopeKernelNTokenHeadsIN3c108BFloat16ENS2_4HalfELi256ELb0ELi2EEEvPviiifPKvS7_S7_PKlii,@"STO_CUDA_ENTRY STV_DEFAULT"
_ZN12tensorrt_llm7kernels32fusedQKNormRopeKernelNTokenHeadsIN3c108BFloat16ENS2_4HalfELi256ELb0ELi2EEEvPviiifPKvS7_S7_PKlii:
.text._ZN12tensorrt_llm7kernels32fusedQKNormRopeKernelNTokenHeadsIN3c108BFloat16ENS2_4HalfELi256ELb0ELi2EEEvPviiifPKvS7_S7_PKlii:
        /* <DEDUP_REMOVED lines=78> */
.L_x_1097:
        /* <DEDUP_REMOVED lines=43> */
.L_x_1096:
[----:B---3--:R-:W-:Y:S05]  /*0790*/  BSYNC.RECONVERGENT B1 ;  /* 0x0000000000017941 */ /* 0x008fea0003800200 */
.L_x_1095:
        /* <DEDUP_REMOVED lines=12> */
.L_x_1098:
        /* <DEDUP_REMOVED lines=16> */
.L_x_1094:
[----:B---3--:R-:W-:Y:S05]  /*0960*/  BSYNC.RECONVERGENT B0 ;  /* 0x0000000000007941 */ /* 0x008fea0003800200 */
.L_x_1093:
        /* <DEDUP_REMOVED lines=40> */
.L_x_1103:
        /* <DEDUP_REMOVED lines=11> */
.L_x_1102:
[----:B------:R-:W-:Y:S05]  /*0ca0*/  BSYNC.RECONVERGENT B1 ;  /* 0x0000000000017941 */ /* 0x000fea0003800200 */
.L_x_1101:
        /* <DEDUP_REMOVED lines=8> */
.L_x_1104:
        /* <DEDUP_REMOVED lines=23> */
.L_x_1100:
[----:B------:R-:W-:Y:S05]  /*0ea0*/  BSYNC.RECONVERGENT B0 ;  /* 0x0000000000007941 */ /* 0x000fea0003800200 */
.L_x_1099:
        /* <DEDUP_REMOVED lines=60> */
.L_x_1112:
        /* <DEDUP_REMOVED lines=36> */
.L_x_1119:
        /* <DEDUP_REMOVED lines=30> */
.L_x_1107:
[----:B------:R-:W-:Y:S05]  /*1690*/  BSYNC.RECONVERGENT B0 ;  /* 0x0000000000007941 */ /* 0x000fea0003800200 */
.L_x_1106:
        /* <DEDUP_REMOVED lines=213> */
.L_x_1130:
        /* <DEDUP_REMOVED lines=27> */
.L_x_1109:
[----:B------:R-:W-:Y:S05]  /*25a0*/  BSYNC B0 ;  /* 0x0000000000007941 */ /* 0x000fea0003800000 */
.L_x_1108:
        /* <DEDUP_REMOVED lines=15> */
.L_x_1105:
[----:B------:R-:W-:Y:S01]  /*26a0*/  HFMA2 R41, -RZ, RZ, 0, 9.5367431640625e-07 ;  /* 0x00000010ff297431 */ /* 0x000fe200000001ff */
[----:B------:R-:W-:Y:S01]  /*26b0*/  BSSY B0, `(.L_x_1113) ;  /* 0x0000006000007945 */ /* 0x000fe20003800000 */
[----:B------:R-:W-:Y:S01]  /*26c0*/  IMAD.MOV.U32 R42, RZ, RZ, 0x1f ;  /* 0x0000001fff2a7424 */ /* 0x000fe200078e00ff */
[----:B------:R-:W-:-:S07]  /*26d0*/  MOV R43, 0xffffffff ;  /* 0xffffffff002b7802 */ /* 0x000fce0000000f00 */
[----:B------:R-:W-:Y:S05]  /*26e0*/  WARPSYNC.COLLECTIVE R43, `(.L_x_1114) ;  /* 0x000000002b087348 */ /* 0x000fea0003c00000 */
[----:B------:R1:W2:Y:S02]  /*26f0*/  SHFL.BFLY P3, R45, R44, R41, R42 ;  /* 0x0c0000292c2d7389 */ /* 0x0002a4000006002a */
[----:B-12---:R-:W-:Y:S05]  /*2700*/  ENDCOLLECTIVE ;  /* 0x000000000000791b */ /* 0x006fea0003800000 */
.L_x_1114:
[----:B------:R-:W-:Y:S05]  /*2710*/  BSYNC B0 ;  /* 0x0000000000007941 */ /* 0x000fea0003800000 */
.L_x_1113:
[----:B------:R-:W-:Y:S02]  /*2720*/  HFMA2 R42, -RZ, RZ, 0, 1.847743988037109375e-06 ;  /* 0x0000001fff2a7431 */ /* 0x000fe400000001ff */
[----:B------:R-:W-:Y:S01]  /*2730*/  FADD.FTZ R44, R44, R45 ;  /* 0x0000002d2c2c7221 */ /* 0x000fe20000010000 */
[----:B------:R-:W-:Y:S02]  /*2740*/  IMAD.MOV.U32 R41, RZ, RZ, 0x8 ;  /* 0x00000008ff297424 */ /* 0x000fe400078e00ff */
[----:B------:R-:W-:-:S07]  /*2750*/  IMAD.MOV.U32 R43, RZ, RZ, -0x1 ;  /* 0xffffffffff2b7424 */ /* 0x000fce00078e00ff */
[----:B------:R-:W-:Y:S05]  /*2760*/  WARPSYNC.COLLECTIVE R43, `(.L_x_1115) ;  /* 0x000000002b087348 */ /* 0x000fea0003c00000 */
[----:B------:R1:W2:Y:S02]  /*2770*/  SHFL.BFLY P3, R45, R44, R41, R42 ;  /* 0x0c0000292c2d7389 */ /* 0x0002a4000006002a */
[----:B-12---:R-:W-:Y:S05]  /*2780*/  ENDCOLLECTIVE ;  /* 0x000000000000791b */ /* 0x006fea0003800000 */
.L_x_1115:
[----:B------:R-:W-:Y:S02]  /*2790*/  IMAD.MOV.U32 R41, RZ, RZ, 0x4 ;  /* 0x00000004ff297424 */ /* 0x000fe400078e00ff */
[----:B------:R-:W-:-:S05]  /*27a0*/  FADD.FTZ R35, R44, R45 ;  /* 0x0000002d2c237221 */ /* 0x000fca0000010000 */
[----:B------:R-:W-:-:S07]  /*27b0*/  MOV R44, R35 ;  /* 0x00000023002c7202 */ /* 0x000fce0000000f00 */
[----:B------:R-:W-:Y:S05]  /*27c0*/  WARPSYNC.COLLECTIVE R43, `(.L_x_1116) ;  /* 0x000000002b087348 */ /* 0x000fea0003c00000 */
[----:B------:R1:W2:Y:S02]  /*27d0*/  SHFL.BFLY P3, R45, R44, R41, R42 ;  /* 0x0c0000292c2d7389 */ /* 0x0002a4000006002a */
[----:B-12---:R-:W-:Y:S05]  /*27e0*/  ENDCOLLECTIVE ;  /* 0x000000000000791b */ /* 0x006fea0003800000 */
.L_x_1116:
[----:B------:R-:W-:Y:S02]  /*27f0*/  IMAD.MOV.U32 R41, RZ, RZ, 0x2 ;  /* 0x00000002ff297424 */ /* 0x000fe400078e00ff */
[----:B------:R-:W-:-:S05]  /*2800*/  FADD.FTZ R37, R35, R45 ;  /* 0x0000002d23257221 */ /* 0x000fca0000010000 */
[----:B------:R-:W-:-:S07]  /*2810*/  MOV R44, R37 ;  /* 0x00000025002c7202 */ /* 0x000fce0000000f00 */
[----:B------:R-:W-:Y:S05]  /*2820*/  WARPSYNC.COLLECTIVE R43, `(.L_x_1117) ;  /* 0x000000002b087348 */ /* 0x000fea0003c00000 */
[----:B------:R1:W2:Y:S02]  /*2830*/  SHFL.BFLY P3, R45, R44, R41, R42 ;  /* 0x0c0000292c2d7389 */ /* 0x0002a4000006002a */
[----:B-12---:R-:W-:Y:S05]  /*2840*/  ENDCOLLECTIVE ;  /* 0x000000000000791b */ /* 0x006fea0003800000 */
.L_x_1117:
[----:B------:R-:W-:Y:S02]  /*2850*/  IMAD.MOV.U32 R41, RZ, RZ, 0x1 ;  /* 0x00000001ff297424 */ /* 0x000fe400078e00ff */
[----:B------:R-:W-:-:S05]  /*2860*/  FADD.FTZ R38, R37, R45 ;  /* 0x0000002d25267221 */ /* 0x000fca0000010000 */
[----:B------:R-:W-:-:S07]  /*2870*/  MOV R44, R38 ;  /* 0x00000026002c7202 */ /* 0x000fce0000000f00 */
[----:B------:R-:W-:Y:S05]  /*2880*/  WARPSYNC.COLLECTIVE R43, `(.L_x_1118) ;  /* 0x000000002b087348 */ /* 0x000fea0003c00000 */
[----:B------:R1:W2:Y:S02]  /*2890*/  SHFL.BFLY P3, R45, R44, R41, R42 ;  /* 0x0c0000292c2d7389 */ /* 0x0002a4000006002a */
[----:B-12---:R-:W-:Y:S05]  /*28a0*/  ENDCOLLECTIVE ;  /* 0x000000000000791b */ /* 0x006fea0003800000 */
.L_x_1118:
[----:B------:R-:W-:Y:S05]  /*28b0*/  BRA `(.L_x_1119) ;  /* 0xffffffe800fc7947 */ /* 0x000fea000383ffff */
.L_x_1110:
        /* <DEDUP_REMOVED lines=37> */
.L_x_1121:
[----:B------:R-:W-:Y:S05]  /*2b10*/  BSYNC B1 ;  /* 0x0000000000017941 */ /* 0x000fea0003800000 */
.L_x_1120:
        /* <DEDUP_REMOVED lines=9> */
.L_x_1122:
        /* <DEDUP_REMOVED lines=32> */
.L_x_1123:
        /* <DEDUP_REMOVED lines=33> */
.L_x_1124:
        /* <DEDUP_REMOVED lines=25> */
.L_x_1125:
        /* <DEDUP_REMOVED lines=37> */
.L_x_1126:
        /* <DEDUP_REMOVED lines=31> */
.L_x_1127:
        /* <DEDUP_REMOVED lines=30> */
.L_x_1128:
        /* <DEDUP_REMOVED lines=12> */
.L_x_1129:
[----:B------:R-:W-:Y:S05]  /*3830*/  BRA `(.L_x_1130) ;  /* 0xffffffe800ec7947 */ /* 0x000fea000383ffff */
.L_x_1111:
[----:B------:R-:W-:Y:S01]  /*3840*/  BSSY B1, `(.L_x_1131) ;  /* 0x0000005000017945 */ /* 0x000fe20003800000 */
[----:B------:R-:W-:-:S07]  /*3850*/  MOV R43, 0xffffffff ;  /* 0xffffffff002b7802 */ /* 0x000fce0000000f00 */
[----:B------:R-:W-:Y:S05]  /*3860*/  WARPSYNC.COLLECTIVE R43, `(.L_x_1132) ;  /* 0x000000002b087348 */ /* 0x000fea0003c00000 */
[----:B------:R-:W-:Y:S01]  /*3870*/  NOP ;  /* 0x0000000000007918 */ /* 0x000fe20000000000 */
[----:B------:R-:W-:Y:S05]  /*3880*/  ENDCOLLECTIVE ;  /* 0x000000000000791b */ /* 0x000fea0003800000 */
.L_x_1132:
[----:B------:R-:W-:Y:S05]  /*3890*/  BSYNC B1 ;  /* 0x0000000000017941 */ /* 0x000fea0003800000 */
.L_x_1131:
[----:B------:R-:W-:Y:S05]  /*38a0*/  BRA `(.L_x_1109) ;  /* 0xffffffec003c7947 */ /* 0x000fea000383ffff */
.L_x_1133:
        /* <DEDUP_REMOVED lines=13> */
.L_x_4086:


//--------------------- .text._ZN12tensorrt_llm7kernels32fusedQKNormRopeKernelNTokenHeadsIN3c108BFloat16ENS2_4HalfELi256ELb1ELi2EEEvPviiifPKvS7_S7_PKlii --------------------------
	.section	.text._ZN12tensorrt_llm7kernels32fusedQKNormRopeKernelNTokenHeadsIN3c108BFloat16ENS2_4HalfELi256ELb1ELi2EEEvPviiifPKvS7_S7_PKlii,"ax",@progbits
	.align	128
        .global         _ZN12tensorrt_llm7kernels32fusedQKNormRopeKernelNTokenHeadsIN3c108BFloat16ENS2_4HalfELi256ELb1ELi2EEEvPviiifPKvS7_S7_PKlii
        .type           _ZN12tensorrt_llm7kernels32fusedQKNormRopeKernelNTokenHeadsIN3c108BFloat16ENS2_4HalfELi256ELb1ELi2EEEvPviiifPKvS7_S7_PKlii,@function
        .size           _ZN12tensorrt_llm7kernels32fusedQKNormRopeKernelNTokenHeadsIN3c108BFloat16ENS2_4HalfELi256ELb1ELi2EEEvPviiifPKvS7_S7_PKlii,(.L_x_4087 - _ZN12tensorrt_llm7kernels32fusedQKNormRopeKernelNTokenHeadsIN3c108BFloat16ENS2_4HalfELi256ELb1ELi2EEEvPviiifPKvS7_S7_PKlii)
        .other          _ZN12tensorrt_llm7kernels32fusedQKNormRopeKernelNTokenHeadsIN3c108BFloat16ENS2_4HalfELi256ELb1ELi2EEEvPviiifPKvS7_S7_PKlii,@"STO_CUDA_ENTRY STV_DEFAULT"
_ZN12tensorrt_llm7kernels32fusedQKNormRopeKernelNTokenHeadsIN3c108BFloat16ENS2_4HalfELi256ELb1ELi2EEEvPviiifPKvS7_S7_PKlii:
.text._ZN12tensorrt_llm7kernels32fusedQKNormRopeKernelNTokenHeadsIN3c108BFloat16ENS2_4HalfELi256ELb1ELi2EEEvPviiifPKvS7_S7_PKlii:
        /* <DEDUP_REMOVED lines=77> */
.L_x_1138:
        /* <DEDUP_REMOVED lines=41> */
[----:B-1----:R-:W-:Y:S01]  /*0760*/  IADD3 R19, PT, PT, R19, 0x800, RZ ;  /* 0x0000080013137810 */ /* 0x002fe20007ffe0ff */
[----:B------:R-:W-:Y:S06]  /*0770*/  @P1 BRA `(.L_x_1138) ;  /* 0xfffffffc00541947 */ /* 0x000fec000383ffff */
.L_x_1137:
[----:B------:R-:W-:Y:S05]  /*0780*/  BSYNC.RECONVERGENT B1 ;  /* 0x0000000000017941 */ /* 0x000fea0003800200 */
.L_x_1136:
        /* <DEDUP_REMOVED lines=12> */
.L_x_1139:
        /* <DEDUP_REMOVED lines=16> */
.L_x_1135:
[----:B------:R-:W-:Y:S05]  /*0950*/  BSYNC.RECONVERGENT B0 ;  /* 0x0000000000007941 */ /* 0x000fea0003800200 */
.L_x_1134:
        /* <DEDUP_REMOVED lines=40> */
.L_x_1144:
        /* <DEDUP_REMOVED lines=11> */
.L_x_1143:
[----:B------:R-:W-:Y:S05]  /*0c90*/  BSYNC.RECONVERGENT B1 ;  /* 0x0000000000017941 */ /* 0x000fea0003800200 */
.L_x_1142:
        /* <DEDUP_REMOVED lines=8> */
.L_x_1145:
        /* <DEDUP_REMOVED lines=23> */
.L_x_1141:
[----:B------:R-:W-:Y:S05]  /*0e90*/  BSYNC.RECONVERGENT B0 ;  /* 0x0000000000007941 */ /* 0x000fea0003800200 */
.L_x_1140:
        /* <DEDUP_REMOVED lines=62> */
.L_x_1151:
        /* <DEDUP_REMOVED lines=36> */
.L_x_1158:
        /* <DEDUP_REMOVED lines=30> */
.L_x_1148:
[----:B------:R-:W-:Y:S05]  /*16a0*/  BSYNC.RECONVERGENT B0 ;  /* 0x0000000000007941 */ /* 0x000fea0003800200 */
.L_x_1147:
        /* <DEDUP_REMOVED lines=36> */
.L_x_1150:
[----:B------:R-:W-:Y:S05]  /*18f0*/  BSYNC.RECONVERGENT B0 ;  /* 0x0000000000007941 */ /* 0x000fea0003800200 */
.L_x_1149:
        /* <DEDUP_REMOVED lines=15> */
.L_x_1146:
[----:B------:R-:W-:Y:S01]  /*19f0*/  HFMA2 R41, -RZ, RZ, 0, 9.5367431640625e-07 ;  /* 0x00000010ff297431 */ /* 0x000fe200000001ff */
[----:B------:R-:W-:Y:S01]  /*1a00*/  BSSY B0, `(.L_x_1152) ;  /* 0x0000006000007945 */ /* 0x000fe20003800000 */
[----:B------:R-:W-:Y:S01]  /*1a10*/  IMAD.MOV.U32 R42, RZ, RZ, 0x1f ;  /* 0x0000001fff2a7424 */ /* 0x000fe200078e00ff */
[----:B------:R-:W-:-:S07]  /*1a20*/  MOV R39, 0xffffffff ;  /* 0xffffffff00277802 */ /* 0x000fce0000000f00 */
[----:B------:R-:W-:Y:S05]  /*1a30*/  WARPSYNC.COLLECTIVE R39, `(.L_x_1153) ;  /* 0x0000000027087348 */ /* 0x000fea0003c00000 */
[----:B------:R1:W2:Y:S02]  /*1a40*/  SHFL.BFLY P1, R37, R36, R41, R42 ;  /* 0x0c00002924257389 */ /* 0x0002a4000002002a */
[----:B-12---:R-:W-:Y:S05]  /*1a50*/  ENDCOLLECTIVE ;  /* 0x000000000000791b */ /* 0x006fea0003800000 */
.L_x_1153:
[----:B------:R-:W-:Y:S05]  /*1a60*/  BSYNC B0 ;  /* 0x0000000000007941 */ /* 0x000fea0003800000 */
.L_x_1152:
        /* <DEDUP_REMOVED lines=9> */
.L_x_1154:
[----:B------:R-:W-:Y:S01]  /*1b00*/  HFMA2 R41, -RZ, RZ, 0, 2.384185791015625e-07 ;  /* 0x00000004ff297431 */ /* 0x000fe200000001ff */
[----:B------:R-:W-:-:S05]  /*1b10*/  MOV R38, R37 ;  /* 0x0000002500267202 */ /* 0x000fca0000000f00 */
[----:B------:R-:W-:-:S04]  /*1b20*/  FADD.FTZ R38, R5, R38 ;  /* 0x0000002605267221 */ /* 0x000fc80000010000 */
[----:B------:R-:W-:-:S07]  /*1b30*/  IMAD.MOV.U32 R36, RZ, RZ, R38 ;  /* 0x000000ffff247224 */ /* 0x000fce00078e0026 */
[----:B------:R-:W-:Y:S05]  /*1b40*/  WARPSYNC.COLLECTIVE R39, `(.L_x_1155) ;  /* 0x0000000027087348 */ /* 0x000fea0003c00000 */
[----:B------:R1:W2:Y:S02]  /*1b50*/  SHFL.BFLY P1, R37, R36, R41, R42 ;  /* 0x0c00002924257389 */ /* 0x0002a4000002002a */
[----:B-12---:R-:W-:Y:S05]  /*1b60*/  ENDCOLLECTIVE ;  /* 0x000000000000791b */ /* 0x006fea0003800000 */
.L_x_1155:
[----:B------:R-:W-:Y:S02]  /*1b70*/  IMAD.MOV.U32 R41, RZ, RZ, 0x2 ;  /* 0x00000002ff297424 */ /* 0x000fe400078e00ff */
[----:B------:R-:W-:-:S04]  /*1b80*/  IMAD.MOV.U32 R7, RZ, RZ, R37 ;  /* 0x000000ffff077224 */ /* 0x000fc800078e0025 */
[----:B------:R-:W-:-:S05]  /*1b90*/  FADD.FTZ R7, R38, R7 ;  /* 0x0000000726077221 */ /* 0x000fca0000010000 */
[----:B------:R-:W-:-:S07]  /*1ba0*/  MOV R36, R7 ;  /* 0x0000000700247202 */ /* 0x000fce0000000f00 */
[----:B------:R-:W-:Y:S05]  /*1bb0*/  WARPSYNC.COLLECTIVE R39, `(.L_x_1156) ;  /* 0x0000000027087348 */ /* 0x000fea0003c00000 */
[----:B------:R1:W2:Y:S02]  /*1bc0*/  SHFL.BFLY P1, R37, R36, R41, R42 ;  /* 0x0c00002924257389 */ /* 0x0002a4000002002a */
[----:B-12---:R-:W-:Y:S05]  /*1bd0*/  ENDCOLLECTIVE ;  /* 0x000000000000791b */ /* 0x006fea0003800000 */
.L_x_1156:
[----:B------:R-:W-:Y:S01]  /*1be0*/  HFMA2 R41, -RZ, RZ, 0, 5.9604644775390625e-08 ;  /* 0x00000001ff297431 */ /* 0x000fe200000001ff */
[----:B------:R-:W-:-:S05]  /*1bf0*/  MOV R40, R37 ;  /* 0x0000002500287202 */ /* 0x000fca0000000f00 */
[----:B------:R-:W-:-:S04]  /*1c00*/  FADD.FTZ R40, R7, R40 ;  /* 0x0000002807287221 */ /* 0x000fc80000010000 */
[----:B------:R-:W-:-:S07]  /*1c10*/  IMAD.MOV.U32 R36, RZ, RZ, R40 ;  /* 0x000000ffff247224 */ /* 0x000fce00078e0028 */
[----:B------:R-:W-:Y:S05]  /*1c20*/  WARPSYNC.COLLECTIVE R39, `(.L_x_1157) ;  /* 0x0000000027087348 */ /* 0x000fea0003c00000 */
[----:B------:R1:W2:Y:S02]  /*1c30*/  SHFL.BFLY P1, R37, R36, R41, R42 ;  /* 0x0c00002924257389 */ /* 0x0002a4000002002a */
[----:B-12---:R-:W-:Y:S05]  /*1c40*/  ENDCOLLECTIVE ;  /* 0x000000000000791b */ /* 0x006fea0003800000 */
.L_x_1157:
[----:B------:R-:W-:Y:S05]  /*1c50*/  BRA `(.L_x_1158) ;  /* 0xfffffff800187947 */ /* 0x000fea000383ffff */
.L_x_1159:
        /* <DEDUP_REMOVED lines=10> */
.L_x_4087:


//--------------------- .text._ZN12tensorrt_llm7kernels32fusedQKNormRopeKernelNTokenHeadsIN3c108BFloat16ENS2_4HalfELi128ELb0ELi2EEEvPviiifPKvS7_S7_PKlii --------------------------
	.section	.text._ZN12tensorrt_llm7kernels32fusedQKNormRopeKernelNTokenHeadsIN3c108BFloat16ENS2_4HalfELi128ELb0ELi2EEEvPviiifPKvS7_S7_PKlii,"ax",@progbits
	.align	128
        .global         _ZN12tensorrt_llm7kernels32fusedQKNormRopeKernelNTokenHeadsIN3c108BFloat16ENS2_4HalfELi128ELb0ELi2EEEvPviiifPKvS7_S7_PKlii
        .type           _ZN12tensorrt_llm7kernels32fusedQKNormRopeKernelNTokenHeadsIN3c108BFloat16ENS2_4HalfELi128ELb0ELi2EEEvPviiifPKvS7_S7_PKlii,@function
        .size           _ZN12tensorrt_llm7kernels32fusedQKNormRopeKernelNTokenHeadsIN3c108BFloat16ENS2_4HalfELi128ELb0ELi2EEEvPviiifPKvS7_S7_PKlii,(.L_x_4088 - _ZN12tensorrt_llm7kernels32fusedQKNormRopeKernelNTokenHeadsIN3c108BFloat16ENS2_4HalfELi128ELb0ELi2EEEvPviiifPKvS7_S7_PKlii)
        .other          _ZN12tensorrt_llm7kernels32fusedQKNormRopeKernelNTokenHeadsIN3c108BFloat16ENS2_4HalfELi128ELb0ELi2EEEvPviiifPKvS7_S7_PKlii,@"STO_CUDA_ENTRY STV_DEFAULT"
_ZN12tensorrt_llm7kernels32fusedQKNormRopeKernelNTokenHeadsIN3c108BFloat16ENS2_4HalfELi128ELb0ELi2EEEvPviiifPKvS7_S7_PKlii:
.text._ZN12tensorrt_llm7kernels32fusedQKNormRopeKernelNTokenHeadsIN3c108BFloat16ENS2_4HalfELi128ELb0ELi2EEEvPviiifPKvS7_S7_PKlii:
        /* <DEDUP_REMOVED lines=75> */
.L_x_1164:
        /* <DEDUP_REMOVED lines=47> */
.L_x_1163:
[----:B------:R-:W-:Y:S05]  /*07a0*/  BSYNC.RECONVERGENT B1 ;  /* 0x0000000000017941 */ /* 0x000fea0003800200 */
.L_x_1162:
        /* <DEDUP_REMOVED lines=12> */
.L_x_1165:
        /* <DEDUP_REMOVED lines=18> */
.L_x_1161:
[----:B------:R-:W-:Y:S05]  /*0990*/  BSYNC.RECONVERGENT B0 ;  /* 0x0000000000007941 */ /* 0x000fea0003800200 */
.L_x_1160:
        /* <DEDUP_REMOVED lines=40> */
.L_x_1170:
        /* <DEDUP_REMOVED lines=11> */
.L_x_1169:
[----:B------:R-:W-:Y:S05]  /*0cd0*/  BSYNC.RECONVERGENT B1 ;  /* 0x0000000000017941 */ /* 0x000fea0003800200 */
.L_x_1168:
        /* <DEDUP_REMOVED lines=8> */
.L_x_1171:
        /* <DEDUP_REMOVED lines=23> */
.L_x_1167:
[----:B------:R-:W-:Y:S05]  /*0ed0*/  BSYNC.RECONVERGENT B0 ;  /* 0x0000000000007941 */ /* 0x000fea0003800200 */
.L_x_1166:
        /* <DEDUP_REMOVED lines=44> */
.L_x_1179:
        /* <DEDUP_REMOVED lines=26> */
.L_x_1186:
        /* <DEDUP_REMOVED lines=18> */
.L_x_1174:
[----:B------:R-:W-:Y:S05]  /*1460*/  BSYNC.RECONVERGENT B0 ;  /* 0x0000000000007941 */ /* 0x000fea0003800200 */
.L_x_1173:
        /* <DEDUP_REMOVED lines=108> */
.L_x_1193:
        /* <DEDUP_REMOVED lines=28> */
.L_x_1176:
[----:B------:R-:W-:Y:S05]  /*1cf0*/  BSYNC B0 ;  /* 0x0000000000007941 */ /* 0x000fea0003800000 */
.L_x_1175:
        /* <DEDUP_REMOVED lines=13> */
.L_x_1172:
[----:B------:R-:W-:Y:S01]  /*1dd0*/  HFMA2 R3, -RZ, RZ, 0, 1.847743988037109375e-06 ;  /* 0x0000001fff037431 */ /* 0x000fe200000001ff */
[----:B------:R-:W-:Y:S01]  /*1de0*/  BSSY B0, `(.L_x_1180) ;  /* 0x0000006000007945 */ /* 0x000fe20003800000 */
[----:B------:R-:W-:Y:S02]  /*1df0*/  IMAD.MOV.U32 R2, RZ, RZ, 0x10 ;  /* 0x00000010ff027424 */ /* 0x000fe400078e00ff */
[----:B------:R-:W-:-:S07]  /*1e00*/  IMAD.MOV.U32 R27, RZ, RZ, -0x1 ;  /* 0xffffffffff1b7424 */ /* 0x000fce00078e00ff */
[----:B------:R-:W-:Y:S05]  /*1e10*/  WARPSYNC.COLLECTIVE R27, `(.L_x_1181) ;  /* 0x000000001b087348 */ /* 0x000fea0003c00000 */
[----:B------:R1:W2:Y:S02]  /*1e20*/  SHFL.BFLY P3, R33, R32, R2, R3 ;  /* 0x0c00000220217389 */ /* 0x0002a40000060003 */
[----:B-12---:R-:W-:Y:S05]  /*1e30*/  ENDCOLLECTIVE ;  /* 0x000000000000791b */ /* 0x006fea0003800000 */
.L_x_1181:
[----:B------:R-:W-:Y:S05]  /*1e40*/  BSYNC B0 ;  /* 0x0000000000007941 */ /* 0x000fea0003800000 */
.L_x_1180:
[----:B------:R-:W-:Y:S01]  /*1e50*/  FADD.FTZ R32, R32, R33 ;  /* 0x0000002120207221 */ /* 0x000fe20000010000 */
[----:B------:R-:W-:Y:S01]  /*1e60*/  MOV R2, 0x8 ;  /* 0x0000000800027802 */ /* 0x000fe20000000f00 */
[----:B------:R-:W-:Y:S01]  /*1e70*/  IMAD.MOV.U32 R3, RZ, RZ, 0x1f ;  /* 0x0000001fff037424 */ /* 0x000fe200078e00ff */
[----:B------:R-:W-:-:S07]  /*1e80*/  MOV R27, 0xffffffff ;  /* 0xffffffff001b7802 */ /* 0x000fce0000000f00 */
[----:B------:R-:W-:Y:S05]  /*1e90*/  WARPSYNC.COLLECTIVE R27, `(.L_x_1182) ;  /* 0x000000001b087348 */ /* 0x000fea0003c00000 */
[----:B------:R1:W2:Y:S02]  /*1ea0*/  SHFL.BFLY P3, R33, R32, R2, R3 ;  /* 0x0c00000220217389 */ /* 0x0002a40000060003 */
[----:B-12---:R-:W-:Y:S05]  /*1eb0*/  ENDCOLLECTIVE ;  /* 0x000000000000791b */ /* 0x006fea0003800000 */
.L_x_1182:
[----:B------:R-:W-:Y:S02]  /*1ec0*/  HFMA2 R2, -RZ, RZ, 0, 2.384185791015625e-07 ;  /* 0x00000004ff027431 */ /* 0x000fe400000001ff */
[----:B------:R-:W-:-:S04]  /*1ed0*/  FADD.FTZ R5, R32, R33 ;  /* 0x0000002120057221 */ /* 0x000fc80000010000 */
[----:B------:R-:W-:-:S07]  /*1ee0*/  IMAD.MOV.U32 R32, RZ, RZ, R5 ;  /* 0x000000ffff207224 */ /* 0x000fce00078e0005 */
[----:B------:R-:W-:Y:S05]  /*1ef0*/  WARPSYNC.COLLECTIVE R27, `(.L_x_1183) ;  /* 0x000000001b087348 */ /* 0x000fea0003c00000 */
[----:B------:R1:W2:Y:S02]  /*1f00*/  SHFL.BFLY P3, R33, R32, R2, R3 ;  /* 0x0c00000220217389 */ /* 0x0002a40000060003 */
[----:B-12---:R-:W-:Y:S05]  /*1f10*/  ENDCOLLECTIVE ;  /* 0x000000000000791b */ /* 0x006fea0003800000 */
.L_x_1183:
[----:B------:R-:W-:Y:S01]  /*1f20*/  MOV R2, 0x2 ;  /* 0x0000000200027802 */ /* 0x000fe20000000f00 */
[----:B------:R-:W-:-:S04]  /*1f30*/  FADD.FTZ R26, R5, R33 ;  /* 0x00000021051a7221 */ /* 0x000fc80000010000 */
[----:B------:R-:W-:-:S07]  /*1f40*/  IMAD.MOV.U32 R32, RZ, RZ, R26 ;  /* 0x000000ffff207224 */ /* 0x000fce00078e001a */
[----:B------:R-:W-:Y:S05]  /*1f50*/  WARPSYNC.COLLECTIVE R27, `(.L_x_1184) ;  /* 0x000000001b087348 */ /* 0x000fea0003c00000 */
[----:B------:R1:W2:Y:S02]  /*1f60*/  SHFL.BFLY P3, R33, R32, R2, R3 ;  /* 0x0c00000220217389 */ /* 0x0002a40000060003 */
[----:B-12---:R-:W-:Y:S05]  /*1f70*/  ENDCOLLECTIVE ;  /* 0x000000000000791b */ /* 0x006fea0003800000 */
.L_x_1184:
[----:B------:R-:W-:Y:S02]  /*1f80*/  HFMA2 R2, -RZ, RZ, 0, 5.9604644775390625e-08 ;  /* 0x00000001ff027431 */ /* 0x000fe400000001ff */
[----:B------:R-:W-:-:S04]  /*1f90*/  FADD.FTZ R28, R26, R33 ;  /* 0x000000211a1c7221 */ /* 0x000fc80000010000 */
[----:B------:R-:W-:-:S07]  /*1fa0*/  IMAD.MOV.U32 R32, RZ, RZ, R28 ;  /* 0x000000ffff207224 */ /* 0x000fce00078e001c */
[----:B------:R-:W-:Y:S05]  /*1fb0*/  WARPSYNC.COLLECTIVE R27, `(.L_x_1185) ;  /* 0x000000001b087348 */ /* 0x000fea0003c00000 */
[----:B------:R1:W2:Y:S02]  /*1fc0*/  SHFL.BFLY P3, R33, R32, R2, R3 ;  /* 0x0c00000220217389 */ /* 0x0002a40000060003 */
[----:B-12---:R-:W-:Y:S05]  /*1fd0*/  ENDCOLLECTIVE ;  /* 0x000000000000791b */ /* 0x006fea0003800000 */
.L_x_1185:
[----:B------:R-:W-:Y:S05]  /*1fe0*/  BRA `(.L_x_1186) ;  /* 0xfffffff000d47947 */ /* 0x000fea000383ffff */
.L_x_1177:
        /* <DEDUP_REMOVED lines=40> */
.L_x_1188:
[----:B------:R-:W-:Y:S05]  /*2270*/  BSYNC B1 ;  /* 0x0000000000017941 */ /* 0x000fea0003800000 */
.L_x_1187:
        /* <DEDUP_REMOVED lines=9> */
.L_x_1189:
        /* <DEDUP_REMOVED lines=31> */
.L_x_1190:
        /* <DEDUP_REMOVED lines=31> */
.L_x_1191:
        /* <DEDUP_REMOVED lines=11> */
.L_x_1192:
[----:B------:R-:W-:Y:S01]  /*27a0*/  IMAD.MOV.U32 R34, RZ, RZ, R33 ;  /* 0x000000ffff227224 */ /* 0x000fe200078e0021 */
[----:B------:R-:W-:Y:S06]  /*27b0*/  BRA `(.L_x_1193) ;  /* 0xfffffff000dc7947 */ /* 0x000fec000383ffff */
.L_x_1178:
[----:B------:R-:W-:Y:S01]  /*27c0*/  BSSY B1, `(.L_x_1194) ;  /* 0x0000005000017945 */ /* 0x000fe20003800000 */
[----:B------:R-:W-:-:S07]  /*27d0*/  MOV R27, 0xffffffff ;  /* 0xffffffff001b7802 */ /* 0x000fce0000000f00 */
[----:B------:R-:W-:Y:S05]  /*27e0*/  WARPSYNC.COLLECTIVE R27, `(.L_x_1195) ;  /* 0x000000001b087348 */ /* 0x000fea0003c00000 */
[----:B------:R-:W-:Y:S01]  /*27f0*/  NOP ;  /* 0x0000000000007918 */ /* 0x000fe20000000000 */
[----:B------:R-:W-:Y:S05]  /*2800*/  ENDCOLLECTIVE ;  /* 0x000000000000791b */ /* 0x000fea0003800000 */
.L_x_1195:
[----:B------:R-:W-:Y:S05]  /*2810*/  BSYNC B1 ;  /* 0x0000000000017941 */ /* 0x000fea0003800000 */
.L_x_1194:
[----:B------:R-:W-:Y:S05]  /*2820*/  BRA `(.L_x_1176) ;  /* 0xfffffff400307947 */ /* 0x000fea000383ffff */
.L_x_1196:
        /* <DEDUP_REMOVED lines=13> */
.L_x_4088:


//--------------------- .text._ZN12tensorrt_llm7kernels32fusedQKNormRopeKernelNTokenHeadsIN3c108BFloat16ENS2_4HalfELi128ELb1ELi2EEEvPviiifPKvS7_S7_PKlii --------------------------
	.section	.text._ZN12tensorrt_llm7kernels32fusedQKNormRopeKernelNTokenHeadsIN3c108BFloat16ENS2_4HalfELi128ELb1ELi2EEEvPviiifPKvS7_S7_PKlii,"ax",@progbits
	.align	128
        .global         _ZN12tensorrt_llm7kernels32fusedQKNormRopeKernelNTokenHeadsIN3c108BFloat16ENS2_4HalfELi128ELb1ELi2EEEvPviiifPKvS7_S7_PKlii
        .type           _ZN12tensorrt_llm7kernels32fusedQKNormRopeKernelNTokenHeadsIN3c108BFloat16ENS2_4HalfELi128ELb1ELi2EEEvPviiifPKvS7_S7_PKlii,@function
        .size           _ZN12tensorrt_llm7kernels32fusedQKNormRopeKernelNTokenHeadsIN3c108BFloat16ENS2_4HalfELi128ELb1ELi2EEEvPviiifPKvS7_S7_PKlii,(.L_x_4089 - _ZN12tensorrt_llm7kernels32fusedQKNormRopeKernelNTokenHeadsIN3c108BFloat16ENS2_4HalfELi128ELb1ELi2EEEvPviiifPKvS7_S7_PKlii)
        .other          _ZN12tensorrt_llm7kernels32fusedQKNormRopeKernelNTokenHeadsIN3c108BFloat16ENS2_4HalfELi128ELb1ELi2EEEvPviiifPKvS7_S7_PKlii,@"STO_CUDA_ENTRY STV_DEFAULT"
_ZN12tensorrt_llm7kernels32fusedQKNormRopeKernelNTokenHeadsIN3c108BFloat16ENS2_4HalfELi128ELb1ELi2EEEvPviiifPKvS7_S7_PKlii:
.text._ZN12tensorrt_llm7kernels32fusedQKNormRopeKernelNTokenHeadsIN3c108BFloat16ENS2_4HalfELi128ELb1ELi2EEEvPviiifPKvS7_S7_PKlii:
        /* <DEDUP_REMOVED lines=75> */
.L_x_1201:
        /* <DEDUP_REMOVED lines=47> */
.L_x_1200:
[----:B------:R-:W-:Y:S05]  /*07a0*/  BSYNC.RECONVERGENT B1 ;  /* 0x0000000000017941 */ /* 0x000fea0003800200 */
.L_x_1199:
        /* <DEDUP_REMOVED lines=12> */
.L_x_1202:
        /* <DEDUP_REMOVED lines=18> */
.L_x_1198:
[----:B------:R-:W-:Y:S05]  /*0990*/  BSYNC.RECONVERGENT B0 ;  /* 0x0000000000007941 */ /* 0x000fea0003800200 */
.L_x_1197:
        /* <DEDUP_REMOVED lines=40> */
.L_x_1207:
        /* <DEDUP_REMOVED lines=11> */
.L_x_1206:
[----:B------:R-:W-:Y:S05]  /*0cd0*/  BSYNC.RECONVERGENT B1 ;  /* 0x0000000000017941 */ /* 0x000fea0003800200 */
.L_x_1205:
        /* <DEDUP_REMOVED lines=8> */
.L_x_1208:
        /* <DEDUP_REMOVED lines=23> */
.L_x_1204:
[----:B------:R-:W-:Y:S05]  /*0ed0*/  BSYNC.RECONVERGENT B0 ;  /* 0x0000000000007941 */ /* 0x000fea0003800200 */
.L_x_1203:
        /* <DEDUP_REMOVED lines=44> */
.L_x_1214:
        /* <DEDUP_REMOVED lines=26> */
.L_x_1221:
        /* <DEDUP_REMOVED lines=18> */
.L_x_1211:
[----:B------:R-:W-:Y:S05]  /*1460*/  BSYNC.RECONVERGENT B0 ;  /* 0x0000000000007941 */ /* 0x000fea0003800200 */
.L_x_1210:
        /* <DEDUP_REMOVED lines=20> */
.L_x_1213:
[----:B------:R-:W-:Y:S05]  /*15b0*/  BSYNC.RECONVERGENT B0 ;  /* 0x0000000000007941 */ /* 0x000fea0003800200 */
.L_x_1212:
        /* <DEDUP_REMOVED lines=13> */
.L_x_1209:
[----:B------:R-:W-:Y:S01]  /*1690*/  HFMA2 R24, -RZ, RZ, 0, 1.847743988037109375e-06 ;  /* 0x0000001fff187431 */ /* 0x000fe200000001ff */
[----:B------:R-:W-:Y:S01]  /*16a0*/  BSSY B0, `(.L_x_1215) ;  /* 0x0000006000007945 */ /* 0x000fe20003800000 */
[----:B------:R-:W-:Y:S02]  /*16b0*/  IMAD.MOV.U32 R21, RZ, RZ, 0x10 ;  /* 0x00000010ff157424 */ /* 0x000fe400078e00ff */
[----:B------:R-:W-:-:S07]  /*16c0*/  IMAD.MOV.U32 R23, RZ, RZ, -0x1 ;  /* 0xffffffffff177424 */ /* 0x000fce00078e00ff */
[----:B------:R-:W-:Y:S05]  /*16d0*/  WARPSYNC.COLLECTIVE R23, `(.L_x_1216) ;  /* 0x0000000017087348 */ /* 0x000fea0003c00000 */
[----:B------:R1:W2:Y:S02]  /*16e0*/  SHFL.BFLY P2, R24, R25, R21, R24 ;  /* 0x0c00001519187389 */ /* 0x0002a40000040018 */
[----:B-12---:R-:W-:Y:S05]  /*16f0*/  ENDCOLLECTIVE ;  /* 0x000000000000791b */ /* 0x006fea0003800000 */
.L_x_1216:
[----:B------:R-:W-:Y:S05]  /*1700*/  BSYNC B0 ;  /* 0x0000000000007941 */ /* 0x000fea0003800000 */
.L_x_1215:
        /* <DEDUP_REMOVED lines=8> */
.L_x_1217:
        /* <DEDUP_REMOVED lines=8> */
.L_x_1218:
        /* <DEDUP_REMOVED lines=8> */
.L_x_1219:
        /* <DEDUP_REMOVED lines=8> */
.L_x_1220:
[----:B------:R-:W-:Y:S01]  /*1910*/  MOV R26, R24 ;  /* 0x00000018001a7202 */ /* 0x000fe20000000f00 */
[----:B------:R-:W-:Y:S06]  /*1920*/  BRA `(.L_x_1221) ;  /* 0xfffffff800847947 */ /* 0x000fec000383ffff */
.L_x_1222:
        /* <DEDUP_REMOVED lines=13> */
.L_x_4089:


//--------------------- .text._ZN12tensorrt_llm7kernels32fusedQKNormRopeKernelNTokenHeadsIN3c108BFloat16ENS2_4HalfELi64ELb0ELi2EEEvPviiifPKvS7_S7_PKlii --------------------------
	.section	.text._ZN12tensorrt_llm7kernels32fusedQKNormRopeKernelNTokenHeadsIN3c108BFloat16ENS2_4HalfELi64ELb0ELi2EEEvPviiifPKvS7_S7_PKlii,"ax",@progbits
	.align	128
        .global         _ZN12tensorrt_llm7kernels32fusedQKNormRopeKernelNTokenHeadsIN3c108BFloat16ENS2_4HalfELi64ELb0ELi2EEEvPviiifPKvS7_S7_PKlii
        .type           _ZN12tensorrt_llm7kernels32fusedQKNormRopeKernelNTokenHeadsIN3c108BFloat16ENS2_4HalfELi64ELb0ELi2EEEvPviiifPKvS7_S7_PKlii,@function
        .size           _ZN12tensorrt_llm7kernels32fusedQKNormRopeKernelNTokenHeadsIN3c108BFloat16ENS2_4HalfELi64ELb0ELi2EEEvPviiifPKvS7_S7_PKlii,(.L_x_4090 - _ZN12tensorrt_llm7kernels32fusedQKNormRopeKernelNTokenHeadsIN3c108BFloat16ENS2_4HalfELi64ELb0ELi2EEEvPviiifPKvS7_S7_PKlii)
        .other          _ZN12tensorrt_llm7kernels32fusedQKNormRopeKernelNTokenHeadsIN3c108BFloat16ENS2_4HalfELi64ELb0ELi2EEEvPviiifPKvS7_S7_PKlii,@"STO_CUDA_ENTRY STV_DEFAULT"
_ZN12tensorrt_llm7kernels32fusedQKNormRopeKernelNTokenHeadsIN3c108BFloat16ENS2_4HalfELi64ELb0ELi2EEEvPviiifPKvS7_S7_PKlii:
.text._ZN12tensorrt_llm7kernels32fusedQKNormRopeKernelNTokenHeadsIN3c108BFloat16ENS2_4HalfELi64ELb0ELi2EEEvPviiifPKvS7_S7_PKlii:
        /* <DEDUP_REMOVED lines=51> */
[----:B------:R-:W-:Y:S02]  /*0330*/  ISETP.GE.AND P0, PT, R4, 0x1, PT ;  /* 0x000000010400780c */ /* 0x000fe40003f06270 */
[----:B--2---:R-:W-:Y:S01]  /*0340*/  IADD3 R17, PT, PT, R8, UR5, RZ ;  /* 0x0000000508117c10 */ /* 0x004fe2000fffe0ff */
[----:B-1----:R-:W-:-:S10]  /*0350*/  IMAD R19, R7, UR4, RZ ;  /* 0x0000000407137c24 */ /* 0x002fd4000f8e02ff */
[----:B---3--:R-:W-:Y:S05]  /*0360*/  @!P0 BRA `(.L_x_1224) ;  /* 0x00000004007c8947 */ /* 0x008fea0003800000 */
[----:B------:R-:W-:Y:S01]  /*0370*/  VIMNMX R8, PT, PT, R8, R9, PT ;  /* 0x0000000908087248 */ /* 0x000fe20003fe0100 */
[----:B------:R-:W-:Y:S01]  /*0380*/  BSSY.RECONVERGENT B1, `(.L_x_1225) ;  /* 0x0000040000017945 */ /* 0x000fe20003800200 */
[----:B------:R-:W-:Y:S02]  /*0390*/  HFMA2 R23, -RZ, RZ, 0, 0 ;  /* 0x00000000ff177431 */ /* 0x000fe400000001ff */
[----:B------:R-:W-:Y:S02]  /*03a0*/  IMAD R18, R0, R17, RZ ;  /* 0x0000001100127224 */ /* 0x000fe400078e02ff */
[----:B------:R-:W-:Y:S02]  /*03b0*/  IMAD.IADD R8, R5, 0x1, -R8 ;  /* 0x0000000105087824 */ /* 0x000fe400078e0a08 */
[----:B------:R-:W-:-:S03]  /*03c0*/  IMAD.SHL.U32 R22, R3, 0x2, RZ ;  /* 0x0000000203167824 */ /* 0x000fc600078e00ff */
        /* <DEDUP_REMOVED lines=11> */
[----:B------:R-:W-:-:S04]  /*0480*/  IMAD R11, R19, 0x2, R10 ;  /* 0x00000002130b7824 */ /* 0x000fc800078e020a */
[----:B------:R-:W-:-:S05]  /*0490*/  IMAD R10, R6, 0x100, R11 ;  /* 0x00000100060a7824 */ /* 0x000fca00078e020b */
[----:B------:R-:W-:-:S05]  /*04a0*/  LEA R10, R3, R10, 0x2 ;  /* 0x0000000a030a7211 */ /* 0x000fca00078e10ff */
[----:B--2---:R-:W-:-:S07]  /*04b0*/  VIADD R27, R10, 0x100 ;  /* 0x000001000a1b7836 */ /* 0x004fce0000000000 */
.L_x_1227:
[C---:B------:R-:W-:Y:S01]  /*04c0*/  VIADD R11, R25.reuse, 0xfffffffe ;  /* 0xfffffffe190b7836 */ /* 0x040fe20000000000 */
[----:B------:R-:W-:Y:S01]  /*04d0*/  IADD3 R10, PT, PT, R24, 0x1, RZ ;  /* 0x00000001180a7810 */ /* 0x000fe20007ffe0ff */
[C---:B------:R-:W-:Y:S01]  /*04e0*/  VIADD R13, R25.reuse, 0xfffffffd ;  /* 0xfffffffd190d7836 */ /* 0x040fe20000000000 */
[CC--:B------:R-:W-:Y:S01]  /*04f0*/  ISETP.GE.AND P1, PT, R25.reuse, R2.reuse, PT ;  /* 0x000000021900720c */ /* 0x0c0fe20003f26270 */
[----:B------:R-:W-:Y:S01]  /*0500*/  VIADD R15, R25, 0xffffffff ;  /* 0xffffffff190f7836 */ /* 0x000fe20000000000 */
[CC--:B------:R-:W-:Y:S02]  /*0510*/  ISETP.GE.AND P0, PT, R11.reuse, R2.reuse, PT ;  /* 0x000000020b00720c */ /* 0x0c0fe40003f06270 */
[-C--:B------:R-:W-:Y:S02]  /*0520*/  VIMNMX R12, PT, PT, R11, R2.reuse, PT ;  /* 0x000000020b0c7248 */ /* 0x080fe40003fe0100 */
[----:B------:R-:W-:Y:S02]  /*0530*/  SEL R11, R10, RZ, P0 ;  /* 0x000000ff0a0b7207 */ /* 0x000fe40000000000 */
[----:B------:R-:W-:-:S02]  /*0540*/  ISETP.GE.AND P0, PT, R13, R2, PT ;  /* 0x000000020d00720c */ /* 0x000fc40003f06270 */
[----:B------:R-:W-:Y:S02]  /*0550*/  VIMNMX R10, PT, PT, R13, R2, PT ;  /* 0x000000020d0a7248 */ /* 0x000fe40003fe0100 */
[----:B------:R-:W-:Y:S01]  /*0560*/  IADD3 R11, PT, PT, R12, R18, R11 ;  /* 0x000000120c0b7210 */ /* 0x000fe20007ffe00b */
[C---:B------:R-:W-:Y:S01]  /*0570*/  VIADD R12, R24.reuse, 0x2 ;  /* 0x00000002180c7836 */ /* 0x040fe20000000000 */
[C---:B------:R-:W-:Y:S02]  /*0580*/  SEL R13, R24.reuse, RZ, P0 ;  /* 0x000000ff180d7207 */ /* 0x040fe40000000000 */
[----:B------:R-:W-:Y:S02]  /*0590*/  ISETP.GE.AND P0, PT, R15, R2, PT ;  /* 0x000000020f00720c */ /* 0x000fe40003f06270 */
[C---:B------:R-:W-:Y:S01]  /*05a0*/  IADD3 R14, PT, PT, R24.reuse, 0x3, RZ ;  /* 0x00000003180e7810 */ /* 0x040fe20007ffe0ff */
[----:B------:R-:W-:Y:S01]  /*05b0*/  VIADD R24, R24, 0x4 ;  /* 0x0000000418187836 */ /* 0x000fe20000000000 */
[----:B------:R-:W-:-:S02]  /*05c0*/  IADD3 R13, PT, PT, R10, R18, R13 ;  /* 0x000000120a0d7210 */ /* 0x000fc40007ffe00d */
[-C--:B------:R-:W-:Y:S02]  /*05d0*/  VIMNMX R10, PT, PT, R15, R2.reuse, PT ;  /* 0x000000020f0a7248 */ /* 0x080fe40003fe0100 */
[----:B------:R-:W-:Y:S01]  /*05e0*/  SEL R15, R12, RZ, P0 ;  /* 0x000000ff0c0f7207 */ /* 0x000fe20000000000 */
[----:B------:R-:W-:Y:S01]  /*05f0*/  IMAD R13, R13, 0x40, R22 ;  /* 0x000000400d0d7824 */ /* 0x000fe200078e0216 */
[----:B------:R-:W-:Y:S02]  /*0600*/  SEL R21, R14, RZ, P1 ;  /* 0x000000ff0e157207 */ /* 0x000fe40000800000 */
[C---:B------:R-:W-:Y:S01]  /*0610*/  VIMNMX R12, PT, PT, R25.reuse, R2, PT ;  /* 0x00000002190c7248 */ /* 0x040fe20003fe0100 */
[----:B------:R-:W-:Y:S01]  /*0620*/  VIADD R25, R25, 0x4 ;  /* 0x0000000419197836 */ /* 0x000fe20000000000 */
[----:B------:R-:W-:Y:S02]  /*0630*/  IADD3 R26, PT, PT, R26, 0x4, RZ ;  /* 0x000000041a1a7810 */ /* 0x000fe40007ffe0ff */
[----:B------:R-:W-:-:S02]  /*0640*/  IADD3 R15, PT, PT, R10, R18, R15 ;  /* 0x000000120a0f7210 */ /* 0x000fc40007ffe00f */
[----:B------:R-:W-:Y:S01]  /*0650*/  IADD3 R29, PT, PT, R12, R18, R21 ;  /* 0x000000120c1d7210 */ /* 0x000fe20007ffe015 */
[----:B------:R-:W-:Y:S01]  /*0660*/  IMAD.WIDE R20, R13, 0x2, R8 ;  /* 0x000000020d147825 */ /* 0x000fe200078e0208 */
[----:B------:R-:W-:Y:S02]  /*0670*/  ISETP.NE.AND P0, PT, R26, RZ, PT ;  /* 0x000000ff1a00720c */ /* 0x000fe40003f05270 */
[----:B------:R-:W-:Y:S01]  /*0680*/  LEA R11, R11, R22, 0x6 ;  /* 0x000000160b0b7211 */ /* 0x000fe200078e30ff */
[--C-:B------:R-:W-:Y:S01]  /*0690*/  IMAD R13, R15, 0x40, R22.reuse ;  /* 0x000000400f0d7824 */ /* 0x100fe200078e0216 */
[----:B------:R-:W-:Y:S01]  /*06a0*/  @!PT LDS RZ, [RZ] ;  /* 0x00000000fffff984 */ /* 0x000fe20000000800 */
[----:B------:R-:W-:Y:S01]  /*06b0*/  @!PT LDS RZ, [RZ] ;  /* 0x00000000fffff984 */ /* 0x000fe20000000800 */
[----:B------:R-:W-:Y:S01]  /*06c0*/  @!PT LDS RZ, [RZ] ;  /* 0x00000000fffff984 */ /* 0x000fe20000000800 */
[----:B------:R-:W-:Y:S01]  /*06d0*/  LDGSTS.E [R27+-0x100], desc[UR6][R20.64] ;  /* 0xfff00000141b7fae */ /* 0x000fe2000b9a1006 */
[----:B------:R-:W-:Y:S02]  /*06e0*/  IMAD R15, R29, 0x40, R22 ;  /* 0x000000401d0f7824 */ /* 0x000fe400078e0216 */
[----:B------:R-:W-:-:S04]  /*06f0*/  IMAD.WIDE R10, R11, 0x2, R8 ;  /* 0x000000020b0a7825 */ /* 0x000fc800078e0208 */
[--C-:B------:R-:W-:Y:S01]  /*0700*/  IMAD.WIDE R12, R13, 0x2, R8.reuse ;  /* 0x000000020d0c7825 */ /* 0x100fe200078e0208 */
[----:B------:R-:W-:Y:S03]  /*0710*/  LDGSTS.E [R27+-0x80], desc[UR6][R10.64] ;  /* 0xfff800000a1b7fae */ /* 0x000fe6000b9a1006 */
[----:B------:R-:W-:Y:S01]  /*0720*/  IMAD.WIDE R14, R15, 0x2, R8 ;  /* 0x000000020f0e7825 */ /* 0x000fe200078e0208 */
[----:B------:R-:W-:Y:S04]  /*0730*/  LDGSTS.E [R27], desc[UR6][R12.64] ;  /* 0x000000000c1b7fae */ /* 0x000fe8000b9a1006 */
[----:B------:R1:W-:Y:S02]  /*0740*/  LDGSTS.E [R27+0x80], desc[UR6][R14.64] ;  /* 0x000800000e1b7fae */ /* 0x0003e4000b9a1006 */
[----:B-1----:R-:W-:Y:S01]  /*0750*/  IADD3 R27, PT, PT, R27, 0x200, RZ ;  /* 0x000002001b1b7810 */ /* 0x002fe20007ffe0ff */
[----:B------:R-:W-:Y:S06]  /*0760*/  @P0 BRA `(.L_x_1227) ;  /* 0xfffffffc00540947 */ /* 0x000fec000383ffff */
[----:B------:R-:W-:Y:S05]  /*0770*/  BSYNC.RECONVERGENT B2 ;  /* 0x0000000000027941 */ /* 0x000fea0003800200 */
.L_x_1226:
[----:B------:R-:W-:Y:S05]  /*0780*/  BSYNC.RECONVERGENT B1 ;  /* 0x0000000000017941 */ /* 0x000fea0003800200 */
.L_x_1225:
[----:B------:R-:W-:-:S13]  /*0790*/  LOP3.LUT P0, R14, R4, 0x3, RZ, 0xc0, !PT ;  /* 0x00000003040e7812 */ /* 0x000fda000780c0ff */
[----:B------:R-:W-:Y:S05]  /*07a0*/  @!P0 BRA `(.L_x_1224) ;  /* 0x00000000006c8947 */ /* 0x000fea0003800000 */
[----:B------:R-:W1:Y:S01]  /*07b0*/  S2R R11, SR_CgaCtaId ;  /* 0x00000000000b7919 */ /* 0x000e620000008800 */
[----:B------:R-:W-:Y:S01]  /*07c0*/  MOV R10, 0x400 ;  /* 0x00000400000a7802 */ /* 0x000fe20000000f00 */
[----:B------:R-:W2:Y:S01]  /*07d0*/  LDC.64 R8, c[0x0][0x380] ;  /* 0x0000e000ff087b82 */ /* 0x000ea20000000a00 */
[----:B------:R-:W-:Y:S01]  /*07e0*/  IADD3 R15, PT, PT, R5, R23, RZ ;  /* 0x00000017050f7210 */ /* 0x000fe20007ffe0ff */
[----:B------:R-:W-:-:S03]  /*07f0*/  IMAD.MOV R14, RZ, RZ, -R14 ;  /* 0x000000ffff0e7224 */ /* 0x000fc600078e0a0e */
[----:B------:R-:W-:Y:S02]  /*0800*/  IADD3 R12, PT, PT, R15, -R2, RZ ;  /* 0x800000020f0c7210 */ /* 0x000fe40007ffe0ff */
[----:B-1----:R-:W-:-:S05]  /*0810*/  LEA R10, R11, R10, 0x18 ;  /* 0x0000000a0b0a7211 */ /* 0x002fca00078ec0ff */
[----:B------:R-:W-:-:S04]  /*0820*/  IMAD R11, R19, 0x2, R10 ;  /* 0x00000002130b7824 */ /* 0x000fc800078e020a */
[----:B------:R-:W-:-:S04]  /*0830*/  IMAD R10, R6, 0x100, R11 ;  /* 0x00000100060a7824 */ /* 0x000fc800078e020b */
[----:B------:R-:W-:-:S04]  /*0840*/  IMAD R10, R23, 0x80, R10 ;  /* 0x00000080170a7824 */ /* 0x000fc800078e020a */
[----:B------:R-:W-:-:S07]  /*0850*/  IMAD R13, R3, 0x4, R10 ;  /* 0x00000004030d7824 */ /* 0x000fce00078e020a */
.L_x_1228:
        /* <DEDUP_REMOVED lines=13> */
[----:B------:R1:W-:Y:S02]  /*0930*/  LDGSTS.E [R13], desc[UR6][R10.64] ;  /* 0x000000000a0d7fae */ /* 0x0003e4000b9a1006 */
[----:B-1----:R-:W-:Y:S01]  /*0940*/  IADD3 R13, PT, PT, R13, 0x80, RZ ;  /* 0x000000800d0d7810 */ /* 0x002fe20007ffe0ff */
[----:B------:R-:W-:Y:S06]  /*0950*/  @P0 BRA `(.L_x_1228) ;  /* 0xfffffffc00c00947 */ /* 0x000fec000383ffff */
.L_x_1224:
[----:B------:R-:W-:Y:S05]  /*0960*/  BSYNC.RECONVERGENT B0 ;  /* 0x0000000000007941 */ /* 0x000fea0003800200 */
.L_x_1223:
        /* <DEDUP_REMOVED lines=15> */
[----:B--2---:R-:W-:-:S03]  /*0a60*/  LEA R20, P1, R10, UR4, 0x1 ;  /* 0x000000040a147c11 */ /* 0x004fc6000f8208ff */
[----:B------:R-:W-:-:S05]  /*0a70*/  IMAD.IADD R21, R11, 0x1, R13 ;  /* 0x000000010b157824 */ /* 0x000fca00078e020d */
[----:B------:R-:W-:Y:S01]  /*0a80*/  LEA.HI.X R21, R10, UR5, R21, 0x1, P1 ;  /* 0x000000050a157c11 */ /* 0x000fe200088f0c15 */
[----:B------:R-:W-:Y:S06]  /*0a90*/  @P0 BRA `(.L_x_1230) ;  /* 0x0000000400000947 */ /* 0x000fec0003800000 */
[-C--:B------:R-:W-:Y:S01]  /*0aa0*/  LOP3.LUT R9, RZ, R3.reuse, RZ, 0x33, !PT ;  /* 0x00000003ff097212 */ /* 0x080fe200078e33ff */
[----:B------:R-:W-:Y:S01]  /*0ab0*/  BSSY.RECONVERGENT B1, `(.L_x_1231) ;  /* 0x000001f000017945 */ /* 0x000fe20003800200 */
[----:B------:R-:W-:-:S03]  /*0ac0*/  MOV R23, R3 ;  /* 0x0000000300177202 */ /* 0x000fc60000000f00 */
        /* <DEDUP_REMOVED lines=18> */
.L_x_1233:
        /* <DEDUP_REMOVED lines=11> */
.L_x_1232:
[----:B------:R-:W-:Y:S05]  /*0ca0*/  BSYNC.RECONVERGENT B1 ;  /* 0x0000000000017941 */ /* 0x000fea0003800200 */
.L_x_1231:
[----:B------:R-:W-:Y:S05]  /*0cb0*/  @!P1 BRA `(.L_x_1230) ;  /* 0x0000000000789947 */ /* 0x000fea0003800000 */
[----:B------:R-:W1:Y:S01]  /*0cc0*/  S2UR UR5, SR_CgaCtaId ;  /* 0x00000000000579c3 */ /* 0x000e620000008800 */
[----:B------:R-:W-:Y:S01]  /*0cd0*/  UMOV UR4, 0x400 ;  /* 0x0000040000047882 */ /* 0x000fe20000000000 */
[----:B------:R-:W-:Y:S01]  /*0ce0*/  IMAD R8, R6, R7, RZ ;  /* 0x0000000706087224 */ /* 0x000fe200078e02ff */
[----:B------:R-:W-:Y:S01]  /*0cf0*/  LEA R25, R23, 0x400, 0x4 ;  /* 0x0000040017197811 */ /* 0x000fe200078e20ff */
[----:B-1----:R-:W-:-:S06]  /*0d00*/  ULEA UR4, UR5, UR4, 0x18 ;  /* 0x0000000405047291 */ /* 0x002fcc000f8ec0ff */
[----:B------:R-:W-:-:S04]  /*0d10*/  LEA R8, R8, UR4, 0x1 ;  /* 0x0000000408087c11 */ /* 0x000fc8000f8e08ff */
[----:B------:R-:W-:-:S07]  /*0d20*/  LEA R27, R23, R8, 0x4 ;  /* 0x00000008171b7211 */ /* 0x000fce00078e20ff */
.L_x_1234:
        /* <DEDUP_REMOVED lines=10> */
[----:B------:R-:W-:Y:S01]  /*0dd0*/  ISETP.GE.AND P0, PT, R23, R18, PT ;  /* 0x000000121700720c */ /* 0x000fe20003f06270 */
        /* <DEDUP_REMOVED lines=12> */
.L_x_1230:
[----:B------:R-:W-:Y:S05]  /*0ea0*/  BSYNC.RECONVERGENT B0 ;  /* 0x0000000000007941 */ /* 0x000fea0003800200 */
.L_x_1229:
        /* <DEDUP_REMOVED lines=21> */
[----:B-1----:R-:W-:-:S06]  /*1000*/  IADD3 R8, PT, PT, R16, 0xffffffe, RZ ;  /* 0x0ffffffe10087810 */ /* 0x002fcc0007ffe0ff */
[----:B------:R-:W1:Y:S02]  /*1010*/  F2I.FTZ.U32.TRUNC.NTZ R9, R8 ;  /* 0x0000000800097305 */ /* 0x000e64000021f000 */
[----:B-1----:R-:W-:-:S05]  /*1020*/  IMAD.MOV R15, RZ, RZ, -R9 ;  /* 0x000000ffff0f7224 */ /* 0x002fca00078e0a09 */
[----:B------:R-:W-:Y:S01]  /*1030*/  MOV R25, R15 ;  /* 0x0000000f00197202 */ /* 0x000fe20000000f00 */
[----:B------:R-:W-:Y:S02]  /*1040*/  VIADD R15, R10, 0x2 ;  /* 0x000000020a0f7836 */ /* 0x000fe40000000000 */
[----:B------:R-:W-:Y:S02]  /*1050*/  IMAD.MOV.U32 R8, RZ, RZ, RZ ;  /* 0x000000ffff087224 */ /* 0x000fe400078e00ff */
[----:B---3--:R-:W-:Y:S01]  /*1060*/  IMAD R13, R25, R14, RZ ;  /* 0x0000000e190d7224 */ /* 0x008fe200078e02ff */
[----:B------:R-:W-:-:S03]  /*1070*/  IABS R12, R15 ;  /* 0x0000000f000c7213 */ /* 0x000fc60000000000 */
[----:B------:R-:W-:-:S06]  /*1080*/  IMAD.HI.U32 R9, R9, R13, R8 ;  /* 0x0000000d09097227 */ /* 0x000fcc00078e0008 */
[----:B------:R-:W-:-:S05]  /*1090*/  IMAD.HI.U32 R9, R9, R12, RZ ;  /* 0x0000000c09097227 */ /* 0x000fca00078e00ff */
[----:B------:R-:W-:-:S05]  /*10a0*/  IADD3 R9, PT, PT, -R9, RZ, RZ ;  /* 0x000000ff09097210 */ /* 0x000fca0007ffe1ff */
[----:B------:R-:W-:-:S05]  /*10b0*/  IMAD R9, R14, R9, R12 ;  /* 0x000000090e097224 */ /* 0x000fca00078e020c */
[----:B------:R-:W-:Y:S02]  /*10c0*/  ISETP.GT.U32.AND P0, PT, R14, R9, PT ;  /* 0x000000090e00720c */ /* 0x000fe40003f04070 */
[----:B------:R-:W-:-:S11]  /*10d0*/  ISETP.GE.AND P2, PT, R15, RZ, PT ;  /* 0x000000ff0f00720c */ /* 0x000fd60003f46270 */
[----:B------:R-:W-:-:S05]  /*10e0*/  @!P0 IMAD.IADD R9, R9, 0x1, -R14 ;  /* 0x0000000109098824 */ /* 0x000fca00078e0a0e */
[----:B------:R-:W-:Y:S02]  /*10f0*/  ISETP.GT.U32.AND P1, PT, R14, R9, PT ;  /* 0x000000090e00720c */ /* 0x000fe40003f24070 */
[----:B------:R-:W-:Y:S01]  /*1100*/  ISETP.NE.AND P0, PT, R7, RZ, PT ;  /* 0x000000ff0700720c */ /* 0x000fe20003f05270 */
[----:B------:R-:W-:Y:S01]  /*1110*/  IMAD R13, R6, 0x80, R19 ;  /* 0x00000080060d7824 */ /* 0x000fe200078e0213 */
[----:B------:R-:W-:-:S09]  /*1120*/  SHF.R.S32.HI R0, RZ, 0x1f, R7 ;  /* 0x0000001fff007819 */ /* 0x000fd20000011407 */
[----:B------:R-:W-:-:S05]  /*1130*/  @!P1 IMAD.IADD R9, R9, 0x1, -R14 ;  /* 0x0000000109099824 */ /* 0x000fca00078e0a0e */
[----:B------:R-:W-:Y:S02]  /*1140*/  @!P2 IADD3 R9, PT, PT, -R9, RZ, RZ ;  /* 0x000000ff0909a210 */ /* 0x000fe40007ffe1ff */
[-C--:B------:R-:W-:Y:S01]  /*1150*/  @!P0 LOP3.LUT R9, RZ, R7.reuse, RZ, 0x33, !PT ;  /* 0x00000007ff098212 */ /* 0x080fe200078e33ff */
[----:B------:R-:W-:Y:S01]  /*1160*/  ULEA UR4, UR5, UR4, 0x18 ;  /* 0x0000000405047291 */ /* 0x000fe2000f8ec0ff */
[-C--:B------:R-:W-:Y:S02]  /*1170*/  LEA.HI R0, R0, R7.reuse, RZ, 0x2 ;  /* 0x0000000700007211 */ /* 0x080fe400078f10ff */
[----:B------:R-:W-:Y:S01]  /*1180*/  SHF.R.U32.HI R12, RZ, 0x1, R9 ;  /* 0x00000001ff0c7819 */ /* 0x000fe20000011609 */
[----:B------:R-:W-:Y:S01]  /*1190*/  IMAD.U32 R13, R13, 0x2, R10 ;  /* 0x000000020d0d7824 */ /* 0x000fe200078e000a */
[-C--:B------:R-:W-:Y:S01]  /*11a0*/  LEA.HI R16, R7, R7.reuse, RZ, 0x1 ;  /* 0x0000000707107211 */ /* 0x080fe200078f08ff */
[----:B------:R-:W-:Y:S01]  /*11b0*/  IMAD.MOV.U32 R15, RZ, RZ, RZ ;  /* 0x000000ffff0f7224 */ /* 0x000fe200078e00ff */
[----:B------:R-:W-:Y:S01]  /*11c0*/  IADD3 R18, PT, PT, R5, -R2, RZ ;  /* 0x8000000205127210 */ /* 0x000fe20007ffe0ff */
[----:B------:R-:W-:Y:S01]  /*11d0*/  IMAD R12, R6, R7, R12 ;  /* 0x00000007060c7224 */ /* 0x000fe200078e020c */
[----:B------:R-:W-:Y:S01]  /*11e0*/  SHF.R.S32.HI R16, RZ, 0x1, R16 ;  /* 0x00000001ff107819 */ /* 0x000fe20000011410 */
[----:B------:R-:W-:Y:S01]  /*11f0*/  VIADD R13, R13, UR4 ;  /* 0x000000040d0d7c36 */ /* 0x000fe20008000000 */
[----:B------:R-:W-:-:S02]  /*1200*/  SHF.R.S32.HI R14, RZ, 0x2, R0 ;  /* 0x00000002ff0e7819 */ /* 0x000fc40000011400 */
[----:B-----5:R-:W-:Y:S01]  /*1210*/  SHF.L.U32 R7, R21, 0x10, RZ ;  /* 0x0000001015077819 */ /* 0x020fe200000006ff */
[----:B--2---:R-:W-:Y:S02]  /*1220*/  IMAD.U32 R2, R23, 0x10000, RZ ;  /* 0x0001000017027824 */ /* 0x004fe400078e00ff */
[----:B----4-:R-:W-:Y:S01]  /*1230*/  IMAD.U32 R20, R20, 0x10000, RZ ;  /* 0x0001000014147824 */ /* 0x010fe200078e00ff */
[----:B------:R-:W-:-:S07]  /*1240*/  SHF.L.U32 R19, R22, 0x10, RZ ;  /* 0x0000001016137819 */ /* 0x000fce00000006ff */
.L_x_1242:
[----:B-1----:R-:W1:Y:S01]  /*1250*/  LDS R0, [R13] ;  /* 0x000000000d007984 */ /* 0x002e620000000800 */
[C---:B------:R-:W-:Y:S01]  /*1260*/  ISETP.GE.AND P0, PT, R5.reuse, UR8, PT ;  /* 0x0000000805007c0c */ /* 0x040fe2000bf06270 */
[----:B------:R-:W-:Y:S01]  /*1270*/  UMOV UR5, 0xffffffff ;  /* 0xffffffff00057882 */ /* 0x000fe20000000000 */
[----:B--2---:R-:W-:Y:S02]  /*1280*/  VIMNMX R9, PT, PT, R5, UR8, PT ;  /* 0x0000000805097c48 */ /* 0x004fe4000bfe0100 */
[----:B------:R-:W-:-:S04]  /*1290*/  SEL R22, R18, RZ, P0 ;  /* 0x000000ff12167207 */ /* 0x000fc80000000000 */
[----:B------:R-:W-:Y:S02]  /*12a0*/  IADD3 R22, PT, PT, R9, R17, R22 ;  /* 0x0000001109167210 */ /* 0x000fe40007ffe016 */
[C---:B-1----:R-:W-:Y:S01]  /*12b0*/  PRMT R8, R0.reuse, 0x7632, R8 ;  /* 0x0000763200087816 */ /* 0x042fe20000000008 */
[----:B------:R-:W-:-:S04]  /*12c0*/  IMAD.U32 R0, R0, 0x10000, RZ ;  /* 0x0001000000007824 */ /* 0x000fc800078e00ff */
        /* <DEDUP_REMOVED lines=13> */
.L_x_1249:
        /* <DEDUP_REMOVED lines=13> */
.L_x_1237:
[----:B------:R-:W-:Y:S05]  /*1470*/  BSYNC.RECONVERGENT B0 ;  /* 0x0000000000007941 */ /* 0x000fea0003800200 */
.L_x_1236:
        /* <DEDUP_REMOVED lines=13> */
[----:B--2---:R-:W-:-:S02]  /*1550*/  IADD3 R26, PT, PT, R25, 0xffffffe, RZ ;  /* 0x0ffffffe191a7810 */ /* 0x004fc40007ffe0ff */
[----:B------:R-:W-:Y:S04]  /*1560*/  SHFL.BFLY PT, R25, R0, R14, 0x1f ;  /* 0x0c001f0e00197589 */ /* 0x000fe800000e0000 */
[----:B------:R2:W3:Y:S02]  /*1570*/  F2I.FTZ.U32.TRUNC.NTZ R9, R26 ;  /* 0x0000001a00097305 */ /* 0x0004e4000021f000 */
[----:B--2---:R-:W2:Y:S01]  /*1580*/  SHFL.BFLY PT, R26, R21, R14, 0x1f ;  /* 0x0c001f0e151a7589 */ /* 0x004ea200000e0000 */
[----:B---3--:R-:W-:-:S04]  /*1590*/  IMAD.MOV R27, RZ, RZ, -R9 ;  /* 0x000000ffff1b7224 */ /* 0x008fc800078e0a09 */
[----:B------:R-:W-:-:S04]  /*15a0*/  IMAD R27, R27, R24, RZ ;  /* 0x000000181b1b7224 */ /* 0x000fc800078e02ff */
[----:B------:R-:W-:Y:S01]  /*15b0*/  IMAD.HI.U32 R8, R9, R27, R8 ;  /* 0x0000001b09087227 */ /* 0x000fe200078e0008 */
[----:B------:R-:W-:-:S05]  /*15c0*/  IABS R9, R10 ;  /* 0x0000000a00097213 */ /* 0x000fca0000000000 */
[----:B------:R-:W-:-:S04]  /*15d0*/  IMAD.HI.U32 R8, R8, R9, RZ ;  /* 0x0000000908087227 */ /* 0x000fc800078e00ff */
[----:B--2---:R-:W-:Y:S01]  /*15e0*/  @!P0 FADD.FTZ R26, -R26, -RZ ;  /* 0x800000ff1a1a8221 */ /* 0x004fe20000010100 */
[----:B------:R-:W-:-:S05]  /*15f0*/  IADD3 R8, PT, PT, -R8, RZ, RZ ;  /* 0x000000ff08087210 */ /* 0x000fca0007ffe1ff */
[----:B------:R-:W-:-:S05]  /*1600*/  IMAD R9, R24, R8, R9 ;  /* 0x0000000818097224 */ /* 0x000fca00078e0209 */
[----:B------:R-:W-:-:S13]  /*1610*/  ISETP.GT.U32.AND P1, PT, R24, R9, PT ;  /* 0x000000091800720c */ /* 0x000fda0003f24070 */
[----:B------:R-:W-:-:S05]  /*1620*/  @!P1 IMAD.IADD R9, R9, 0x1, -R24 ;  /* 0x0000000109099824 */ /* 0x000fca00078e0a18 */
[----:B------:R-:W-:-:S13]  /*1630*/  ISETP.GT.U32.AND P1, PT, R24, R9, PT ;  /* 0x000000091800720c */ /* 0x000fda0003f24070 */
[----:B------:R-:W-:Y:S01]  /*1640*/  @!P1 IMAD.IADD R9, R9, 0x1, -R24 ;  /* 0x0000000109099824 */ /* 0x000fe200078e0a18 */
[----:B------:R-:W-:-:S04]  /*1650*/  ISETP.NE.AND P1, PT, R23, RZ, PT ;  /* 0x000000ff1700720c */ /* 0x000fc80003f25270 */
[----:B------:R-:W-:-:S05]  /*1660*/  @!P2 IADD3 R8, PT, PT, -R9, RZ, RZ ;  /* 0x000000ff0908a210 */ /* 0x000fca0007ffe1ff */
[----:B------:R-:W-:-:S04]  /*1670*/  @!P2 IMAD.MOV.U32 R9, RZ, RZ, R8 ;  /* 0x000000ffff09a224 */ /* 0x000fc800078e0008 */
        /* <DEDUP_REMOVED lines=12> */
.L_x_1254:
[----:B------:R-:W-:Y:S01]  /*1740*/  LEA R9, R12, UR4, 0x1 ;  /* 0x000000040c097c11 */ /* 0x000fe2000f8e08ff */
[----:B------:R-:W-:Y:S01]  /*1750*/  @!P0 FADD.FTZ R25, -R25, -RZ ;  /* 0x800000ff19198221 */ /* 0x000fe20000010100 */
[----:B------:R-:W-:Y:S01]  /*1760*/  UMOV UR5, 0xffffffff ;  /* 0xffffffff00057882 */ /* 0x000fe20000000000 */
[----:B------:R-:W-:Y:S01]  /*1770*/  IMAD.MOV.U32 R21, RZ, RZ, R8 ;  /* 0x000000ffff157224 */ /* 0x000fe200078e0008 */
[----:B------:R-:W-:Y:S02]  /*1780*/  LEA R24, R16, R9, 0x1 ;  /* 0x0000000910187211 */ /* 0x000fe400078e08ff */
        /* <DEDUP_REMOVED lines=8> */
.L_x_1239:
[----:B------:R-:W-:Y:S05]  /*1810*/  BSYNC B0 ;  /* 0x0000000000007941 */ /* 0x000fea0003800000 */
.L_x_1238:
        /* <DEDUP_REMOVED lines=12> */
.L_x_1235:
[----:B------:R-:W-:Y:S01]  /*18e0*/  BSSY B0, `(.L_x_1243) ;  /* 0x0000007000007945 */ /* 0x000fe20003800000 */
[----:B------:R-:W-:Y:S01]  /*18f0*/  IMAD.MOV.U32 R23, RZ, RZ, 0x10 ;  /* 0x00000010ff177424 */ /* 0x000fe200078e00ff */
[----:B------:R-:W-:Y:S01]  /*1900*/  MOV R9, 0xffffffff ;  /* 0xffffffff00097802 */ /* 0x000fe20000000f00 */
[----:B------:R-:W-:-:S07]  /*1910*/  IMAD.MOV.U32 R24, RZ, RZ, 0x1f ;  /* 0x0000001fff187424 */ /* 0x000fce00078e00ff */
[----:B------:R-:W-:Y:S05]  /*1920*/  WARPSYNC.COLLECTIVE R9, `(.L_x_1244) ;  /* 0x0000000009087348 */ /* 0x000fea0003c00000 */
[----:B------:R1:W2:Y:S02]  /*1930*/  SHFL.BFLY P1, R25, R21, R23, R24 ;  /* 0x0c00001715197389 */ /* 0x0002a40000020018 */
[----:B-12---:R-:W-:Y:S05]  /*1940*/  ENDCOLLECTIVE ;  /* 0x000000000000791b */ /* 0x006fea0003800000 */
.L_x_1244:
[----:B------:R-:W-:Y:S05]  /*1950*/  BSYNC B0 ;  /* 0x0000000000007941 */ /* 0x000fea0003800000 */
.L_x_1243:
        /* <DEDUP_REMOVED lines=8> */
.L_x_1245:
[----:B------:R-:W-:Y:S01]  /*19e0*/  MOV R23, 0x4 ;  /* 0x0000000400177802 */ /* 0x000fe20000000f00 */
[----:B------:R-:W-:-:S04]  /*19f0*/  FADD.FTZ R27, R26, R25 ;  /* 0x000000191a1b7221 */ /* 0x000fc80000010000 */
[----:B------:R-:W-:-:S07]  /*1a00*/  IMAD.MOV.U32 R21, RZ, RZ, R27 ;  /* 0x000000ffff157224 */ /* 0x000fce00078e001b */
[----:B------:R-:W-:Y:S05]  /*1a10*/  WARPSYNC.COLLECTIVE R9, `(.L_x_1246) ;  /* 0x0000000009087348 */ /* 0x000fea0003c00000 */
[----:B------:R1:W2:Y:S02]  /*1a20*/  SHFL.BFLY P1, R25, R21, R23, R24 ;  /* 0x0c00001715197389 */ /* 0x0002a40000020018 */
[----:B-12---:R-:W-:Y:S05]  /*1a30*/  ENDCOLLECTIVE ;  /* 0x000000000000791b */ /* 0x006fea0003800000 */
.L_x_1246:
[----:B------:R-:W-:Y:S02]  /*1a40*/  IMAD.MOV.U32 R23, RZ, RZ, 0x2 ;  /* 0x00000002ff177424 */ /* 0x000fe400078e00ff */
[----:B------:R-:W-:-:S04]  /*1a50*/  FADD.FTZ R28, R27, R25 ;  /* 0x000000191b1c7221 */ /* 0x000fc80000010000 */
[----:B------:R-:W-:-:S07]  /*1a60*/  IMAD.MOV.U32 R21, RZ, RZ, R28 ;  /* 0x000000ffff157224 */ /* 0x000fce00078e001c */
[----:B------:R-:W-:Y:S05]  /*1a70*/  WARPSYNC.COLLECTIVE R9, `(.L_x_1247) ;  /* 0x0000000009087348 */ /* 0x000fea0003c00000 */
[----:B------:R1:W2:Y:S02]  /*1a80*/  SHFL.BFLY P1, R25, R21, R23, R24 ;  /* 0x0c00001715197389 */ /* 0x0002a40000020018 */
[----:B-12---:R-:W-:Y:S05]  /*1a90*/  ENDCOLLECTIVE ;  /* 0x000000000000791b */ /* 0x006fea0003800000 */
.L_x_1247:
[----:B------:R-:W-:Y:S02]  /*1aa0*/  IMAD.MOV.U32 R23, RZ, RZ, 0x1 ;  /* 0x00000001ff177424 */ /* 0x000fe400078e00ff */
[----:B------:R-:W-:-:S05]  /*1ab0*/  FADD.FTZ R29, R28, R25 ;  /* 0x000000191c1d7221 */ /* 0x000fca0000010000 */
[----:B------:R-:W-:-:S07]  /*1ac0*/  MOV R21, R29 ;  /* 0x0000001d00157202 */ /* 0x000fce0000000f00 */
[----:B------:R-:W-:Y:S05]  /*1ad0*/  WARPSYNC.COLLECTIVE R9, `(.L_x_1248) ;  /* 0x0000000009087348 */ /* 0x000fea0003c00000 */
[----:B------:R1:W2:Y:S02]  /*1ae0*/  SHFL.BFLY P1, R25, R21, R23, R24 ;  /* 0x0c00001715197389 */ /* 0x0002a40000020018 */
[----:B-12---:R-:W-:Y:S05]  /*1af0*/  ENDCOLLECTIVE ;  /* 0x000000000000791b */ /* 0x006fea0003800000 */
.L_x_1248:
[----:B------:R-:W-:Y:S05]  /*1b00*/  BRA `(.L_x_1249) ;  /* 0xfffffff800247947 */ /* 0x000fea000383ffff */
.L_x_1240:
        /* <DEDUP_REMOVED lines=32> */
.L_x_1251:
[----:B------:R-:W-:Y:S05]  /*1d10*/  BSYNC B1 ;  /* 0x0000000000017941 */ /* 0x000fea0003800000 */
.L_x_1250:
        /* <DEDUP_REMOVED lines=8> */
.L_x_1252:
[----:B------:R-:W-:-:S05]  /*1da0*/  MOV R26, R25 ;  /* 0x00000019001a7202 */ /* 0x000fca0000000f00 */
[----:B------:R-:W-:Y:S01]  /*1db0*/  @!P0 FADD.FTZ R26, -R26, -RZ ;  /* 0x800000ff1a1a8221 */ /* 0x000fe20000010100 */
[----:B------:R-:W-:Y:S02]  /*1dc0*/  HADD2.F32 R25, -RZ, R28.H0_H0 ;  /* 0x2000001cff197230 */ /* 0x000fe40000004100 */
[----:B------:R-:W-:-:S03]  /*1dd0*/  HADD2.F32 R8, -RZ, R8.H0_H0 ;  /* 0x20000008ff087230 */ /* 0x000fc60000004100 */
[----:B------:R-:W-:-:S04]  /*1de0*/  FMUL.FTZ R26, R26, R25 ;  /* 0x000000191a1a7220 */ /* 0x000fc80000410000 */
[----:B------:R-:W-:Y:S01]  /*1df0*/  FFMA.FTZ R8, R21, R8, R26 ;  /* 0x0000000815087223 */ /* 0x000fe2000001001a */
[----:B------:R-:W-:-:S07]  /*1e00*/  IMAD.MOV.U32 R21, RZ, RZ, R0 ;  /* 0x000000ffff157224 */ /* 0x000fce00078e0000 */
[----:B------:R-:W-:Y:S05]  /*1e10*/  WARPSYNC.COLLECTIVE R9, `(.L_x_1253) ;  /* 0x0000000009087348 */ /* 0x000fea0003c00000 */
[----:B------:R1:W2:Y:S02]  /*1e20*/  SHFL.BFLY P1, R25, R21, R23, R24 ;  /* 0x0c00001715197389 */ /* 0x0002a40000020018 */
[----:B-12---:R-:W-:Y:S05]  /*1e30*/  ENDCOLLECTIVE ;  /* 0x000000000000791b */ /* 0x006fea0003800000 */
.L_x_1253:
[----:B------:R-:W-:Y:S05]  /*1e40*/  BRA `(.L_x_1254) ;  /* 0xfffffff8003c7947 */ /* 0x000fea000383ffff */
.L_x_1241:
[----:B------:R-:W-:Y:S01]  /*1e50*/  BSSY B1, `(.L_x_1255) ;  /* 0x0000005000017945 */ /* 0x000fe20003800000 */
[----:B------:R-:W-:-:S07]  /*1e60*/  MOV R9, 0xffffffff ;  /* 0xffffffff00097802 */ /* 0x000fce0000000f00 */
[----:B-1----:R-:W-:Y:S05]  /*1e70*/  WARPSYNC.COLLECTIVE R9, `(.L_x_1256) ;  /* 0x0000000009087348 */ /* 0x002fea0003c00000 */
[----:B------:R-:W-:Y:S01]  /*1e80*/  NOP ;  /* 0x0000000000007918 */ /* 0x000fe20000000000 */
[----:B-1----:R-:W-:Y:S05]  /*1e90*/  ENDCOLLECTIVE ;  /* 0x000000000000791b */ /* 0x002fea0003800000 */
.L_x_1256:
[----:B------:R-:W-:Y:S05]  /*1ea0*/  BSYNC B1 ;  /* 0x0000000000017941 */ /* 0x000fea0003800000 */
.L_x_1255:
[----:B------:R-:W-:Y:S05]  /*1eb0*/  BRA `(.L_x_1239) ;  /* 0xfffffff800547947 */ /* 0x000fea000383ffff */
.L_x_1257:
        /* <DEDUP_REMOVED lines=12> */
.L_x_4090:


//--------------------- .text._ZN12tensorrt_llm7kernels32fusedQKNormRopeKernelNTokenHeadsIN3c108BFloat16ENS2_4HalfELi64ELb1ELi2EEEvPviiifPKvS7_S7_PKlii --------------------------
	.section	.text._ZN12tensorrt_llm7kernels32fusedQKNormRopeKernelNTokenHeadsIN3c108BFloat16ENS2_4HalfELi64ELb1ELi2EEEvPviiifPKvS7_S7_PKlii,"ax",@progbits
	.align	128
        .global         _ZN12tensorrt_llm7kernels32fusedQKNormRopeKernelNTokenHeadsIN3c108BFloat16ENS2_4HalfELi64ELb1ELi2EEEvPviiifPKvS7_S7_PKlii
        .type           _ZN12tensorrt_llm7kernels32fusedQKNormRopeKernelNTokenHeadsIN3c108BFloat16ENS2_4HalfELi64ELb1ELi2EEEvPviiifPKvS7_S7_PKlii,@function
        .size           _ZN12tensorrt_llm7kernels32fusedQKNormRopeKernelNTokenHeadsIN3c108BFloat16ENS2_4HalfELi64ELb1ELi2EEEvPviiifPKvS7_S7_PKlii,(.L_x_4091 - _ZN12tensorrt_llm7kernels32fusedQKNormRopeKernelNTokenHeadsIN3c108BFloat16ENS2_4HalfELi64ELb1ELi2EEEvPviiifPKvS7_S7_PKlii)
        .other          _ZN12tensorrt_llm7kernels32fusedQKNormRopeKernelNTokenHeadsIN3c108BFloat16ENS2_4HalfELi64ELb1ELi2EEEvPviiifPKvS7_S7_PKlii,@"STO_CUDA_ENTRY STV_DEFAULT"
_ZN12tensorrt_llm7kernels32fusedQKNormRopeKernelNTokenHeadsIN3c108BFloat16ENS2_4HalfELi64ELb1ELi2EEEvPviiifPKvS7_S7_PKlii:
.text._ZN12tensorrt_llm7kernels32fusedQKNormRopeKernelNTokenHeadsIN3c108BFloat16ENS2_4HalfELi64ELb1ELi2EEEvPviiifPKvS7_S7_PKlii:
        /* <DEDUP_REMOVED lines=78> */
.L_x_1262:
        /* <DEDUP_REMOVED lines=48> */
.L_x_1261:
[----:B------:R-:W-:Y:S05]  /*07e0*/  BSYNC.RECONVERGENT B1 ;  /* 0x0000000000017941 */ /* 0x000fea0003800200 */
.L_x_1260:
        /* <DEDUP_REMOVED lines=13> */
.L_x_1263:
        /* <DEDUP_REMOVED lines=18> */
.L_x_1259:
[----:B------:R-:W-:Y:S05]  /*09e0*/  BSYNC.RECONVERGENT B0 ;  /* 0x0000000000007941 */ /* 0x000fea0003800200 */
.L_x_1258:
        /* <DEDUP_REMOVED lines=40> */
.L_x_1268:
        /* <DEDUP_REMOVED lines=11> */
.L_x_1267:
[----:B------:R-:W-:Y:S05]  /*0d20*/  BSYNC.RECONVERGENT B1 ;  /* 0x0000000000017941 */ /* 0x000fea0003800200 */
.L_x_1266:
        /* <DEDUP_REMOVED lines=8> */
.L_x_1269:
        /* <DEDUP_REMOVED lines=23> */
.L_x_1265:
[----:B------:R-:W-:Y:S05]  /*0f20*/  BSYNC.RECONVERGENT B0 ;  /* 0x0000000000007941 */ /* 0x000fea0003800200 */
.L_x_1264:
        /* <DEDUP_REMOVED lines=40> */
.L_x_1276:
        /* <DEDUP_REMOVED lines=23> */
.L_x_1286:
        /* <DEDUP_REMOVED lines=13> */
.L_x_1274:
[----:B------:R-:W-:Y:S05]  /*13f0*/  BSYNC.RECONVERGENT B1 ;  /* 0x0000000000017941 */ /* 0x000fea0003800200 */
.L_x_1273:
        /* <DEDUP_REMOVED lines=38> */
.L_x_1293:
        /* <DEDUP_REMOVED lines=29> */
.L_x_1271:
[----:B------:R-:W-:Y:S05]  /*1830*/  BSYNC B0 ;  /* 0x0000000000007941 */ /* 0x000fea0003800000 */
.L_x_1270:
        /* <DEDUP_REMOVED lines=31> */
.L_x_1300:
[----:B------:R-:W3:Y:S01]  /*1a30*/  LDC R4, c[0x0][0x394] ;  /* 0x0000e500ff047b82 */ /* 0x000ee20000000800 */
[----:B------:R-:W-:Y:S01]  /*1a40*/  ISETP.NE.AND P1, PT, R11, RZ, PT ;  /* 0x000000ff0b00720c */ /* 0x000fe20003f25270 */
[----:B------:R-:W-:Y:S01]  /*1a50*/  BSSY.RECONVERGENT B0, `(.L_x_1278) ;  /* 0x0000004000007945 */ /* 0x000fe20003800200 */
[----:B------:R-:W-:-:S11]  /*1a60*/  ISETP.GE.AND P2, PT, R14, UR7, PT ;  /* 0x000000070e007c0c */ /* 0x000fd6000bf46270 */
[----:B------:R-:W-:Y:S05]  /*1a70*/  @P1 BRA `(.L_x_1279) ;  /* 0x0000000000041947 */ /* 0x000fea0003800000 */
[----:B------:R-:W-:-:S04]  /*1a80*/  DEPBAR.LE SB0, 0x0 ;  /* 0x000080000000791a */ /* 0x000fc80000000000 */
.L_x_1279:
[----:B------:R-:W-:Y:S05]  /*1a90*/  BSYNC.RECONVERGENT B0 ;  /* 0x0000000000007941 */ /* 0x000fea0003800200 */
.L_x_1278:
        /* <DEDUP_REMOVED lines=23> */
.L_x_1272:
[----:B------:R-:W-:Y:S01]  /*1c10*/  HFMA2 R5, -RZ, RZ, 0, 9.5367431640625e-07 ;  /* 0x00000010ff057431 */ /* 0x000fe200000001ff */
[----:B------:R-:W-:Y:S01]  /*1c20*/  BSSY B1, `(.L_x_1280) ;  /* 0x0000006000017945 */ /* 0x000fe20003800000 */
[----:B------:R-:W-:Y:S01]  /*1c30*/  IMAD.MOV.U32 R25, RZ, RZ, 0x1f ;  /* 0x0000001fff197424 */ /* 0x000fe200078e00ff */
[----:B------:R-:W-:-:S07]  /*1c40*/  MOV R28, 0xffffffff ;  /* 0xffffffff001c7802 */ /* 0x000fce0000000f00 */
[----:B------:R-:W-:Y:S05]  /*1c50*/  WARPSYNC.COLLECTIVE R28, `(.L_x_1281) ;  /* 0x000000001c087348 */ /* 0x000fea0003c00000 */
[----:B------:R1:W2:Y:S02]  /*1c60*/  SHFL.BFLY P1, R29, R4, R5, R25 ;  /* 0x0c000005041d7389 */ /* 0x0002a40000020019 */
[----:B-12---:R-:W-:Y:S05]  /*1c70*/  ENDCOLLECTIVE ;  /* 0x000000000000791b */ /* 0x006fea0003800000 */
.L_x_1281:
[----:B------:R-:W-:Y:S05]  /*1c80*/  BSYNC B1 ;  /* 0x0000000000017941 */ /* 0x000fea0003800000 */
.L_x_1280:
[----:B------:R-:W-:Y:S02]  /*1c90*/  HFMA2 R25, -RZ, RZ, 0, 1.847743988037109375e-06 ;  /* 0x0000001fff197431 */ /* 0x000fe400000001ff */
[----:B------:R-:W-:Y:S01]  /*1ca0*/  FADD.FTZ R4, R4, R29 ;  /* 0x0000001d04047221 */ /* 0x000fe20000010000 */
[----:B------:R-:W-:Y:S02]  /*1cb0*/  IMAD.MOV.U32 R5, RZ, RZ, 0x8 ;  /* 0x00000008ff057424 */ /* 0x000fe400078e00ff */
[----:B------:R-:W-:-:S07]  /*1cc0*/  IMAD.MOV.U32 R28, RZ, RZ, -0x1 ;  /* 0xffffffffff1c7424 */ /* 0x000fce00078e00ff */
[----:B------:R-:W-:Y:S05]  /*1cd0*/  WARPSYNC.COLLECTIVE R28, `(.L_x_1282) ;  /* 0x000000001c087348 */ /* 0x000fea0003c00000 */
[----:B------:R1:W2:Y:S02]  /*1ce0*/  SHFL.BFLY P1, R29, R4, R5, R25 ;  /* 0x0c000005041d7389 */ /* 0x0002a40000020019 */
[----:B-12---:R-:W-:Y:S05]  /*1cf0*/  ENDCOLLECTIVE ;  /* 0x000000000000791b */ /* 0x006fea0003800000 */
.L_x_1282:
[----:B------:R-:W-:Y:S02]  /*1d00*/  IMAD.MOV.U32 R5, RZ, RZ, 0x4 ;  /* 0x00000004ff057424 */ /* 0x000fe400078e00ff */
[----:B------:R-:W-:-:S05]  /*1d10*/  FADD.FTZ R3, R4, R29 ;  /* 0x0000001d04037221 */ /* 0x000fca0000010000 */
[----:B------:R-:W-:-:S07]  /*1d20*/  MOV R4, R3 ;  /* 0x0000000300047202 */ /* 0x000fce0000000f00 */
[----:B------:R-:W-:Y:S05]  /*1d30*/  WARPSYNC.COLLECTIVE R28, `(.L_x_1283) ;  /* 0x000000001c087348 */ /* 0x000fea0003c00000 */
[----:B------:R1:W2:Y:S02]  /*1d40*/  SHFL.BFLY P1, R29, R4, R5, R25 ;  /* 0x0c000005041d7389 */ /* 0x0002a40000020019 */
[----:B-12---:R-:W-:Y:S05]  /*1d50*/  ENDCOLLECTIVE ;  /* 0x000000000000791b */ /* 0x006fea0003800000 */
.L_x_1283:
[----:B------:R-:W-:Y:S02]  /*1d60*/  IMAD.MOV.U32 R5, RZ, RZ, 0x2 ;  /* 0x00000002ff057424 */ /* 0x000fe400078e00ff */
[----:B------:R-:W-:-:S05]  /*1d70*/  FADD.FTZ R24, R3, R29 ;  /* 0x0000001d03187221 */ /* 0x000fca0000010000 */
[----:B------:R-:W-:-:S07]  /*1d80*/  MOV R4, R24 ;  /* 0x0000001800047202 */ /* 0x000fce0000000f00 */
[----:B------:R-:W-:Y:S05]  /*1d90*/  WARPSYNC.COLLECTIVE R28, `(.L_x_1284) ;  /* 0x000000001c087348 */ /* 0x000fea0003c00000 */
[----:B------:R1:W2:Y:S02]  /*1da0*/  SHFL.BFLY P1, R29, R4, R5, R25 ;  /* 0x0c000005041d7389 */ /* 0x0002a40000020019 */
[----:B-12---:R-:W-:Y:S05]  /*1db0*/  ENDCOLLECTIVE ;  /* 0x000000000000791b */ /* 0x006fea0003800000 */
.L_x_1284:
[----:B------:R-:W-:Y:S02]  /*1dc0*/  IMAD.MOV.U32 R5, RZ, RZ, 0x1 ;  /* 0x00000001ff057424 */ /* 0x000fe400078e00ff */
[----:B------:R-:W-:-:S05]  /*1dd0*/  FADD.FTZ R3, R24, R29 ;  /* 0x0000001d18037221 */ /* 0x000fca0000010000 */
[----:B------:R-:W-:-:S07]  /*1de0*/  MOV R4, R3 ;  /* 0x0000000300047202 */ /* 0x000fce0000000f00 */
[----:B------:R-:W-:Y:S05]  /*1df0*/  WARPSYNC.COLLECTIVE R28, `(.L_x_1285) ;  /* 0x000000001c087348 */ /* 0x000fea0003c00000 */
[----:B------:R1:W2:Y:S02]  /*1e00*/  SHFL.BFLY P1, R29, R4, R5, R25 ;  /* 0x0c000005041d7389 */ /* 0x0002a40000020019 */
[----:B-12---:R-:W-:Y:S05]  /*1e10*/  ENDCOLLECTIVE ;  /* 0x000000000000791b */ /* 0x006fea0003800000 */
.L_x_1285:
[----:B------:R-:W-:Y:S05]  /*1e20*/  BRA `(.L_x_1286) ;  /* 0xfffffff4003c7947 */ /* 0x000fea000383ffff */
.L_x_1275:
[----:B------:R-:W-:Y:S01]  /*1e30*/  HFMA2 R5, -RZ, RZ, 0, 9.5367431640625e-07 ;  /* 0x00000010ff057431 */ /* 0x000fe200000001ff */
[----:B------:R-:W-:Y:S01]  /*1e40*/  BSSY B1, `(.L_x_1287) ;  /* 0x0000006000017945 */ /* 0x000fe20003800000 */
[----:B------:R-:W-:Y:S01]  /*1e50*/  IMAD.MOV.U32 R25, RZ, RZ, 0x1f ;  /* 0x0000001fff197424 */ /* 0x000fe200078e00ff */
[----:B------:R-:W-:-:S07]  /*1e60*/  MOV R28, 0xffffffff ;  /* 0xffffffff001c7802 */ /* 0x000fce0000000f00 */
[----:B------:R-:W-:Y:S05]  /*1e70*/  WARPSYNC.COLLECTIVE R28, `(.L_x_1288) ;  /* 0x000000001c087348 */ /* 0x000fea0003c00000 */
[----:B------:R1:W2:Y:S02]  /*1e80*/  SHFL.BFLY P1, R29, R4, R5, R25 ;  /* 0x0c000005041d7389 */ /* 0x0002a40000020019 */
[----:B-12---:R-:W-:Y:S05]  /*1e90*/  ENDCOLLECTIVE ;  /* 0x000000000000791b */ /* 0x006fea0003800000 */
.L_x_1288:
[----:B------:R-:W-:Y:S05]  /*1ea0*/  BSYNC B1 ;  /* 0x0000000000017941 */ /* 0x000fea0003800000 */
.L_x_1287:
[----:B------:R-:W-:Y:S02]  /*1eb0*/  HFMA2 R25, -RZ, RZ, 0, 1.847743988037109375e-06 ;  /* 0x0000001fff197431 */ /* 0x000fe400000001ff */
[----:B------:R-:W-:Y:S01]  /*1ec0*/  FADD.FTZ R4, R4, R29 ;  /* 0x0000001d04047221 */ /* 0x000fe20000010000 */
[----:B------:R-:W-:Y:S02]  /*1ed0*/  IMAD.MOV.U32 R5, RZ, RZ, 0x8 ;  /* 0x00000008ff057424 */ /* 0x000fe400078e00ff */
[----:B------:R-:W-:-:S07]  /*1ee0*/  IMAD.MOV.U32 R28, RZ, RZ, -0x1 ;  /* 0xffffffffff1c7424 */ /* 0x000fce00078e00ff */
[----:B------:R-:W-:Y:S05]  /*1ef0*/  WARPSYNC.COLLECTIVE R28, `(.L_x_1289) ;  /* 0x000000001c087348 */ /* 0x000fea0003c00000 */
[----:B------:R1:W2:Y:S02]  /*1f00*/  SHFL.BFLY P1, R29, R4, R5, R25 ;  /* 0x0c000005041d7389 */ /* 0x0002a40000020019 */
[----:B-12---:R-:W-:Y:S05]  /*1f10*/  ENDCOLLECTIVE ;  /* 0x000000000000791b */ /* 0x006fea0003800000 */
.L_x_1289:
[----:B------:R-:W-:Y:S01]  /*1f20*/  MOV R5, 0x4 ;  /* 0x0000000400057802 */ /* 0x000fe20000000f00 */
[----:B------:R-:W-:-:S07]  /*1f30*/  FADD.FTZ R4, R4, R29 ;  /* 0x0000001d04047221 */ /* 0x000fce0000010000 */
[----:B------:R-:W-:Y:S05]  /*1f40*/  WARPSYNC.COLLECTIVE R28, `(.L_x_1290) ;  /* 0x000000001c087348 */ /* 0x000fea0003c00000 */
[----:B------:R1:W2:Y:S02]  /*1f50*/  SHFL.BFLY P1, R29, R4, R5, R25 ;  /* 0x0c000005041d7389 */ /* 0x0002a40000020019 */
[----:B-12---:R-:W-:Y:S05]  /*1f60*/  ENDCOLLECTIVE ;  /* 0x000000000000791b */ /* 0x006fea0003800000 */
.L_x_1290:
[----:B------:R-:W-:Y:S02]  /*1f70*/  IMAD.MOV.U32 R5, RZ, RZ, 0x2 ;  /* 0x00000002ff057424 */ /* 0x000fe400078e00ff */
[----:B------:R-:W-:-:S07]  /*1f80*/  FADD.FTZ R4, R4, R29 ;  /* 0x0000001d04047221 */ /* 0x000fce0000010000 */
[----:B------:R-:W-:Y:S05]  /*1f90*/  WARPSYNC.COLLECTIVE R28, `(.L_x_1291) ;  /* 0x000000001c087348 */ /* 0x000fea0003c00000 */
[----:B------:R1:W2:Y:S02]  /*1fa0*/  SHFL.BFLY P1, R29, R4, R5, R25 ;  /* 0x0c000005041d7389 */ /* 0x0002a40000020019 */
[----:B-12---:R-:W-:Y:S05]  /*1fb0*/  ENDCOLLECTIVE ;  /* 0x000000000000791b */ /* 0x006fea0003800000 */
.L_x_1291:
[----:B------:R-:W-:Y:S02]  /*1fc0*/  HFMA2 R5, -RZ, RZ, 0, 5.9604644775390625e-08 ;  /* 0x00000001ff057431 */ /* 0x000fe400000001ff */
[----:B------:R-:W-:-:S07]  /*1fd0*/  FADD.FTZ R4, R4, R29 ;  /* 0x0000001d04047221 */ /* 0x000fce0000010000 */
[----:B------:R-:W-:Y:S05]  /*1fe0*/  WARPSYNC.COLLECTIVE R28, `(.L_x_1292) ;  /* 0x000000001c087348 */ /* 0x000fea0003c00000 */
[----:B------:R1:W2:Y:S02]  /*1ff0*/  SHFL.BFLY P1, R29, R4, R5, R25 ;  /* 0x0c000005041d7389 */ /* 0x0002a40000020019 */
[----:B-12---:R-:W-:Y:S05]  /*2000*/  ENDCOLLECTIVE ;  /* 0x000000000000791b */ /* 0x006fea0003800000 */
.L_x_1292:
[----:B------:R-:W-:Y:S05]  /*2010*/  BRA `(.L_x_1293) ;  /* 0xfffffff400907947 */ /* 0x000fea000383ffff */
.L_x_1277:
[----:B------:R-:W-:Y:S01]  /*2020*/  BSSY B0, `(.L_x_1294) ;  /* 0x0000007000007945 */ /* 0x000fe20003800000 */
[----:B------:R-:W-:Y:S01]  /*2030*/  IMAD.MOV.U32 R5, RZ, RZ, 0x10 ;  /* 0x00000010ff057424 */ /* 0x000fe200078e00ff */
[----:B------:R-:W-:Y:S01]  /*2040*/  MOV R25, 0x1f ;  /* 0x0000001f00197802 */ /* 0x000fe20000000f00 */
[----:B------:R-:W-:-:S07]  /*2050*/  IMAD.MOV.U32 R28, RZ, RZ, -0x1 ;  /* 0xffffffffff1c7424 */ /* 0x000fce00078e00ff */
[----:B------:R-:W-:Y:S05]  /*2060*/  WARPSYNC.COLLECTIVE R28, `(.L_x_1295) ;  /* 0x000000001c087348 */ /* 0x000fea0003c00000 */
[----:B------:R1:W2:Y:S02]  /*2070*/  SHFL.BFLY P1, R29, R4, R5, R25 ;  /* 0x0c000005041d7389 */ /* 0x0002a40000020019 */
[----:B-12---:R-:W-:Y:S05]  /*2080*/  ENDCOLLECTIVE ;  /* 0x000000000000791b */ /* 0x006fea0003800000 */
.L_x_1295:
[----:B------:R-:W-:Y:S05]  /*2090*/  BSYNC B0 ;  /* 0x0000000000007941 */ /* 0x000fea0003800000 */
.L_x_1294:
[----:B------:R-:W-:Y:S02]  /*20a0*/  HFMA2 R5, -RZ, RZ, 0, 4.76837158203125e-07 ;  /* 0x00000008ff057431 */ /* 0x000fe400000001ff */
[----:B------:R-:W-:Y:S01]  /*20b0*/  FADD.FTZ R4, R4, R29 ;  /* 0x0000001d04047221 */ /* 0x000fe20000010000 */
[----:B------:R-:W-:Y:S01]  /*20c0*/  IMAD.MOV.U32 R25, RZ, RZ, 0x1f ;  /* 0x0000001fff197424 */ /* 0x000fe200078e00ff */
[----:B------:R-:W-:-:S07]  /*20d0*/  MOV R28, 0xffffffff ;  /* 0xffffffff001c7802 */ /* 0x000fce0000000f00 */
[----:B------:R-:W-:Y:S05]  /*20e0*/  WARPSYNC.COLLECTIVE R28, `(.L_x_1296) ;  /* 0x000000001c087348 */ /* 0x000fea0003c00000 */
[----:B------:R1:W2:Y:S02]  /*20f0*/  SHFL.BFLY P1, R29, R4, R5, R25 ;  /* 0x0c000005041d7389 */ /* 0x0002a40000020019 */
[----:B-12---:R-:W-:Y:S05]  /*2100*/  ENDCOLLECTIVE ;  /* 0x000000000000791b */ /* 0x006fea0003800000 */
.L_x_1296:
[----:B------:R-:W-:Y:S02]  /*2110*/  HFMA2 R5, -RZ, RZ, 0, 2.384185791015625e-07 ;  /* 0x00000004ff057431 */ /* 0x000fe400000001ff */
[----:B------:R-:W-:-:S04]  /*2120*/  FADD.FTZ R3, R4, R29 ;  /* 0x0000001d04037221 */ /* 0x000fc80000010000 */
[----:B------:R-:W-:-:S07]  /*2130*/  IMAD.MOV.U32 R4, RZ, RZ, R3 ;  /* 0x000000ffff047224 */ /* 0x000fce00078e0003 */
[----:B------:R-:W-:Y:S05]  /*2140*/  WARPSYNC.COLLECTIVE R28, `(.L_x_1297) ;  /* 0x000000001c087348 */ /* 0x000fea0003c00000 */
[----:B------:R1:W2:Y:S02]  /*2150*/  SHFL.BFLY P1, R29, R4, R5, R25 ;  /* 0x0c000005041d7389 */ /* 0x0002a40000020019 */
[----:B-12---:R-:W-:Y:S05]  /*2160*/  ENDCOLLECTIVE ;  /* 0x000000000000791b */ /* 0x006fea0003800000 */
.L_x_1297:
[----:B------:R-:W-:Y:S01]  /*2170*/  MOV R5, 0x2 ;  /* 0x0000000200057802 */ /* 0x000fe20000000f00 */
[----:B------:R-:W-:-:S04]  /*2180*/  FADD.FTZ R12, R3, R29 ;  /* 0x0000001d030c7221 */ /* 0x000fc80000010000 */
[----:B------:R-:W-:-:S07]  /*2190*/  IMAD.MOV.U32 R4, RZ, RZ, R12 ;  /* 0x000000ffff047224 */ /* 0x000fce00078e000c */
[----:B------:R-:W-:Y:S05]  /*21a0*/  WARPSYNC.COLLECTIVE R28, `(.L_x_1298) ;  /* 0x000000001c087348 */ /* 0x000fea0003c00000 */
[----:B------:R1:W2:Y:S02]  /*21b0*/  SHFL.BFLY P1, R29, R4, R5, R25 ;  /* 0x0c000005041d7389 */ /* 0x0002a40000020019 */
[----:B-12---:R-:W-:Y:S05]  /*21c0*/  ENDCOLLECTIVE ;  /* 0x000000000000791b */ /* 0x006fea0003800000 */
.L_x_1298:
[----:B------:R-:W-:Y:S02]  /*21d0*/  HFMA2 R5, -RZ, RZ, 0, 5.9604644775390625e-08 ;  /* 0x00000001ff057431 */ /* 0x000fe400000001ff */
[----:B------:R-:W-:-:S04]  /*21e0*/  FADD.FTZ R15, R12, R29 ;  /* 0x0000001d0c0f7221 */ /* 0x000fc80000010000 */
[----:B------:R-:W-:-:S07]  /*21f0*/  IMAD.MOV.U32 R4, RZ, RZ, R15 ;  /* 0x000000ffff047224 */ /* 0x000fce00078e000f */
[----:B------:R-:W-:Y:S05]  /*2200*/  WARPSYNC.COLLECTIVE R28, `(.L_x_1299) ;  /* 0x000000001c087348 */ /* 0x000fea0003c00000 */
[----:B------:R1:W2:Y:S02]  /*2210*/  SHFL.BFLY P1, R29, R4, R5, R25 ;  /* 0x0c000005041d7389 */ /* 0x0002a40000020019 */
[----:B-12---:R-:W-:Y:S05]  /*2220*/  ENDCOLLECTIVE ;  /* 0x000000000000791b */ /* 0x006fea0003800000 */
.L_x_1299:
[----:B------:R-:W-:Y:S05]  /*2230*/  BRA `(.L_x_1300) ;  /* 0xfffffff400fc7947 */ /* 0x000fea000383ffff */
.L_x_1301:
        /* <DEDUP_REMOVED lines=12> */
.L_x_4091:


//--------------------- .text._ZN12tensorrt_llm7kernels21fusedQKNormRopeKernelIN3c108BFloat16ENS2_4HalfELi256ELb0EEEvPviiifPKvS7_S7_PKlii --------------------------
	.section	.text._ZN12tensorrt_llm7kernels21fusedQKNormRopeKernelIN3c108BFloat16ENS2_4HalfELi256ELb0EEEvPviiifPKvS7_S7_PKlii,"ax",@progbits
	.align	128
        .global         _ZN12tensorrt_llm7kernels21fusedQKNormRopeKernelIN3c108BFloat16ENS2_4HalfELi256ELb0EEEvPviiifPKvS7_S7_PKlii
        .type           _ZN12tensorrt_llm7kernels21fusedQKNormRopeKernelIN3c108BFloat16ENS2_4HalfELi256ELb0EEEvPviiifPKvS7_S7_PKlii,@function
        .size           _ZN12tensorrt_llm7kernels21fusedQKNormRopeKernelIN3c108BFloat16ENS2_4HalfELi256ELb0EEEvPviiifPKvS7_S7_PKlii,(.L_x_4092 - _ZN12tensorrt_llm7kernels21fusedQKNormRopeKernelIN3c108BFloat16ENS2_4HalfELi256ELb0EEEvPviiifPKvS7_S7_PKlii)
        .other          _ZN12tensorrt_llm7kernels21fusedQKNormRopeKernelIN3c108BFloat16ENS2_4HalfELi256ELb0EEEvPviiifPKvS7_S7_PKlii,@"STO_CUDA_ENTRY STV_DEFAULT"
_ZN12tensorrt_llm7kernels21fusedQKNormRopeKernelIN3c108BFloat16ENS2_4HalfELi256ELb0EEEvPviiifPKvS7_S7_PKlii:
.text._ZN12tensorrt_llm7kernels21fusedQKNormRopeKernelIN3c108BFloat16ENS2_4HalfELi256ELb0EEEvPviiifPKvS7_S7_PKlii:
        /* <DEDUP_REMOVED lines=18> */
[----:B0-----:R-:W-:Y:S01]  /*0120*/  HFMA2 R6, -RZ, RZ, 0, 0 ;  /* 0x00000000ff067431 */ /* 0x001fe200000001ff */
[----:B--2---:R-:W-:-:S05]  /*0130*/  IADD3 R11, PT, PT, RZ, -R7, RZ ;  /* 0x80000007ff0b7210 */ /* 0x004fca0007ffe0ff */
[----:B------:R-:W-:-:S04]  /*0140*/  IMAD R3, R11, R8, RZ ;  /* 0x000000080b037224 */ /* 0x000fc800078e02ff */
        /* <DEDUP_REMOVED lines=15> */
[----:B-1----:R-:W-:-:S13]  /*0240*/  ISETP.GE.AND P0, PT, R14, UR4, PT ;  /* 0x000000040e007c0c */ /* 0x002fda000bf06270 */
[----:B------:R-:W-:Y:S05]  /*0250*/  @P0 EXIT ;  /* 0x000000000000094d */ /* 0x000fea0003800000 */
[----:B------:R-:W0:Y:S01]  /*0260*/  LDC.64 R18, c[0x0][0x390] ;  /* 0x0000e400ff127b82 */ /* 0x000e220000000a00 */
[----:B------:R-:W-:Y:S01]  /*0270*/  IMAD.MOV R3, RZ, RZ, -R14 ;  /* 0x000000ffff037224 */ /* 0x000fe200078e0a0e */
[----:B------:R-:W1:Y:S01]  /*0280*/  LDCU.64 UR4, c[0x0][0x358] ;  /* 0x00006b00ff0477ac */ /* 0x000e620008000a00 */
[----:B------:R-:W-:Y:S02]  /*0290*/  LOP3.LUT R2, R2, 0x1f, RZ, 0xc0, !PT ;  /* 0x0000001f02027812 */ /* 0x000fe400078ec0ff */
[----:B------:R-:W-:Y:S01]  /*02a0*/  IMAD R3, R5, R3, R0 ;  /* 0x0000000305037224 */ /* 0x000fe200078e0200 */
[----:B------:R-:W2:Y:S02]  /*02b0*/  LDCU.64 UR6, c[0x0][0x3a8] ;  /* 0x00007500ff0677ac */ /* 0x000ea40008000a00 */
[----:B------:R-:W3:Y:S02]  /*02c0*/  LDC.64 R20, c[0x0][0x398] ;  /* 0x0000e600ff147b82 */ /* 0x000ee40000000a00 */
[----:B------:R-:W-:-:S02]  /*02d0*/  ISETP.GE.AND P0, PT, R3, R4, PT ;  /* 0x000000040300720c */ /* 0x000fc40003f06270 */
[CC--:B------:R-:W-:Y:S02]  /*02e0*/  IADD3 R0, PT, PT, R3.reuse, -R4.reuse, RZ ;  /* 0x8000000403007210 */ /* 0x0c0fe40007ffe0ff */
[CC--:B------:R-:W-:Y:S02]  /*02f0*/  ISETP.GE.AND P1, PT, R3.reuse, R4.reuse, PT ;  /* 0x000000040300720c */ /* 0x0c0fe40003f26270 */
[----:B------:R-:W4:Y:S01]  /*0300*/  LDC.64 R22, c[0x0][0x3a0] ;  /* 0x0000e800ff167b82 */ /* 0x000f220000000a00 */
[----:B------:R-:W-:Y:S02]  /*0310*/  SEL R0, R0, RZ, P0 ;  /* 0x000000ff00007207 */ /* 0x000fe40000000000 */
[----:B------:R-:W-:-:S05]  /*0320*/  VIMNMX R3, PT, PT, R3, R4, PT ;  /* 0x0000000403037248 */ /* 0x000fca0003fe0100 */
[----:B------:R-:W5:Y:S01]  /*0330*/  LDC.64 R16, c[0x0][0x380] ;  /* 0x0000e000ff107b82 */ /* 0x000f620000000a00 */
[----:B0-----:R-:W-:-:S04]  /*0340*/  IMAD.IADD R5, R5, 0x1, R18 ;  /* 0x0000000105057824 */ /* 0x001fc800078e0212 */
[----:B------:R-:W-:Y:S01]  /*0350*/  IMAD R0, R14, R5, R0 ;  /* 0x000000050e007224 */ /* 0x000fe200078e0200 */
[----:B------:R-:W-:-:S03]  /*0360*/  SHF.L.U32 R5, R2, 0x3, RZ ;  /* 0x0000000302057819 */ /* 0x000fc600000006ff */
[----:B------:R-:W-:Y:S02]  /*0370*/  IMAD.IADD R0, R0, 0x1, R3 ;  /* 0x0000000100007824 */ /* 0x000fe400078e0203 */
[----:B---3--:R-:W-:-:S03]  /*0380*/  IMAD.WIDE.U32 R20, R5, 0x2, R20 ;  /* 0x0000000205147825 */ /* 0x008fc600078e0014 */
[----:B------:R-:W-:Y:S01]  /*0390*/  LEA R3, R0, R5, 0x8 ;  /* 0x0000000500037211 */ /* 0x000fe200078e40ff */
[----:B----4-:R-:W-:Y:S01]  /*03a0*/  IMAD.WIDE.U32 R22, R5, 0x2, R22 ;  /* 0x0000000205167825 */ /* 0x010fe200078e0016 */
[----:B-1----:R-:W3:Y:S04]  /*03b0*/  @!P1 LDG.E.U16 R15, desc[UR4][R20.64] ;  /* 0x00000004140f9981 */ /* 0x002ee8000c1e1500 */
[----:B------:R-:W4:Y:S01]  /*03c0*/  @P1 LDG.E.U16 R0, desc[UR4][R22.64] ;  /* 0x0000000416001981 */ /* 0x000f22000c1e1500 */
[----:B-----5:R-:W-:-:S03]  /*03d0*/  IMAD.WIDE R16, R3, 0x2, R16 ;  /* 0x0000000203107825 */ /* 0x020fc600078e0210 */
[----:B------:R-:W5:Y:S04]  /*03e0*/  @P0 LDG.E.U16 R25, desc[UR4][R22.64+0x6] ;  /* 0x0000060416190981 */ /* 0x000f68000c1e1500 */
[----:B------:R-:W2:Y:S04]  /*03f0*/  LDG.E.128 R8, desc[UR4][R16.64] ;  /* 0x0000000410087981 */ /* 0x000ea8000c1e1d00 */
[----:B------:R-:W5:Y:S04]  /*0400*/  @!P0 LDG.E.U16 R24, desc[UR4][R20.64+0x6] ;  /* 0x0000060414188981 */ /* 0x000f68000c1e1500 */
[----:B------:R-:W5:Y:S04]  /*0410*/  @P0 LDG.E.U16 R7, desc[UR4][R22.64+0x2] ;  /* 0x0000020416070981 */ /* 0x000f68000c1e1500 */
[----:B------:R-:W5:Y:S04]  /*0420*/  @!P0 LDG.E.U16 R26, desc[UR4][R20.64+0x2] ;  /* 0x00000204141a8981 */ /* 0x000f68000c1e1500 */
[----:B------:R-:W5:Y:S04]  /*0430*/  @P0 LDG.E.U16 R28, desc[UR4][R22.64+0x8] ;  /* 0x00000804161c0981 */ /* 0x000f68000c1e1500 */
[----:B------:R-:W5:Y:S04]  /*0440*/  @!P0 LDG.E.U16 R27, desc[UR4][R20.64+0x8] ;  /* 0x00000804141b8981 */ /* 0x000f68000c1e1500 */
[----:B------:R-:W5:Y:S04]  /*0450*/  @P0 LDG.E.U16 R4, desc[UR4][R22.64+0x4] ;  /* 0x0000040416040981 */ /* 0x000f68000c1e1500 */
[----:B------:R-:W5:Y:S04]  /*0460*/  @!P0 LDG.E.U16 R29, desc[UR4][R20.64+0x4] ;  /* 0x00000404141d8981 */ /* 0x000f68000c1e1500 */
[----:B------:R-:W5:Y:S04]  /*0470*/  @!P0 LDG.E.U16 R5, desc[UR4][R20.64+0xa] ;  /* 0x00000a0414058981 */ /* 0x000f68000c1e1500 */
[----:B------:R-:W5:Y:S04]  /*0480*/  @!P0 LDG.E.U16 R6, desc[UR4][R20.64+0xc] ;  /* 0x00000c0414068981 */ /* 0x000f68000c1e1500 */
[----:B------:R2:W5:Y:S04]  /*0490*/  @!P0 LDG.E.U16 R18, desc[UR4][R20.64+0xe] ;  /* 0x00000e0414128981 */ /* 0x000568000c1e1500 */
[----:B------:R-:W5:Y:S04]  /*04a0*/  @P0 LDG.E.U16 R3, desc[UR4][R22.64+0xa] ;  /* 0x00000a0416030981 */ /* 0x000f68000c1e1500 */
[----:B------:R-:W5:Y:S04]  /*04b0*/  @P0 LDG.E.U16 R13, desc[UR4][R22.64+0xc] ;  /* 0x00000c04160d0981 */ /* 0x000f68000c1e1500 */
[----:B------:R0:W5:Y:S01]  /*04c0*/  @P0 LDG.E.U16 R12, desc[UR4][R22.64+0xe] ;  /* 0x00000e04160c0981 */ /* 0x000162000c1e1500 */
[----:B---3--:R-:W-:Y:S01]  /*04d0*/  @!P1 IMAD.U32 R15, R15, 0x10000, RZ ;  /* 0x000100000f0f9824 */ /* 0x008fe200078e00ff */
[----:B----4-:R-:W-:-:S02]  /*04e0*/  @P1 SHF.L.U32 R15, R0, 0x10, RZ ;  /* 0x00000010000f1819 */ /* 0x010fc400000006ff */
[C---:B--2---:R-:W-:Y:S01]  /*04f0*/  PRMT R21, R8.reuse, 0x7632, R21 ;  /* 0x0000763208157816 */ /* 0x044fe20000000015 */
[----:B------:R-:W-:-:S03]  /*0500*/  IMAD.U32 R0, R8, 0x10000, RZ ;  /* 0x0001000008007824 */ /* 0x000fc600078e00ff */
[----:B------:R-:W-:Y:S01]  /*0510*/  SHF.L.U32 R21, R21, 0x10, RZ ;  /* 0x0000001015157819 */ /* 0x000fe200000006ff */
[----:B------:R-:W-:Y:S01]  /*0520*/  FFMA.FTZ R8, R0, R0, RZ ;  /* 0x0000000000087223 */ /* 0x000fe200000100ff */
[C---:B0-----:R-:W-:Y:S02]  /*0530*/  PRMT R22, R9.reuse, 0x7632, R22 ;  /* 0x0000763209167816 */ /* 0x041fe40000000016 */
[----:B------:R-:W-:Y:S01]  /*0540*/  SHF.L.U32 R23, R9, 0x10, RZ ;  /* 0x0000001009177819 */ /* 0x000fe200000006ff */
[----:B------:R-:W-:Y:S01]  /*0550*/  FFMA.FTZ R8, R21, R21, R8 ;  /* 0x0000001515087223 */ /* 0x000fe20000010008 */
[----:B------:R-:W-:Y:S01]  /*0560*/  SHF.L.U32 R22, R22, 0x10, RZ ;  /* 0x0000001016167819 */ /* 0x000fe200000006ff */
[----:B-----5:R-:W-:Y:S02]  /*0570*/  @P0 IMAD.U32 R20, R25, 0x10000, RZ ;  /* 0x0001000019140824 */ /* 0x020fe400078e00ff */
[--C-:B------:R-:W-:Y:S01]  /*0580*/  FFMA.FTZ R9, R23, R23, R8.reuse ;  /* 0x0000001717097223 */ /* 0x100fe20000010008 */
[----:B------:R-:W-:Y:S01]  /*0590*/  @!P0 IMAD.U32 R20, R24, 0x10000, RZ ;  /* 0x0001000018148824 */ /* 0x000fe200078e00ff */
[C---:B------:R-:W-:Y:S01]  /*05a0*/  PRMT R8, R10.reuse, 0x7632, R8 ;  /* 0x000076320a087816 */ /* 0x040fe20000000008 */
[----:B------:R-:W-:-:S02]  /*05b0*/  IMAD.U32 R24, R10, 0x10000, RZ ;  /* 0x000100000a187824 */ /* 0x000fc400078e00ff */
[----:B------:R-:W-:Y:S01]  /*05c0*/  FFMA.FTZ R9, R22, R22, R9 ;  /* 0x0000001616097223 */ /* 0x000fe20000010009 */
[----:B------:R-:W-:-:S03]  /*05d0*/  SHF.L.U32 R10, R8, 0x10, RZ ;  /* 0x00000010080a7819 */ /* 0x000fc600000006ff */
[----:B------:R-:W-:Y:S01]  /*05e0*/  FFMA.FTZ R9, R24, R24, R9 ;  /* 0x0000001818097223 */ /* 0x000fe20000010009 */
[----:B------:R-:W-:Y:S01]  /*05f0*/  @P0 IMAD.U32 R7, R7, 0x10000, RZ ;  /* 0x0001000007070824 */ /* 0x000fe200078e00ff */
[----:B------:R-:W-:Y:S01]  /*0600*/  @!P0 SHF.L.U32 R7, R26, 0x10, RZ ;  /* 0x000000101a078819 */ /* 0x000fe200000006ff */
[C---:B------:R-:W-:Y:S01]  /*0610*/  IMAD.U32 R26, R11.reuse, 0x10000, RZ ;  /* 0x000100000b1a7824 */ /* 0x040fe200078e00ff */
[----:B------:R-:W-:Y:S01]  /*0620*/  PRMT R25, R11, 0x7632, R25 ;  /* 0x000076320b197816 */ /* 0x000fe20000000019 */
[----:B------:R-:W-:-:S03]  /*0630*/  FFMA.FTZ R9, R10, R10, R9 ;  /* 0x0000000a0a097223 */ /* 0x000fc60000010009 */
[----:B------:R-:W-:Y:S01]  /*0640*/  SHF.L.U32 R25, R25, 0x10, RZ ;  /* 0x0000001019197819 */ /* 0x000fe200000006ff */
[----:B------:R-:W-:-:S04]  /*0650*/  FFMA.FTZ R8, R26, R26, R9 ;  /* 0x0000001a1a087223 */ /* 0x000fc80000010009 */
[----:B------:R-:W-:-:S05]  /*0660*/  FFMA.FTZ R8, R25, R25, R8 ;  /* 0x0000001919087223 */ /* 0x000fca0000010008 */
[----:B------:R-:W0:Y:S01]  /*0670*/  SHFL.BFLY PT, R9, R8, 0x10, 0x1f ;  /* 0x0e001f0008097f89 */ /* 0x000e2200000e0000 */
[----:B------:R-:W-:Y:S01]  /*0680*/  @P0 IMAD.U32 R11, R28, 0x10000, RZ ;  /* 0x000100001c0b0824 */ /* 0x000fe200078e00ff */
[----:B------:R-:W-:Y:S01]  /*0690*/  @!P0 SHF.L.U32 R11, R27, 0x10, RZ ;  /* 0x000000101b0b8819 */ /* 0x000fe200000006ff */
[----:B0-----:R-:W-:-:S05]  /*06a0*/  FADD.FTZ R27, R8, R9 ;  /* 0x00000009081b7221 */ /* 0x001fca0000010000 */
[----:B------:R-:W0:Y:S02]  /*06b0*/  SHFL.BFLY PT, R28, R27, 0x8, 0x1f ;  /* 0x0d001f001b1c7f89 */ /* 0x000e2400000e0000 */
[----:B0-----:R-:W-:Y:S01]  /*06c0*/  FADD.FTZ R28, R27, R28 ;  /* 0x0000001c1b1c7221 */ /* 0x001fe20000010000 */
[----:B------:R-:W-:Y:S01]  /*06d0*/  @P0 SHF.L.U32 R4, R4, 0x10, RZ ;  /* 0x0000001004040819 */ /* 0x000fe200000006ff */
[----:B------:R-:W0:Y:S03]  /*06e0*/  LDC R27, c[0x0][0x3bc] ;  /* 0x0000ef00ff1b7b82 */ /* 0x000e260000000800 */
[----:B------:R-:W1:Y:S01]  /*06f0*/  SHFL.BFLY PT, R9, R28, 0x4, 0x1f ;  /* 0x0c801f001c097f89 */ /* 0x000e6200000e0000 */
[----:B------:R-:W-:Y:S02]  /*0700*/  @!P0 IMAD.U32 R4, R29, 0x10000, RZ ;  /* 0x000100001d048824 */ /* 0x000fe400078e00ff */
        /* <DEDUP_REMOVED lines=10> */
[----:B------:R-:W-:Y:S01]  /*07b0*/  @P0 IMAD.U32 R3, R3, 0x10000, RZ ;  /* 0x0001000003030824 */ /* 0x000fe200078e00ff */
[----:B------:R-:W-:Y:S01]  /*07c0*/  @!P0 SHF.L.U32 R3, R5, 0x10, RZ ;  /* 0x0000001005038819 */ /* 0x000fe200000006ff */
[----:B------:R-:W-:Y:S01]  /*07d0*/  @P0 IMAD.U32 R13, R13, 0x10000, RZ ;  /* 0x000100000d0d0824 */ /* 0x000fe200078e00ff */
[----:B------:R-:W-:Y:S01]  /*07e0*/  @P0 SHF.L.U32 R5, R12, 0x10, RZ ;  /* 0x000000100c050819 */ /* 0x000fe200000006ff */
[----:B------:R-:W-:Y:S01]  /*07f0*/  @!P0 IMAD.U32 R13, R6, 0x10000, RZ ;  /* 0x00010000060d8824 */ /* 0x000fe200078e00ff */
[----:B------:R-:W-:Y:S01]  /*0800*/  @!P0 SHF.L.U32 R5, R18, 0x10, RZ ;  /* 0x0000001012058819 */ /* 0x000fe200000006ff */
        /* <DEDUP_REMOVED lines=24> */
[----:B------:R-:W-:-:S04]  /*0990*/  IMAD.WIDE.U32 R8, R8, R27, RZ ;  /* 0x0000001b08087225 */ /* 0x000fc800078e00ff */
[----:B------:R-:W-:Y:S01]  /*09a0*/  IMAD.IADD R5, R9, 0x1, R5 ;  /* 0x0000000109057824 */ /* 0x000fe200078e0205 */
[----:B------:R-:W-:-:S04]  /*09b0*/  LEA R12, P1, R8, UR6, 0x1 ;  /* 0x00000006080c7c11 */ /* 0x000fc8000f8208ff */
[----:B------:R-:W-:Y:S01]  /*09c0*/  LEA.HI.X R3, R8, UR7, R5, 0x1, P1 ;  /* 0x0000000708037c11 */ /* 0x000fe200088f0c05 */
[----:B------:R-:W-:Y:S08]  /*09d0*/  @P0 BRA `(.L_x_1303) ;  /* 0x0000000c00880947 */ /* 0x000ff00003800000 */
        /* <DEDUP_REMOVED lines=12> */
[----:B0-----:R-:W-:-:S06]  /*0aa0*/  IADD3 R8, PT, PT, R18, 0xffffffe, RZ ;  /* 0x0ffffffe12087810 */ /* 0x001fcc0007ffe0ff */
[----:B------:R0:W1:Y:S02]  /*0ab0*/  F2I.FTZ.U32.TRUNC.NTZ R9, R8 ;  /* 0x0000000800097305 */ /* 0x000064000021f000 */
[----:B0-----:R-:W-:Y:S02]  /*0ac0*/  IMAD.MOV.U32 R8, RZ, RZ, RZ ;  /* 0x000000ffff087224 */ /* 0x001fe400078e00ff */
[----:B-1----:R-:W-:-:S04]  /*0ad0*/  IMAD.MOV R21, RZ, RZ, -R9 ;  /* 0x000000ffff157224 */ /* 0x002fc800078e0a09 */
[----:B------:R-:W-:-:S04]  /*0ae0*/  IMAD R21, R21, R20, RZ ;  /* 0x0000001415157224 */ /* 0x000fc800078e02ff */
[----:B------:R-:W-:-:S06]  /*0af0*/  IMAD.HI.U32 R21, R9, R21, R8 ;  /* 0x0000001509157227 */ /* 0x000fcc00078e0008 */
        /* <DEDUP_REMOVED lines=19> */
[----:B------:R-:W-:-:S05]  /*0c30*/  IMAD.HI.U32 R26, R21, R29, RZ ;  /* 0x0000001d151a7227 */ /* 0x000fca00078e00ff */
[----:B------:R-:W-:-:S05]  /*0c40*/  IADD3 R26, PT, PT, -R26, RZ, RZ ;  /* 0x000000ff1a1a7210 */ /* 0x000fca0007ffe1ff */
[----:B------:R-:W-:-:S05]  /*0c50*/  IMAD R29, R20, R26, R29 ;  /* 0x0000001a141d7224 */ /* 0x000fca00078e021d */
[----:B------:R-:W-:Y:S02]  /*0c60*/  ISETP.GT.U32.AND P1, PT, R20, R29, PT ;  /* 0x0000001d1400720c */ /* 0x000fe40003f24070 */
[----:B------:R-:W-:-:S11]  /*0c70*/  ISETP.GE.AND P2, PT, R25, RZ, PT ;  /* 0x000000ff1900720c */ /* 0x000fd60003f46270 */
[----:B------:R-:W-:-:S05]  /*0c80*/  @!P1 IMAD.IADD R29, R29, 0x1, -R20 ;  /* 0x000000011d1d9824 */ /* 0x000fca00078e0a14 */
[----:B------:R-:W-:Y:S02]  /*0c90*/  ISETP.GT.U32.AND P1, PT, R20, R29, PT ;  /* 0x0000001d1400720c */ /* 0x000fe40003f24070 */
[----:B------:R-:W-:Y:S02]  /*0ca0*/  LOP3.LUT R26, R22, 0x4, RZ, 0xfc, !PT ;  /* 0x00000004161a7812 */ /* 0x000fe400078efcff */
[----:B------:R-:W-:-:S09]  /*0cb0*/  LEA.HI R0, R0, R27, RZ, 0x4 ;  /* 0x0000001b00007211 */ /* 0x000fd200078f20ff */
[----:B------:R-:W-:-:S05]  /*0cc0*/  @!P1 IADD3 R29, PT, PT, R29, -R20, RZ ;  /* 0x800000141d1d9210 */ /* 0x000fca0007ffe0ff */
        /* <DEDUP_REMOVED lines=9> */
[----:B------:R-:W-:-:S04]  /*0d60*/  IADD3 R8, P2, PT, R29, R12, RZ ;  /* 0x0000000c1d087210 */ /* 0x000fc80007f5e0ff */
[----:B------:R-:W-:Y:S02]  /*0d70*/  IADD3.X R9, PT, PT, RZ, R3, RZ, P2, !PT ;  /* 0x00000003ff097210 */ /* 0x000fe400017fe4ff */
[----:B------:R-:W-:-:S13]  /*0d80*/  ISETP.GT.U32.AND P2, PT, R20, R19, PT ;  /* 0x000000131400720c */ /* 0x000fda0003f44070 */
[----:B------:R-:W-:-:S05]  /*0d90*/  @!P2 IMAD.IADD R19, R19, 0x1, -R20 ;  /* 0x000000011313a824 */ /* 0x000fca00078e0a14 */
[----:B------:R-:W-:Y:S02]  /*0da0*/  ISETP.GT.U32.AND P2, PT, R20, R19, PT ;  /* 0x000000131400720c */ /* 0x000fe40003f44070 */
[----:B------:R-:W-:Y:S01]  /*0db0*/  ISETP.GE.AND P3, PT, R26, RZ, PT ;  /* 0x000000ff1a00720c */ /* 0x000fe20003f66270 */
[----:B------:R-:W-:Y:S01]  /*0dc0*/  IMAD.WIDE R26, R5, 0x2, R8 ;  /* 0x00000002051a7825 */ /* 0x000fe200078e0208 */
[----:B------:R-:W-:Y:S02]  /*0dd0*/  ISETP.GE.AND P1, PT, R2, R25, PT ;  /* 0x000000190200720c */ /* 0x000fe40003f26270 */
[----:B------:R-:W4:Y:S04]  /*0de0*/  LDG.E.U16.CONSTANT R2, desc[UR4][R8.64] ;  /* 0x0000000408027981 */ /* 0x000f28000c1e9500 */
[----:B------:R0:W5:Y:S03]  /*0df0*/  LDG.E.U16.CONSTANT R0, desc[UR4][R26.64] ;  /* 0x000000041a007981 */ /* 0x000166000c1e9500 */
[----:B------:R-:W-:-:S05]  /*0e00*/  @!P2 IADD3 R19, PT, PT, R19, -R20, RZ ;  /* 0x800000141313a210 */ /* 0x000fca0007ffe0ff */
[----:B0-----:R-:W-:-:S05]  /*0e10*/  IMAD.MOV.U32 R26, RZ, RZ, R19 ;  /* 0x000000ffff1a7224 */ /* 0x001fca00078e0013 */
[----:B------:R-:W-:Y:S01]  /*0e20*/  @!P3 IADD3 R19, PT, PT, -R26, RZ, RZ ;  /* 0x000000ff1a13b210 */ /* 0x000fe20007ffe1ff */
[----:B------:R-:W0:Y:S04]  /*0e30*/  SHFL.BFLY PT, R28, R15, R25, 0x1f ;  /* 0x0c001f190f1c7589 */ /* 0x000e2800000e0000 */
[----:B------:R-:W-:-:S05]  /*0e40*/  @!P3 IMAD.MOV.U32 R26, RZ, RZ, R19 ;  /* 0x000000ffff1ab224 */ /* 0x000fca00078e0013 */
[----:B------:R-:W-:-:S04]  /*0e50*/  SEL R26, R23, R26, !P0 ;  /* 0x0000001a171a7207 */ /* 0x000fc80004000000 */
[----:B------:R-:W-:Y:S01]  /*0e60*/  LOP3.LUT R9, R26, 0x1fe, RZ, 0xc0, !PT ;  /* 0x000001fe1a097812 */ /* 0x000fe200078ec0ff */
[----:B0-----:R-:W-:Y:S01]  /*0e70*/  @!P1 FADD.FTZ R28, -R28, -RZ ;  /* 0x800000ff1c1c9221 */ /* 0x001fe20000010100 */
[----:B---3--:R-:W-:Y:S01]  /*0e80*/  HADD2.F32 R29, -RZ, R18.H0_H0 ;  /* 0x20000012ff1d7230 */ /* 0x008fe20000004100 */
[----:B------:R-:W-:-:S04]  /*0e90*/  LOP3.LUT R18, R22, 0x6, RZ, 0xfc, !PT ;  /* 0x0000000616127812 */ /* 0x000fc800078efcff */
[----:B------:R-:W-:-:S05]  /*0ea0*/  IABS R27, R18 ;  /* 0x00000012001b7213 */ /* 0x000fca0000000000 */
[----:B------:R-:W-:-:S05]  /*0eb0*/  IMAD.HI.U32 R8, R21, R27, RZ ;  /* 0x0000001b15087227 */ /* 0x000fca00078e00ff */
[----:B------:R-:W-:-:S05]  /*0ec0*/  IADD3 R8, PT, PT, -R8, RZ, RZ ;  /* 0x000000ff08087210 */ /* 0x000fca0007ffe1ff */
[----:B------:R-:W-:-:S05]  /*0ed0*/  IMAD R19, R20, R8, R27 ;  /* 0x0000000814137224 */ /* 0x000fca00078e021b */
[----:B------:R-:W-:Y:S02]  /*0ee0*/  ISETP.GT.U32.AND P2, PT, R20, R19, PT ;  /* 0x000000131400720c */ /* 0x000fe40003f44070 */
[----:B------:R-:W-:Y:S01]  /*0ef0*/  IADD3 R8, P3, PT, R9, R12, RZ ;  /* 0x0000000c09087210 */ /* 0x000fe20007f7e0ff */
[----:B--2---:R-:W-:-:S10]  /*0f00*/  HADD2.F32 R24, -RZ, R24.H0_H0 ;  /* 0x20000018ff187230 */ /* 0x004fd40000004100 */
[----:B------:R-:W-:Y:S01]  /*0f10*/  @!P2 IMAD.IADD R19, R19, 0x1, -R20 ;  /* 0x000000011313a824 */ /* 0x000fe200078e0a14 */
[----:B------:R-:W-:-:S04]  /*0f20*/  IADD3.X R9, PT, PT, RZ, R3, RZ, P3, !PT ;  /* 0x00000003ff097210 */ /* 0x000fc80001ffe4ff */
[----:B------:R-:W-:Y:S01]  /*0f30*/  ISETP.GT.U32.AND P2, PT, R20, R19, PT ;  /* 0x000000131400720c */ /* 0x000fe20003f44070 */
[----:B------:R-:W-:Y:S01]  /*0f40*/  FMUL.FTZ R28, R28, R29 ;  /* 0x0000001d1c1c7220 */ /* 0x000fe20000410000 */
[----:B------:R-:W-:-:S03]  /*0f50*/  ISETP.GE.AND P3, PT, R18, RZ, PT ;  /* 0x000000ff1200720c */ /* 0x000fc60003f66270 */
[----:B------:R-:W-:Y:S01]  /*0f60*/  FFMA.FTZ R15, R15, R24, R28 ;  /* 0x000000180f0f7223 */ /* 0x000fe2000001001c */
[----:B------:R-:W-:Y:S02]  /*0f70*/  IMAD.WIDE R28, R5, 0x2, R8 ;  /* 0x00000002051c7825 */ /* 0x000fe400078e0208 */
[----:B------:R-:W2:Y:S04]  /*0f80*/  LDG.E.U16.CONSTANT R9, desc[UR4][R8.64] ;  /* 0x0000000408097981 */ /* 0x000ea8000c1e9500 */
[----:B------:R0:W3:Y:S01]  /*0f90*/  LDG.E.U16.CONSTANT R28, desc[UR4][R28.64] ;  /* 0x000000041c1c7981 */ /* 0x0000e2000c1e9500 */
        /* <DEDUP_REMOVED lines=8> */
[----:B------:R1:W2:Y:S04]  /*1020*/  LDG.E.U16.CONSTANT R18, desc[UR4][R18.64] ;  /* 0x0000000412127981 */ /* 0x0002a8000c1e9500 */
[----:B------:R1:W2:Y:S04]  /*1030*/  LDG.E.U16.CONSTANT R26, desc[UR4][R26.64] ;  /* 0x000000041a1a7981 */ /* 0x0002a8000c1e9500 */
[----:B0-----:R-:W0:Y:S01]  /*1040*/  SHFL.BFLY PT, R29, R6, R25, 0x1f ;  /* 0x0c001f19061d7589 */ /* 0x001e2200000e0000 */
[----:B------:R-:W-:-:S04]  /*1050*/  LOP3.LUT R24, R22, 0x8, RZ, 0xfc, !PT ;  /* 0x0000000816187812 */ /* 0x000fc800078efcff */
[----:B------:R-:W-:Y:S01]  /*1060*/  IABS R8, R24 ;  /* 0x0000001800087213 */ /* 0x000fe20000000000 */
[----:B-----5:R-:W-:Y:S02]  /*1070*/  HADD2.F32 R0, -RZ, R0.H0_H0 ;  /* 0x20000000ff007230 */ /* 0x020fe40000004100 */
[----:B0-----:R-:W-:-:S04]  /*1080*/  @!P1 FADD.FTZ R29, -R29, -RZ ;  /* 0x800000ff1d1d9221 */ /* 0x001fc80000010100 */
[----:B------:R-:W-:Y:S01]  /*1090*/  FMUL.FTZ R0, R29, R0 ;  /* 0x000000001d007220 */ /* 0x000fe20000410000 */
[----:B----4-:R-:W-:Y:S02]  /*10a0*/  HADD2.F32 R29, -RZ, R2.H0_H0 ;  /* 0x20000002ff1d7230 */ /* 0x010fe40000004100 */
[----:B------:R-:W-:-:S04]  /*10b0*/  IMAD.HI.U32 R2, R21, R8, RZ ;  /* 0x0000000815027227 */ /* 0x000fc800078e00ff */
[----:B-1----:R-:W-:-:S04]  /*10c0*/  IMAD.MOV R19, RZ, RZ, -R2 ;  /* 0x000000ffff137224 */ /* 0x002fc800078e0a02 */
[----:B------:R-:W-:-:S05]  /*10d0*/  IMAD R19, R20, R19, R8 ;  /* 0x0000001314137224 */ /* 0x000fca00078e0208 */
[----:B------:R-:W-:Y:S01]  /*10e0*/  ISETP.GT.U32.AND P3, PT, R20, R19, PT ;  /* 0x000000131400720c */ /* 0x000fe20003f64070 */
[----:B------:R-:W-:Y:S01]  /*10f0*/  FFMA.FTZ R0, R6, R29, R0 ;  /* 0x0000001d06007223 */ /* 0x000fe20000010000 */
[----:B------:R-:W-:Y:S01]  /*1100*/  LOP3.LUT R2, R22, 0xa, RZ, 0xfc, !PT ;  /* 0x0000000a16027812 */ /* 0x000fe200078efcff */
[----:B------:R-:W0:Y:S03]  /*1110*/  SHFL.BFLY PT, R6, R4, R25, 0x1f ;  /* 0x0c001f1904067589 */ /* 0x000e2600000e0000 */
[----:B------:R-:W-:-:S07]  /*1120*/  IABS R27, R2 ;  /* 0x00000002001b7213 */ /* 0x000fce0000000000 */
[----:B------:R-:W-:Y:S02]  /*1130*/  @!P3 IADD3 R19, PT, PT, R19, -R20, RZ ;  /* 0x800000141313b210 */ /* 0x000fe40007ffe0ff */
[----:B------:R-:W-:Y:S01]  /*1140*/  ISETP.GE.AND P3, PT, R2, RZ, PT ;  /* 0x000000ff0200720c */ /* 0x000fe20003f66270 */
[----:B------:R-:W-:Y:S01]  /*1150*/  IMAD.HI.U32 R2, R21, R27, RZ ;  /* 0x0000001b15027227 */ /* 0x000fe200078e00ff */
[----:B------:R-:W-:-:S03]  /*1160*/  ISETP.GT.U32.AND P4, PT, R20, R19, PT ;  /* 0x000000131400720c */ /* 0x000fc60003f84070 */
[----:B------:R-:W-:Y:S01]  /*1170*/  IMAD.MOV R2, RZ, RZ, -R2 ;  /* 0x000000ffff027224 */ /* 0x000fe200078e0a02 */
[----:B------:R-:W-:-:S03]  /*1180*/  ISETP.GE.AND P2, PT, R24, RZ, PT ;  /* 0x000000ff1800720c */ /* 0x000fc60003f46270 */
[----:B------:R-:W-:-:S06]  /*1190*/  IMAD R27, R20, R2, R27 ;  /* 0x00000002141b7224 */ /* 0x000fcc00078e021b */
[----:B------:R-:W-:Y:S02]  /*11a0*/  @!P4 IADD3 R19, PT, PT, R19, -R20, RZ ;  /* 0x800000141313c210 */ /* 0x000fe40007ffe0ff */
[----:B------:R-:W-:Y:S01]  /*11b0*/  ISETP.GT.U32.AND P4, PT, R20, R27, PT ;  /* 0x0000001b1400720c */ /* 0x000fe20003f84070 */
[----:B0-----:R-:W-:Y:S02]  /*11c0*/  @!P1 FADD.FTZ R6, -R6, -RZ ;  /* 0x800000ff06069221 */ /* 0x001fe40000010100 */
[----:B------:R-:W-:-:S10]  /*11d0*/  IMAD.MOV.U32 R2, RZ, RZ, R19 ;  /* 0x000000ffff027224 */ /* 0x000fd400078e0013 */
[----:B------:R-:W-:Y:S01]  /*11e0*/  @!P4 IADD3 R27, PT, PT, R27, -R20, RZ ;  /* 0x800000141b1bc210 */ /* 0x000fe20007ffe0ff */
[----:B---3--:R-:W-:-:S05]  /*11f0*/  HADD2.F32 R29, -RZ, R28.H0_H0 ;  /* 0x2000001cff1d7230 */ /* 0x008fca0000004100 */
[----:B------:R-:W-:Y:S01]  /*1200*/  FMUL.FTZ R19, R6, R29 ;  /* 0x0000001d06137220 */ /* 0x000fe20000410000 */
[----:B------:R-:W-:-:S05]  /*1210*/  @!P2 IADD3 R6, PT, PT, -R2, RZ, RZ ;  /* 0x000000ff0206a210 */ /* 0x000fca0007ffe1ff */
[----:B------:R-:W-:Y:S02]  /*1220*/  @!P2 IMAD.MOV.U32 R2, RZ, RZ, R6 ;  /* 0x000000ffff02a224 */ /* 0x000fe400078e0006 */
[----:B------:R-:W0:Y:S01]  /*1230*/  SHFL.BFLY PT, R6, R7, R25, 0x1f ;  /* 0x0c001f1907067589 */ /* 0x000e2200000e0000 */
[----:B------:R-:W-:Y:S02]  /*1240*/  ISETP.GT.U32.AND P2, PT, R20, R27, PT ;  /* 0x0000001b1400720c */ /* 0x000fe40003f44070 */
[----:B------:R-:W-:-:S11]  /*1250*/  SEL R24, R23, R2, !P0 ;  /* 0x0000000217187207 */ /* 0x000fd60004000000 */
[----:B------:R-:W-:-:S05]  /*1260*/  @!P2 IMAD.IADD R27, R27, 0x1, -R20 ;  /* 0x000000011b1ba824 */ /* 0x000fca00078e0a14 */
[----:B------:R-:W-:Y:S01]  /*1270*/  @!P3 IADD3 R8, PT, PT, -R27, RZ, RZ ;  /* 0x000000ff1b08b210 */ /* 0x000fe20007ffe1ff */
[----:B0-----:R-:W-:Y:S01]  /*1280*/  @!P1 FADD.FTZ R6, -R6, -RZ ;  /* 0x800000ff06069221 */ /* 0x001fe20000010100 */
[----:B--2---:R-:W-:-:S03]  /*1290*/  HADD2.F32 R29, -RZ, R26.H0_H0 ;  /* 0x2000001aff1d7230 */ /* 0x004fc60000004100 */
[----:B------:R-:W-:Y:S02]  /*12a0*/  @!P3 IMAD.MOV.U32 R27, RZ, RZ, R8 ;  /* 0x000000ffff1bb224 */ /* 0x000fe400078e0008 */
[----:B------:R-:W-:Y:S01]  /*12b0*/  FMUL.FTZ R2, R6, R29 ;  /* 0x0000001d06027220 */ /* 0x000fe20000410000 */
[----:B------:R-:W-:Y:S02]  /*12c0*/  LOP3.LUT R29, R24, 0x1fe, RZ, 0xc0, !PT ;  /* 0x000001fe181d7812 */ /* 0x000fe400078ec0ff */
[----:B------:R-:W-:Y:S01]  /*12d0*/  SEL R27, R23, R27, !P0 ;  /* 0x0000001b171b7207 */ /* 0x000fe20004000000 */
[----:B------:R-:W-:Y:S01]  /*12e0*/  HADD2.F32 R6, -RZ, R9.H0_H0 ;  /* 0x20000009ff067230 */ /* 0x000fe20000004100 */
[----:B------:R-:W-:Y:S02]  /*12f0*/  IADD3 R8, P2, PT, R29, R12, RZ ;  /* 0x0000000c1d087210 */ /* 0x000fe40007f5e0ff */
[----:B------:R-:W-:Y:S01]  /*1300*/  LOP3.LUT R27, R27, 0x1fe, RZ, 0xc0, !PT ;  /* 0x000001fe1b1b7812 */ /* 0x000fe200078ec0ff */
[----:B------:R-:W-:Y:S01]  /*1310*/  HADD2.F32 R18, -RZ, R18.H0_H0 ;  /* 0x20000012ff127230 */ /* 0x000fe20000004100 */
[----:B------:R-:W-:Y:S01]  /*1320*/  IADD3.X R9, PT, PT, RZ, R3, RZ, P2, !PT ;  /* 0x00000003ff097210 */ /* 0x000fe200017fe4ff */
[----:B------:R-:W-:Y:S01]  /*1330*/  FFMA.FTZ R4, R4, R6, R19 ;  /* 0x0000000604047223 */ /* 0x000fe20000010013 */
[----:B------:R-:W-:-:S02]  /*1340*/  IADD3 R6, P2, PT, R27, R12, RZ ;  /* 0x0000000c1b067210 */ /* 0x000fc40007f5e0ff */
[----:B------:R-:W-:-:S03]  /*1350*/  FFMA.FTZ R2, R7, R18, R2 ;  /* 0x0000001207027223 */ /* 0x000fc60000010002 */
[----:B------:R-:W-:Y:S01]  /*1360*/  IMAD.X R7, RZ, RZ, R3, P2 ;  /* 0x000000ffff077224 */ /* 0x000fe200010e0603 */
[----:B------:R-:W-:Y:S01]  /*1370*/  LOP3.LUT R29, R22, 0xc, RZ, 0xfc, !PT ;  /* 0x0000000c161d7812 */ /* 0x000fe200078efcff */
[----:B------:R-:W-:-:S03]  /*1380*/  IMAD.WIDE R18, R5, 0x2, R6 ;  /* 0x0000000205127825 */ /* 0x000fc600078e0206 */
[----:B------:R-:W-:Y:S01]  /*1390*/  ISETP.GE.AND P3, PT, R29, RZ, PT ;  /* 0x000000ff1d00720c */ /* 0x000fe20003f66270 */
[----:B------:R-:W2:Y:S04]  /*13a0*/  LDG.E.U16.CONSTANT R6, desc[UR4][R6.64] ;  /* 0x0000000406067981 */ /* 0x000ea8000c1e9500 */
[----:B------:R0:W3:Y:S02]  /*13b0*/  LDG.E.U16.CONSTANT R28, desc[UR4][R18.64] ;  /* 0x00000004121c7981 */ /* 0x0000e4000c1e9500 */
[----:B0-----:R-:W-:-:S05]  /*13c0*/  IABS R18, R29 ;  /* 0x0000001d00127213 */ /* 0x001fca0000000000 */
[----:B------:R-:W-:-:S05]  /*13d0*/  IMAD.HI.U32 R29, R21, R18, RZ ;  /* 0x00000012151d7227 */ /* 0x000fca00078e00ff */
[----:B------:R-:W-:-:S05]  /*13e0*/  IADD3 R29, PT, PT, -R29, RZ, RZ ;  /* 0x000000ff1d1d7210 */ /* 0x000fca0007ffe1ff */
[----:B------:R-:W-:-:S05]  /*13f0*/  IMAD R29, R20, R29, R18 ;  /* 0x0000001d141d7224 */ /* 0x000fca00078e0212 */
[----:B------:R-:W-:Y:S01]  /*1400*/  ISETP.GT.U32.AND P2, PT, R20, R29, PT ;  /* 0x0000001d1400720c */ /* 0x000fe20003f44070 */
[----:B------:R-:W-:Y:S02]  /*1410*/  IMAD.WIDE R26, R5, 0x2, R8 ;  /* 0x00000002051a7825 */ /* 0x000fe400078e0208 */
[----:B------:R-:W4:Y:S04]  /*1420*/  LDG.E.U16.CONSTANT R8, desc[UR4][R8.64] ;  /* 0x0000000408087981 */ /* 0x000f28000c1e9500 */
[----:B------:R0:W5:Y:S06]  /*1430*/  LDG.E.U16.CONSTANT R24, desc[UR4][R26.64] ;  /* 0x000000041a187981 */ /* 0x00016c000c1e9500 */
        /* <DEDUP_REMOVED lines=9> */
[----:B0-----:R-:W-:-:S03]  /*14d0*/  IMAD.WIDE R26, R5, 0x2, R18 ;  /* 0x00000002051a7825 */ /* 0x001fc600078e0212 */
[----:B------:R-:W2:Y:S04]  /*14e0*/  LDG.E.U16.CONSTANT R18, desc[UR4][R18.64] ;  /* 0x0000000412127981 */ /* 0x000ea8000c1e9500 */
[----:B------:R-:W2:Y:S04]  /*14f0*/  LDG.E.U16.CONSTANT R26, desc[UR4][R26.64] ;  /* 0x000000041a1a7981 */ /* 0x000ea8000c1e9500 */
[----:B------:R-:W0:Y:S02]  /*1500*/  SHFL.BFLY PT, R29, R11, R25, 0x1f ;  /* 0x0c001f190b1d7589 */ /* 0x000e2400000e0000 */
[----:B0-----:R-:W-:-:S02]  /*1510*/  @!P1 FADD.FTZ R29, -R29, -RZ ;  /* 0x800000ff1d1d9221 */ /* 0x001fc40000010100 */
[----:B------:R-:W-:Y:S01]  /*1520*/  SHFL.BFLY PT, R9, R14, R25, 0x1f ;  /* 0x0c001f190e097589 */ /* 0x000fe200000e0000 */
[----:B---3--:R-:W-:Y:S02]  /*1530*/  HADD2.F32 R28, -RZ, R28.H0_H0 ;  /* 0x2000001cff1c7230 */ /* 0x008fe40000004100 */
[----:B-----5:R-:W-:-:S05]  /*1540*/  HADD2.F32 R24, -RZ, R24.H0_H0 ;  /* 0x20000018ff187230 */ /* 0x020fca0000004100 */
[----:B------:R-:W-:Y:S02]  /*1550*/  FMUL.FTZ R24, R29, R24 ;  /* 0x000000181d187220 */ /* 0x000fe40000410000 */
[----:B------:R-:W0:Y:S02]  /*1560*/  SHFL.BFLY PT, R29, R10, R25, 0x1f ;  /* 0x0c001f190a1d7589 */ /* 0x000e2400000e0000 */
[----:B0-----:R-:W-:-:S04]  /*1570*/  @!P1 FADD.FTZ R29, -R29, -RZ ;  /* 0x800000ff1d1d9221 */ /* 0x001fc80000010100 */
[----:B------:R-:W-:Y:S02]  /*1580*/  FMUL.FTZ R7, R29, R28 ;  /* 0x0000001c1d077220 */ /* 0x000fe40000410000 */
[----:B------:R-:W0:Y:S01]  /*1590*/  SHFL.BFLY PT, R28, R13, R25, 0x1f ;  /* 0x0c001f190d1c7589 */ /* 0x000e2200000e0000 */
[----:B----4-:R-:W-:Y:S02]  /*15a0*/  HADD2.F32 R8, -RZ, R8.H0_H0 ;  /* 0x20000008ff087230 */ /* 0x010fe40000004100 */
[----:B--2---:R-:W-:-:S03]  /*15b0*/  HADD2.F32 R6, -RZ, R6.H0_H0 ;  /* 0x20000006ff067230 */ /* 0x004fc60000004100 */
[----:B------:R-:W-:Y:S02]  /*15c0*/  FFMA.FTZ R11, R11, R8, R24 ;  /* 0x000000080b0b7223 */ /* 0x000fe40000010018 */
[----:B------:R-:W-:Y:S01]  /*15d0*/  FFMA.FTZ R10, R10, R6, R7 ;  /* 0x000000060a0a7223 */ /* 0x000fe20000010007 */
[----:B------:R-:W-:Y:S01]  /*15e0*/  MOV R6, R0 ;  /* 0x0000000000067202 */ /* 0x000fe20000000f00 */
[----:B------:R-:W-:Y:S02]  /*15f0*/  IMAD.MOV.U32 R7, RZ, RZ, R2 ;  /* 0x000000ffff077224 */ /* 0x000fe400078e0002 */
[----:B------:R-:W-:Y:S02]  /*1600*/  HADD2.F32 R18, -RZ, R18.H0_H0 ;  /* 0x20000012ff127230 */ /* 0x000fe40000004100 */
[----:B------:R-:W-:Y:S02]  /*1610*/  HADD2.F32 R27, -RZ, R26.H0_H0 ;  /* 0x2000001aff1b7230 */ /* 0x000fe40000004100 */
[----:B0-----:R-:W-:-:S04]  /*1620*/  @!P1 FADD.FTZ R28, -R28, -RZ ;  /* 0x800000ff1c1c9221 */ /* 0x001fc80000010100 */
[----:B------:R-:W-:-:S04]  /*1630*/  FMUL.FTZ R28, R28, R27 ;  /* 0x0000001b1c1c7220 */ /* 0x000fc80000410000 */
[----:B------:R-:W-:-:S07]  /*1640*/  FFMA.FTZ R8, R13, R18, R28 ;  /* 0x000000120d087223 */ /* 0x000fce000001001c */
.L_x_1315:
        /* <DEDUP_REMOVED lines=20> */
[----:B------:R-:W-:Y:S02]  /*1790*/  IMAD.MOV.U32 R13, RZ, RZ, R8 ;  /* 0x000000ffff0d7224 */ /* 0x000fe400078e0008 */
[----:B--2---:R-:W-:-:S02]  /*17a0*/  HADD2.F32 R5, -RZ, R2.H0_H0 ;  /* 0x20000002ff057230 */ /* 0x004fc40000004100 */
[----:B---3--:R-:W-:-:S05]  /*17b0*/  HADD2.F32 R0, -RZ, R18.H0_H0 ;  /* 0x20000012ff007230 */ /* 0x008fca0000004100 */
[----:B------:R-:W-:-:S04]  /*17c0*/  FMUL.FTZ R9, R9, R0 ;  /* 0x0000000009097220 */ /* 0x000fc80000410000 */
[----:B------:R-:W-:Y:S01]  /*17d0*/  FFMA.FTZ R14, R14, R5, R9 ;  /* 0x000000050e0e7223 */ /* 0x000fe20000010009 */
[----:B------:R-:W-:Y:S06]  /*17e0*/  BRA.DIV UR6, `(.L_x_1305) ;  /* 0x0000000e06dc7947 */ /* 0x000fec000b800000 */
[----:B------:R-:W-:Y:S01]  /*17f0*/  NOP ;  /* 0x0000000000007918 */ /* 0x000fe20000000000 */
.L_x_1303:
[----:B------:R-:W-:Y:S05]  /*1800*/  BSYNC B0 ;  /* 0x0000000000007941 */ /* 0x000fea0003800000 */
.L_x_1302:
[----:B------:R-:W-:Y:S02]  /*1810*/  F2FP.BF16.F32.PACK_AB R10, R10, R11 ;  /* 0x0000000b0a0a723e */ /* 0x000fe400000010ff */
[----:B------:R-:W-:Y:S02]  /*1820*/  F2FP.BF16.F32.PACK_AB R8, R6, R15 ;  /* 0x0000000f0608723e */ /* 0x000fe400000010ff */
[----:B------:R-:W-:Y:S02]  /*1830*/  F2FP.BF16.F32.PACK_AB R9, R7, R4 ;  /* 0x000000040709723e */ /* 0x000fe400000010ff */
[----:B------:R-:W-:-:S05]  /*1840*/  F2FP.BF16.F32.PACK_AB R11, R14, R13 ;  /* 0x0000000d0e0b723e */ /* 0x000fca00000010ff */
[----:B------:R-:W-:Y:S01]  /*1850*/  STG.E.128 desc[UR4][R16.64], R8 ;  /* 0x0000000810007986 */ /* 0x000fe2000c101d04 */
[----:B------:R-:W-:Y:S05]  /*1860*/  EXIT ;  /* 0x000000000000794d */ /* 0x000fea0003800000 */
.L_x_1304:
[-C--:B------:R-:W-:Y:S01]  /*1870*/  IABS R20, R27.reuse ;  /* 0x0000001b00147213 */ /* 0x080fe20000000000 */
[----:B------:R-:W-:Y:S01]  /*1880*/  IMAD.SHL.U32 R22, R2, 0x10, RZ ;  /* 0x0000001002167824 */ /* 0x000fe200078e00ff */
[-C--:B------:R-:W-:Y:S02]  /*1890*/  LEA.HI R0, R0, R27.reuse, RZ, 0x4 ;  /* 0x0000001b00007211 */ /* 0x080fe400078f20ff */
[----:B------:R0:W1:Y:S01]  /*18a0*/  I2F.RP R18, R20 ;  /* 0x0000001400127306 */ /* 0x0000620000209400 */
[----:B------:R-:W-:Y:S02]  /*18b0*/  LOP3.LUT R23, RZ, R27, RZ, 0x33, !PT ;  /* 0x0000001bff177212 */ /* 0x000fe400078e33ff */
[----:B------:R-:W-:Y:S02]  /*18c0*/  SHF.R.S32.HI R25, RZ, 0x4, R0 ;  /* 0x00000004ff197819 */ /* 0x000fe40000011400 */
[----:B------:R-:W-:Y:S01]  /*18d0*/  ISETP.GE.AND P2, PT, R22, RZ, PT ;  /* 0x000000ff1600720c */ /* 0x000fe20003f46270 */
[----:B------:R-:W-:Y:S01]  /*18e0*/  IMAD.MOV.U32 R26, RZ, RZ, R15 ;  /* 0x000000ffff1a7224 */ /* 0x000fe200078e000f */
[----:B------:R-:W-:-:S11]  /*18f0*/  MOV R24, 0xffffffff ;  /* 0xffffffff00187802 */ /* 0x000fd60000000f00 */
[----:B01----:R-:W-:Y:S05]  /*1900*/  WARPSYNC.COLLECTIVE R24, `(.L_x_1306) ;  /* 0x0000000018087348 */ /* 0x003fea0003c00000 */
[----:B------:R-:W-:Y:S01]  /*1910*/  NOP ;  /* 0x0000000000007918 */ /* 0x000fe20000000000 */
[----:B01----:R-:W-:Y:S05]  /*1920*/  ENDCOLLECTIVE ;  /* 0x000000000000791b */ /* 0x003fea0003800000 */
.L_x_1306:
[----:B------:R-:W0:Y:S01]  /*1930*/  MUFU.RCP R18, R18 ;  /* 0x0000001200127308 */ /* 0x000e220000001000 */
[----:B------:R-:W-:Y:S02]  /*1940*/  ISETP.GE.AND P1, PT, R2, R25, PT ;  /* 0x000000190200720c */ /* 0x000fe40003f26270 */
[----:B0-----:R-:W-:-:S05]  /*1950*/  IADD3 R8, PT, PT, R18, 0xffffffe, RZ ;  /* 0x0ffffffe12087810 */ /* 0x001fca0007ffe0ff */
[----:B------:R0:W1:Y:S02]  /*1960*/  F2I.FTZ.U32.TRUNC.NTZ R9, R8 ;  /* 0x0000000800097305 */ /* 0x000064000021f000 */
[----:B0-----:R-:W-:Y:S02]  /*1970*/  HFMA2 R8, -RZ, RZ, 0, 0 ;  /* 0x00000000ff087431 */ /* 0x001fe400000001ff */
[----:B-1----:R-:W-:-:S04]  /*1980*/  IMAD.MOV R21, RZ, RZ, -R9 ;  /* 0x000000ffff157224 */ /* 0x002fc800078e0a09 */
[----:B------:R-:W-:-:S04]  /*1990*/  IMAD R21, R21, R20, RZ ;  /* 0x0000001415157224 */ /* 0x000fc800078e02ff */
[----:B------:R-:W-:Y:S01]  /*19a0*/  IMAD.HI.U32 R21, R9, R21, R8 ;  /* 0x0000001509157227 */ /* 0x000fe200078e0008 */
[----:B------:R-:W-:-:S05]  /*19b0*/  IABS R9, R22 ;  /* 0x0000001600097213 */ /* 0x000fca0000000000 */
        /* <DEDUP_REMOVED lines=17> */
[----:B------:R-:W-:-:S07]  /*1ad0*/  HFMA2 R27, -RZ, RZ, 0, 1.847743988037109375e-06 ;  /* 0x0000001fff1b7431 */ /* 0x000fce00000001ff */
[----:B0----5:R-:W-:Y:S05]  /*1ae0*/  WARPSYNC.COLLECTIVE R24, `(.L_x_1307) ;  /* 0x0000000018087348 */ /* 0x021fea0003c00000 */
[----:B------:R1:W2:Y:S02]  /*1af0*/  SHFL.BFLY P2, R24, R26, R25, R27 ;  /* 0x0c0000191a187389 */ /* 0x0002a4000004001b */
[----:B012--5:R-:W-:Y:S05]  /*1b00*/  ENDCOLLECTIVE ;  /* 0x000000000000791b */ /* 0x027fea0003800000 */
.L_x_1307:
[----:B------:R-:W-:-:S04]  /*1b10*/  IMAD.MOV.U32 R28, RZ, RZ, R24 ;  /* 0x000000ffff1c7224 */ /* 0x000fc800078e0018 */
[----:B------:R-:W-:Y:S01]  /*1b20*/  @!P1 FADD.FTZ R28, -R28, -RZ ;  /* 0x800000ff1c1c9221 */ /* 0x000fe20000010100 */
[----:B------:R-:W-:Y:S02]  /*1b30*/  HADD2.F32 R0, -RZ, R0.H0_H0 ;  /* 0x20000000ff007230 */ /* 0x000fe40000004100 */
[----:B------:R-:W-:-:S05]  /*1b40*/  HADD2.F32 R19, -RZ, R8.H0_H0 ;  /* 0x20000008ff137230 */ /* 0x000fca0000004100 */
[----:B------:R-:W-:-:S04]  /*1b50*/  FMUL.FTZ R28, R28, R19 ;  /* 0x000000131c1c7220 */ /* 0x000fc80000410000 */
[----:B------:R-:W-:Y:S01]  /*1b60*/  FFMA.FTZ R15, R15, R0, R28 ;  /* 0x000000000f0f7223 */ /* 0x000fe2000001001c */
        /* <DEDUP_REMOVED lines=24> */
.L_x_1308:
[----:B------:R-:W-:-:S05]  /*1cf0*/  MOV R29, R24 ;  /* 0x00000018001d7202 */ /* 0x000fca0000000f00 */
[----:B------:R-:W-:Y:S01]  /*1d00*/  @!P1 FADD.FTZ R29, -R29, -RZ ;  /* 0x800000ff1d1d9221 */ /* 0x000fe20000010100 */
[----:B------:R-:W-:Y:S02]  /*1d10*/  HADD2.F32 R19, -RZ, R0.H0_H0 ;  /* 0x20000000ff137230 */ /* 0x000fe40000004100 */
[----:B------:R-:W-:-:S05]  /*1d20*/  HADD2.F32 R2, -RZ, R8.H0_H0 ;  /* 0x20000008ff027230 */ /* 0x000fca0000004100 */
[----:B------:R-:W-:Y:S01]  /*1d30*/  FMUL.FTZ R29, R29, R2 ;  /* 0x000000021d1d7220 */ /* 0x000fe20000410000 */
[----:B------:R-:W-:-:S03]  /*1d40*/  LOP3.LUT R2, R22, 0x4, RZ, 0xfc, !PT ;  /* 0x0000000416027812 */ /* 0x000fc600078efcff */
        /* <DEDUP_REMOVED lines=25> */
.L_x_1309:
[----:B------:R-:W-:-:S05]  /*1ee0*/  MOV R6, R24 ;  /* 0x0000001800067202 */ /* 0x000fca0000000f00 */
[----:B------:R-:W-:Y:S01]  /*1ef0*/  @!P1 FADD.FTZ R6, -R6, -RZ ;  /* 0x800000ff06069221 */ /* 0x000fe20000010100 */
[----:B------:R-:W-:Y:S01]  /*1f00*/  HADD2.F32 R19, -RZ, R2.H0_H0 ;  /* 0x20000002ff137230 */ /* 0x000fe20000004100 */
[----:B------:R-:W-:Y:S01]  /*1f10*/  LOP3.LUT R2, R22, 0x6, RZ, 0xfc, !PT ;  /* 0x0000000616027812 */ /* 0x000fe200078efcff */
[----:B------:R-:W-:-:S03]  /*1f20*/  HADD2.F32 R29, -RZ, R8.H0_H0 ;  /* 0x20000008ff1d7230 */ /* 0x000fc60000004100 */
[----:B------:R-:W-:Y:S02]  /*1f30*/  ISETP.GE.AND P3, PT, R2, RZ, PT ;  /* 0x000000ff0200720c */ /* 0x000fe40003f66270 */
[----:B------:R-:W-:-:S04]  /*1f40*/  FMUL.FTZ R29, R6, R29 ;  /* 0x0000001d061d7220 */ /* 0x000fc80000410000 */
        /* <DEDUP_REMOVED lines=23> */
.L_x_1310:
        /* <DEDUP_REMOVED lines=30> */
.L_x_1311:
[----:B------:R-:W-:-:S05]  /*22a0*/  MOV R29, R24 ;  /* 0x00000018001d7202 */ /* 0x000fca0000000f00 */
[----:B------:R-:W-:Y:S01]  /*22b0*/  @!P1 FADD.FTZ R29, -R29, -RZ ;  /* 0x800000ff1d1d9221 */ /* 0x000fe20000010100 */
[----:B------:R-:W-:Y:S02]  /*22c0*/  HADD2.F32 R18, -RZ, R18.H0_H0 ;  /* 0x20000012ff127230 */ /* 0x000fe40000004100 */
[----:B------:R-:W-:Y:S01]  /*22d0*/  HADD2.F32 R28, -RZ, R6.H0_H0 ;  /* 0x20000006ff1c7230 */ /* 0x000fe20000004100 */
[----:B------:R-:W-:-:S04]  /*22e0*/  LOP3.LUT R6, R22, 0xa, RZ, 0xfc, !PT ;  /* 0x0000000a16067812 */ /* 0x000fc800078efcff */
[----:B------:R-:W-:Y:S01]  /*22f0*/  IABS R7, R6 ;  /* 0x0000000600077213 */ /* 0x000fe20000000000 */
[----:B------:R-:W-:Y:S01]  /*2300*/  FMUL.FTZ R28, R29, R28 ;  /* 0x0000001c1d1c7220 */ /* 0x000fe20000410000 */
[----:B------:R-:W-:-:S03]  /*2310*/  ISETP.GE.AND P3, PT, R6, RZ, PT ;  /* 0x000000ff0600720c */ /* 0x000fc60003f66270 */
[----:B------:R-:W-:-:S04]  /*2320*/  IMAD.HI.U32 R6, R21, R7, RZ ;  /* 0x0000000715067227 */ /* 0x000fc800078e00ff */
[----:B------:R-:W-:Y:S01]  /*2330*/  FFMA.FTZ R11, R11, R18, R28 ;  /* 0x000000120b0b7223 */ /* 0x000fe2000001001c */
        /* <DEDUP_REMOVED lines=15> */
[----:B------:R-:W-:Y:S02]  /*2430*/  HFMA2 R27, -RZ, RZ, 0, 1.847743988037109375e-06 ;  /* 0x0000001fff1b7431 */ /* 0x000fe400000001ff */
[----:B------:R-:W-:Y:S02]  /*2440*/  IMAD.MOV.U32 R24, RZ, RZ, -0x1 ;  /* 0xffffffffff187424 */ /* 0x000fe400078e00ff */
[----:B------:R-:W-:-:S07]  /*2450*/  IMAD.MOV.U32 R26, RZ, RZ, R10 ;  /* 0x000000ffff1a7224 */ /* 0x000fce00078e000a */
[----:B0----5:R-:W-:Y:S05]  /*2460*/  WARPSYNC.COLLECTIVE R24, `(.L_x_1312) ;  /* 0x0000000018087348 */ /* 0x021fea0003c00000 */
[----:B------:R1:W2:Y:S02]  /*2470*/  SHFL.BFLY P2, R24, R26, R25, R27 ;  /* 0x0c0000191a187389 */ /* 0x0002a4000004001b */
[----:B012--5:R-:W-:Y:S05]  /*2480*/  ENDCOLLECTIVE ;  /* 0x000000000000791b */ /* 0x027fea0003800000 */
.L_x_1312:
[----:B------:R-:W-:-:S05]  /*2490*/  MOV R29, R24 ;  /* 0x00000018001d7202 */ /* 0x000fca0000000f00 */
[----:B------:R-:W-:Y:S01]  /*24a0*/  @!P1 FADD.FTZ R29, -R29, -RZ ;  /* 0x800000ff1d1d9221 */ /* 0x000fe20000010100 */
[----:B------:R-:W-:Y:S02]  /*24b0*/  HADD2.F32 R9, -RZ, R18.H0_H0 ;  /* 0x20000012ff097230 */ /* 0x000fe40000004100 */
[----:B------:R-:W-:Y:S01]  /*24c0*/  HADD2.F32 R28, -RZ, R6.H0_H0 ;  /* 0x20000006ff1c7230 */ /* 0x000fe20000004100 */
[----:B------:R-:W-:-:S04]  /*24d0*/  LOP3.LUT R6, R22, 0xc, RZ, 0xfc, !PT ;  /* 0x0000000c16067812 */ /* 0x000fc800078efcff */
[----:B------:R-:W-:Y:S01]  /*24e0*/  FMUL.FTZ R29, R29, R28 ;  /* 0x0000001c1d1d7220 */ /* 0x000fe20000410000 */
[----:B------:R-:W-:-:S03]  /*24f0*/  ISETP.GE.AND P3, PT, R6, RZ, PT ;  /* 0x000000ff0600720c */ /* 0x000fc60003f66270 */
        /* <DEDUP_REMOVED lines=8> */
[----:B------:R-:W-:-:S05]  /*2580*/  @!P2 IADD3 R29, PT, PT, R29, -R20, RZ ;  /* 0x800000141d1da210 */ /* 0x000fca0007ffe0ff */
[----:B------:R-:W-:-:S05]  /*2590*/  @!P3 IMAD.MOV R18, RZ, RZ, -R29 ;  /* 0x000000ffff12b224 */ /* 0x000fca00078e0a1d */
[----:B------:R-:W-:-:S04]  /*25a0*/  @!P3 MOV R29, R18 ;  /* 0x00000012001db202 */ /* 0x000fc80000000f00 */
        /* <DEDUP_REMOVED lines=12> */
.L_x_1313:
[----:B------:R-:W-:Y:S01]  /*2670*/  MOV R7, R2 ;  /* 0x0000000200077202 */ /* 0x000fe20000000f00 */
[----:B------:R-:W-:Y:S01]  /*2680*/  IMAD.MOV.U32 R26, RZ, RZ, R14 ;  /* 0x000000ffff1a7224 */ /* 0x000fe200078e000e */
[----:B------:R-:W-:Y:S02]  /*2690*/  MOV R28, R24 ;  /* 0x00000018001c7202 */ /* 0x000fe40000000f00 */
[----:B------:R-:W-:-:S03]  /*26a0*/  MOV R24, 0xffffffff ;  /* 0xffffffff00187802 */ /* 0x000fc60000000f00 */
[----:B------:R-:W-:-:S07]  /*26b0*/  @!P1 FADD.FTZ R28, -R28, -RZ ;  /* 0x800000ff1c1c9221 */ /* 0x000fce0000010100 */
[----:B------:R-:W-:Y:S05]  /*26c0*/  WARPSYNC.COLLECTIVE R24, `(.L_x_1314) ;  /* 0x0000000018087348 */ /* 0x000fea0003c00000 */
[----:B------:R0:W1:Y:S02]  /*26d0*/  SHFL.BFLY P2, R24, R26, R25, R27 ;  /* 0x0c0000191a187389 */ /* 0x000064000004001b */
[----:B01----:R-:W-:Y:S05]  /*26e0*/  ENDCOLLECTIVE ;  /* 0x000000000000791b */ /* 0x003fea0003800000 */
.L_x_1314:
[----:B------:R-:W-:Y:S01]  /*26f0*/  MOV R9, R24 ;  /* 0x0000001800097202 */ /* 0x000fe20000000f00 */
[----:B------:R-:W-:Y:S02]  /*2700*/  HADD2.F32 R18, -RZ, R18.H0_H0 ;  /* 0x20000012ff127230 */ /* 0x000fe40000004100 */
[----:B------:R-:W-:Y:S02]  /*2710*/  HADD2.F32 R19, -RZ, R6.H0_H0 ;  /* 0x20000006ff137230 */ /* 0x000fe40000004100 */
[----:B------:R-:W-:-:S03]  /*2720*/  IMAD.MOV.U32 R6, RZ, RZ, R0 ;  /* 0x000000ffff067224 */ /* 0x000fc600078e0000 */
[----:B------:R-:W-:-:S04]  /*2730*/  FMUL.FTZ R8, R28, R19 ;  /* 0x000000131c087220 */ /* 0x000fc80000410000 */
[----:B------:R-:W-:Y:S01]  /*2740*/  FFMA.FTZ R8, R13, R18, R8 ;  /* 0x000000120d087223 */ /* 0x000fe20000010008 */
[----:B------:R-:W-:Y:S06]  /*2750*/  BRA `(.L_x_1315) ;  /* 0xffffffec00bc7947 */ /* 0x000fec000383ffff */
.L_x_1305:
[----:B------:R-:W-:Y:S01]  /*2760*/  BSSY B1, `(.L_x_1316) ;  /* 0x0000005000017945 */ /* 0x000fe20003800000 */
[----:B------:R-:W-:-:S07]  /*2770*/  MOV R24, 0xffffffff ;  /* 0xffffffff00187802 */ /* 0x000fce0000000f00 */
[----:B------:R-:W-:Y:S05]  /*2780*/  WARPSYNC.COLLECTIVE R24, `(.L_x_1317) ;  /* 0x0000000018087348 */ /* 0x000fea0003c00000 */
[----:B------:R-:W-:Y:S01]  /*2790*/  NOP ;  /* 0x0000000000007918 */ /* 0x000fe20000000000 */
[----:B------:R-:W-:Y:S05]  /*27a0*/  ENDCOLLECTIVE ;  /* 0x000000000000791b */ /* 0x000fea0003800000 */
.L_x_1317:
[----:B------:R-:W-:Y:S05]  /*27b0*/  BSYNC B1 ;  /* 0x0000000000017941 */ /* 0x000fea0003800000 */
.L_x_1316:
[----:B------:R-:W-:Y:S05]  /*27c0*/  BRA `(.L_x_1303) ;  /* 0xfffffff0000c7947 */ /* 0x000fea000383ffff */
.L_x_1318:
        /* <DEDUP_REMOVED lines=11> */
.L_x_4092:


//--------------------- .text._ZN12tensorrt_llm7kernels21fusedQKNormRopeKernelIN3c108BFloat16ENS2_4HalfELi256ELb1EEEvPviiifPKvS7_S7_PKlii --------------------------
	.section	.text._ZN12tensorrt_llm7kernels21fusedQKNormRopeKernelIN3c108BFloat16ENS2_4HalfELi256ELb1EEEvPviiifPKvS7_S7_PKlii,"ax",@progbits
	.align	128
        .global         _ZN12tensorrt_llm7kernels21fusedQKNormRopeKernelIN3c108BFloat16ENS2_4HalfELi256ELb1EEEvPviiifPKvS7_S7_PKlii
        .type           _ZN12tensorrt_llm7kernels21fusedQKNormRopeKernelIN3c108BFloat16ENS2_4HalfELi256ELb1EEEvPviiifPKvS7_S7_PKlii,@function
        .size           _ZN12tensorrt_llm7kernels21fusedQKNormRopeKernelIN3c108BFloat16ENS2_4HalfELi256ELb1EEEvPviiifPKvS7_S7_PKlii,(.L_x_4093 - _ZN12tensorrt_llm7kernels21fusedQKNormRopeKernelIN3c108BFloat16ENS2_4HalfELi256ELb1EEEvPviiifPKvS7_S7_PKlii)
        .other          _ZN12tensorrt_llm7kernels21fusedQKNormRopeKernelIN3c108BFloat16ENS2_4HalfELi256ELb1EEEvPviiifPKvS7_S7_PKlii,@"STO_CUDA_ENTRY STV_DEFAULT"
_ZN12tensorrt_llm7kernels21fusedQKNormRopeKernelIN3c108BFloat16ENS2_4HalfELi256ELb1EEEvPviiifPKvS7_S7_PKlii:
.text._ZN12tensorrt_llm7kernels21fusedQKNormRopeKernelIN3c108BFloat16ENS2_4HalfELi256ELb1EEEvPviiifPKvS7_S7_PKlii:
        /* <DEDUP_REMOVED lines=12> */
[----:B------:R-:W1:Y:S03]  /*00c0*/  LDCU UR4, c[0x0][0x3b8] ;  /* 0x00007700ff0477ac */ /* 0x000e660008000800 */
[----:B------:R-:W-:Y:S01]  /*00d0*/  IADD3 R9, PT, PT, RZ, -R4, RZ ;  /* 0x80000004ff097210 */ /* 0x000fe20007ffe0ff */
        /* <DEDUP_REMOVED lines=19> */
[----:B------:R-:W-:-:S06]  /*0210*/  @P0 IADD3 R12, PT, PT, R12, 0x1, RZ ;  /* 0x000000010c0c0810 */ /* 0x000fcc0007ffe0ff */
[----:B------:R-:W-:Y:S01]  /*0220*/  @!P1 IMAD.MOV R12, RZ, RZ, -R12 ;  /* 0x000000ffff0c9224 */ /* 0x000fe200078e0a0c */
[----:B------:R-:W-:-:S04]  /*0230*/  @!P2 LOP3.LUT R12, RZ, R3, RZ, 0x33, !PT ;  /* 0x00000003ff0ca212 */ /* 0x000fc800078e33ff */
[----:B-1----:R-:W-:-:S13]  /*0240*/  ISETP.GE.AND P0, PT, R12, UR4, PT ;  /* 0x000000040c007c0c */ /* 0x002fda000bf06270 */
[----:B------:R-:W-:Y:S05]  /*0250*/  @P0 EXIT ;  /* 0x000000000000094d */ /* 0x000fea0003800000 */
[----:B------:R-:W0:Y:S01]  /*0260*/  LDC.64 R8, c[0x0][0x390] ;  /* 0x0000e400ff087b82 */ /* 0x000e220000000a00 */
[----:B------:R-:W-:Y:S01]  /*0270*/  IADD3 R4, PT, PT, -R12, RZ, RZ ;  /* 0x000000ff0c047210 */ /* 0x000fe20007ffe1ff */
[----:B------:R-:W1:Y:S04]  /*0280*/  LDCU.64 UR4, c[0x0][0x358] ;  /* 0x00006b00ff0477ac */ /* 0x000e680008000a00 */
[----:B------:R-:W-:Y:S02]  /*0290*/  IMAD R7, R3, R4, R6 ;  /* 0x0000000403077224 */ /* 0x000fe400078e0206 */
[----:B------:R-:W2:Y:S03]  /*02a0*/  LDC.64 R10, c[0x0][0x398] ;  /* 0x0000e600ff0a7b82 */ /* 0x000ea60000000a00 */
[----:B------:R-:W-:-:S02]  /*02b0*/  ISETP.GE.AND P0, PT, R7, R2, PT ;  /* 0x000000020700720c */ /* 0x000fc40003f06270 */
[CC--:B------:R-:W-:Y:S02]  /*02c0*/  IADD3 R6, PT, PT, R7.reuse, -R2.reuse, RZ ;  /* 0x8000000207067210 */ /* 0x0c0fe40007ffe0ff */
[CC--:B------:R-:W-:Y:S01]  /*02d0*/  ISETP.GE.AND P1, PT, R7.reuse, R2.reuse, PT ;  /* 0x000000020700720c */ /* 0x0c0fe20003f26270 */
[----:B------:R-:W3:Y:S01]  /*02e0*/  LDC.64 R24, c[0x0][0x3a0] ;  /* 0x0000e800ff187b82 */ /* 0x000ee20000000a00 */
[----:B------:R-:W-:Y:S02]  /*02f0*/  SEL R6, R6, RZ, P0 ;  /* 0x000000ff06067207 */ /* 0x000fe40000000000 */
[----:B------:R-:W-:-:S05]  /*0300*/  VIMNMX R2, PT, PT, R7, R2, PT ;  /* 0x0000000207027248 */ /* 0x000fca0003fe0100 */
[----:B------:R-:W4:Y:S01]  /*0310*/  LDC.64 R4, c[0x0][0x380] ;  /* 0x0000e000ff047b82 */ /* 0x000f220000000a00 */
[----:B0-----:R-:W-:Y:S02]  /*0320*/  IADD3 R3, PT, PT, R3, R8, RZ ;  /* 0x0000000803037210 */ /* 0x001fe40007ffe0ff */
[----:B------:R-:W-:-:S03]  /*0330*/  LOP3.LUT R8, R0, 0x1f, RZ, 0xc0, !PT ;  /* 0x0000001f00087812 */ /* 0x000fc600078ec0ff */
[----:B------:R-:W-:Y:S01]  /*0340*/  IMAD R3, R12, R3, R6 ;  /* 0x000000030c037224 */ /* 0x000fe200078e0206 */
[----:B------:R-:W-:-:S04]  /*0350*/  SHF.L.U32 R7, R8, 0x3, RZ ;  /* 0x0000000308077819 */ /* 0x000fc800000006ff */
[----:B------:R-:W-:Y:S01]  /*0360*/  IADD3 R2, PT, PT, R3, R2, RZ ;  /* 0x0000000203027210 */ /* 0x000fe20007ffe0ff */
        /* <DEDUP_REMOVED lines=22> */
[----:B--2---:R-:W-:Y:S01]  /*04d0*/  @!P1 SHF.L.U32 R18, R18, 0x10, RZ ;  /* 0x0000001012129819 */ /* 0x004fe200000006ff */
[----:B---3--:R-:W-:Y:S01]  /*04e0*/  @P1 IMAD.U32 R18, R0, 0x10000, RZ ;  /* 0x0001000000121824 */ /* 0x008fe200078e00ff */
[----:B-----5:R-:W-:-:S02]  /*04f0*/  PRMT R24, R4, 0x7632, R24 ;  /* 0x0000763204187816 */ /* 0x020fc40000000018 */
[----:B------:R-:W-:Y:S02]  /*0500*/  SHF.L.U32 R0, R4, 0x10, RZ ;  /* 0x0000001004007819 */ /* 0x000fe400000006ff */
[----:B------:R-:W-:-:S03]  /*0510*/  SHF.L.U32 R24, R24, 0x10, RZ ;  /* 0x0000001018187819 */ /* 0x000fc600000006ff */
[----:B------:R-:W-:Y:S01]  /*0520*/  FFMA.FTZ R25, R0, R0, RZ ;  /* 0x0000000000197223 */ /* 0x000fe200000100ff */
[----:B----4-:R-:W-:Y:S01]  /*0530*/  @P0 SHF.L.U32 R10, R27, 0x10, RZ ;  /* 0x000000101b0a0819 */ /* 0x010fe200000006ff */
[C---:B0-----:R-:W-:Y:S01]  /*0540*/  IMAD.U32 R11, R5.reuse, 0x10000, RZ ;  /* 0x00010000050b7824 */ /* 0x041fe200078e00ff */
[----:B------:R-:W-:Y:S01]  /*0550*/  PRMT R27, R5, 0x7632, R27 ;  /* 0x00007632051b7816 */ /* 0x000fe2000000001b */
[----:B------:R-:W-:Y:S01]  /*0560*/  FFMA.FTZ R4, R24, R24, R25 ;  /* 0x0000001818047223 */ /* 0x000fe20000010019 */
[----:B------:R-:W-:Y:S02]  /*0570*/  @!P0 SHF.L.U32 R10, R26, 0x10, RZ ;  /* 0x000000101a0a8819 */ /* 0x000fe400000006ff */
[----:B------:R-:W-:Y:S01]  /*0580*/  SHF.L.U32 R25, R27, 0x10, RZ ;  /* 0x000000101b197819 */ /* 0x000fe200000006ff */
[----:B------:R-:W-:Y:S01]  /*0590*/  FFMA.FTZ R4, R11, R11, R4 ;  /* 0x0000000b0b047223 */ /* 0x000fe20000010004 */
[C---:B------:R-:W-:Y:S02]  /*05a0*/  PRMT R26, R6.reuse, 0x7632, R26 ;  /* 0x00007632061a7816 */ /* 0x040fe4000000001a */
[----:B------:R-:W-:Y:S01]  /*05b0*/  SHF.L.U32 R6, R6, 0x10, RZ ;  /* 0x0000001006067819 */ /* 0x000fe200000006ff */
[----:B------:R-:W-:Y:S01]  /*05c0*/  FFMA.FTZ R5, R25, R25, R4 ;  /* 0x0000001919057223 */ /* 0x000fe20000010004 */
[----:B------:R-:W-:-:S02]  /*05d0*/  SHF.L.U32 R26, R26, 0x10, RZ ;  /* 0x000000101a1a7819 */ /* 0x000fc400000006ff */
[----:B------:R-:W-:Y:S01]  /*05e0*/  @P0 SHF.L.U32 R21, R21, 0x10, RZ ;  /* 0x0000001015150819 */ /* 0x000fe200000006ff */
[----:B------:R-:W-:Y:S01]  /*05f0*/  FFMA.FTZ R5, R6, R6, R5 ;  /* 0x0000000606057223 */ /* 0x000fe20000010005 */
[----:B------:R-:W-:Y:S02]  /*0600*/  @!P0 SHF.L.U32 R21, R28, 0x10, RZ ;  /* 0x000000101c158819 */ /* 0x000fe400000006ff */
[C---:B------:R-:W-:Y:S01]  /*0610*/  PRMT R28, R7.reuse, 0x7632, R28 ;  /* 0x00007632071c7816 */ /* 0x040fe2000000001c */
[----:B------:R-:W-:Y:S01]  /*0620*/  FFMA.FTZ R4, R26, R26, R5 ;  /* 0x0000001a1a047223 */ /* 0x000fe20000010005 */
[----:B------:R-:W-:Y:S02]  /*0630*/  SHF.L.U32 R27, R7, 0x10, RZ ;  /* 0x00000010071b7819 */ /* 0x000fe400000006ff */
[----:B------:R-:W-:-:S03]  /*0640*/  SHF.L.U32 R7, R28, 0x10, RZ ;  /* 0x000000101c077819 */ /* 0x000fc600000006ff */
        /* <DEDUP_REMOVED lines=9> */
[----:B------:R-:W-:Y:S02]  /*06e0*/  @P0 SHF.L.U32 R23, R23, 0x10, RZ ;  /* 0x0000001017170819 */ /* 0x000fe400000006ff */
[----:B------:R-:W-:Y:S01]  /*06f0*/  @!P0 SHF.L.U32 R23, R29, 0x10, RZ ;  /* 0x000000101d178819 */ /* 0x000fe200000006ff */
        /* <DEDUP_REMOVED lines=10> */
[----:B------:R-:W-:Y:S02]  /*07a0*/  @P0 SHF.L.U32 R16, R16, 0x10, RZ ;  /* 0x0000001010100819 */ /* 0x000fe400000006ff */
[----:B------:R-:W-:Y:S02]  /*07b0*/  @P0 SHF.L.U32 R20, R20, 0x10, RZ ;  /* 0x0000001014140819 */ /* 0x000fe400000006ff */
        /* <DEDUP_REMOVED lines=47> */
[----:B--2---:R-:W-:-:S02]  /*0ab0*/  HADD2.F32 R20, -RZ, R20.H0_H0 ;  /* 0x20000014ff147230 */ /* 0x004fc40000004100 */
[----:B---3--:R-:W-:Y:S02]  /*0ac0*/  HADD2.F32 R22, -RZ, R19.H0_H0 ;  /* 0x20000013ff167230 */ /* 0x008fe40000004100 */
[----:B----4-:R-:W-:-:S03]  /*0ad0*/  HADD2.F32 R18, -RZ, R18.H0_H0 ;  /* 0x20000012ff127230 */ /* 0x010fc60000004100 */
[-C--:B0-----:R-:W-:Y:S01]  /*0ae0*/  FMUL.FTZ R9, R11, R22.reuse ;  /* 0x000000160b097220 */ /* 0x081fe20000410000 */
[----:B-----5:R-:W-:Y:S02]  /*0af0*/  HADD2.F32 R12, -RZ, R12.H0_H0 ;  /* 0x2000000cff0c7230 */ /* 0x020fe40000004100 */
[C---:B------:R-:W-:Y:S01]  /*0b00*/  FMUL.FTZ R24, R10.reuse, R22 ;  /* 0x000000160a187220 */ /* 0x040fe20000410000 */
[----:B------:R-:W-:Y:S02]  /*0b10*/  HADD2.F32 R13, -RZ, R13.H0_H0 ;  /* 0x2000000dff0d7230 */ /* 0x000fe40000004100 */
[----:B------:R-:W-:Y:S01]  /*0b20*/  FMUL.FTZ R19, R21, R18 ;  /* 0x0000001215137220 */ /* 0x000fe20000410000 */
[----:B------:R-:W-:Y:S01]  /*0b30*/  FFMA.FTZ R10, R10, R20, R9 ;  /* 0x000000140a0a7223 */ /* 0x000fe20000010009 */
[----:B-1----:R-:W-:Y:S01]  /*0b40*/  FMUL.FTZ R5, R23, R12 ;  /* 0x0000000c17057220 */ /* 0x002fe20000410000 */
[----:B------:R-:W-:Y:S02]  /*0b50*/  HADD2.F32 R17, -RZ, R17.H0_H0 ;  /* 0x20000011ff117230 */ /* 0x000fe40000004100 */
[----:B------:R-:W-:Y:S01]  /*0b60*/  FMUL.FTZ R18, R0, R18 ;  /* 0x0000001200127220 */ /* 0x000fe20000410000 */
[----:B------:R-:W-:Y:S01]  /*0b70*/  FMUL.FTZ R12, R6, R12 ;  /* 0x0000000c060c7220 */ /* 0x000fe20000410000 */
[----:B------:R-:W-:Y:S01]  /*0b80*/  FMUL.FTZ R9, R7, R13 ;  /* 0x0000000d07097220 */ /* 0x000fe20000410000 */
[----:B------:R-:W-:-:S02]  /*0b90*/  HADD2.F32 R14, -RZ, R14.H0_H0 ;  /* 0x2000000eff0e7230 */ /* 0x000fc40000004100 */
[----:B------:R-:W-:Y:S01]  /*0ba0*/  FMUL.FTZ R4, R16, R13 ;  /* 0x0000000d10047220 */ /* 0x000fe20000410000 */
[----:B------:R-:W-:Y:S02]  /*0bb0*/  HADD2.F32 R15, -RZ, R15.H0_H0 ;  /* 0x2000000fff0f7230 */ /* 0x000fe40000004100 */
[-C--:B------:R-:W-:Y:S01]  /*0bc0*/  FFMA.FTZ R0, R0, R17.reuse, -R19 ;  /* 0x0000001100007223 */ /* 0x080fe20000010813 */
[----:B------:R-:W-:Y:S01]  /*0bd0*/  FFMA.FTZ R21, R21, R17, R18 ;  /* 0x0000001115157223 */ /* 0x000fe20000010012 */
[----:B------:R-:W-:Y:S01]  /*0be0*/  FFMA.FTZ R11, R11, R20, -R24 ;  /* 0x000000140b0b7223 */ /* 0x000fe20000010818 */
[-C--:B------:R-:W-:Y:S01]  /*0bf0*/  FFMA.FTZ R6, R6, R14.reuse, -R5 ;  /* 0x0000000e06067223 */ /* 0x080fe20000010805 */
[----:B------:R-:W-:Y:S01]  /*0c00*/  FFMA.FTZ R23, R23, R14, R12 ;  /* 0x0000000e17177223 */ /* 0x000fe2000001000c */
[-C--:B------:R-:W-:Y:S01]  /*0c10*/  FFMA.FTZ R16, R16, R15.reuse, -R9 ;  /* 0x0000000f10107223 */ /* 0x080fe20000010809 */
[----:B------:R-:W-:-:S07]  /*0c20*/  FFMA.FTZ R7, R7, R15, R4 ;  /* 0x0000000f07077223 */ /* 0x000fce0000010004 */
.L_x_1320:
[----:B------:R-:W-:Y:S05]  /*0c30*/  BSYNC.RECONVERGENT B0 ;  /* 0x0000000000007941 */ /* 0x000fea0003800200 */
.L_x_1319:
[----:B------:R-:W-:Y:S02]  /*0c40*/  F2FP.BF16.F32.PACK_AB R4, R21, R0 ;  /* 0x000000001504723e */ /* 0x000fe400000010ff */
[----:B------:R-:W-:Y:S02]  /*0c50*/  F2FP.BF16.F32.PACK_AB R5, R10, R11 ;  /* 0x0000000b0a05723e */ /* 0x000fe400000010ff */
[----:B------:R-:W-:Y:S02]  /*0c60*/  F2FP.BF16.F32.PACK_AB R6, R23, R6 ;  /* 0x000000061706723e */ /* 0x000fe400000010ff */
[----:B------:R-:W-:-:S05]  /*0c70*/  F2FP.BF16.F32.PACK_AB R7, R7, R16 ;  /* 0x000000100707723e */ /* 0x000fca00000010ff */
[----:B------:R-:W-:Y:S01]  /*0c80*/  STG.E.128 desc[UR4][R2.64], R4 ;  /* 0x0000000402007986 */ /* 0x000fe2000c101d04 */
[----:B------:R-:W-:Y:S05]  /*0c90*/  EXIT ;  /* 0x000000000000794d */ /* 0x000fea0003800000 */
.L_x_1321:
        /* <DEDUP_REMOVED lines=14> */
.L_x_4093:


//--------------------- .text._ZN12tensorrt_llm7kernels21fusedQKNormRopeKernelIN3c108BFloat16ENS2_4HalfELi128ELb0EEEvPviiifPKvS7_S7_PKlii --------------------------
	.section	.text._ZN12tensorrt_llm7kernels21fusedQKNormRopeKernelIN3c108BFloat16ENS2_4HalfELi128ELb0EEEvPviiifPKvS7_S7_PKlii,"ax",@progbits
	.align	128
        .global         _ZN12tensorrt_llm7kernels21fusedQKNormRopeKernelIN3c108BFloat16ENS2_4HalfELi128ELb0EEEvPviiifPKvS7_S7_PKlii
        .type           _ZN12tensorrt_llm7kernels21fusedQKNormRopeKernelIN3c108BFloat16ENS2_4HalfELi128ELb0EEEvPviiifPKvS7_S7_PKlii,@function
        .size           _ZN12tensorrt_llm7kernels21fusedQKNormRopeKernelIN3c108BFloat16ENS2_4HalfELi128ELb0EEEvPviiifPKvS7_S7_PKlii,(.L_x_4094 - _ZN12tensorrt_llm7kernels21fusedQKNormRopeKernelIN3c108BFloat16ENS2_4HalfELi128ELb0EEEvPviiifPKvS7_S7_PKlii)
        .other          _ZN12tensorrt_llm7kernels21fusedQKNormRopeKernelIN3c108BFloat16ENS2_4HalfELi128ELb0EEEvPviiifPKvS7_S7_PKlii,@"STO_CUDA_ENTRY STV_DEFAULT"
_ZN12tensorrt_llm7kernels21fusedQKNormRopeKernelIN3c108BFloat16ENS2_4HalfELi128ELb0EEEvPviiifPKvS7_S7_PKlii:
.text._ZN12tensorrt_llm7kernels21fusedQKNormRopeKernelIN3c108BFloat16ENS2_4HalfELi128ELb0EEEvPviiifPKvS7_S7_PKlii:
        /* <DEDUP_REMOVED lines=16> */
[----:B0-----:R-:W-:-:S06]  /*0100*/  VIADD R3, R5, 0xffffffe ;  /* 0x0ffffffe05037836 */ /* 0x001fcc0000000000 */
[----:B------:R-:W0:Y:S02]  /*0110*/  F2I.FTZ.U32.TRUNC.NTZ R3, R3 ;  /* 0x0000000300037305 */ /* 0x000e24000021f000 */
[----:B0-----:R-:W-:-:S05]  /*0120*/  IADD3 R8, PT, PT, RZ, -R3, RZ ;  /* 0x80000003ff087210 */ /* 0x001fca0007ffe0ff */
[----:B------:R-:W-:Y:S01]  /*0130*/  IMAD R5, R8, R11, RZ ;  /* 0x0000000b08057224 */ /* 0x000fe200078e02ff */
[----:B------:R-:W-:-:S03]  /*0140*/  IABS R8, R6 ;  /* 0x0000000600087213 */ /* 0x000fc60000000000 */
[----:B------:R-:W-:-:S04]  /*0150*/  IMAD.HI.U32 R2, R3, R5, R2 ;  /* 0x0000000503027227 */ /* 0x000fc800078e0002 */
[----:B------:R-:W-:Y:S01]  /*0160*/  IMAD.MOV.U32 R3, RZ, RZ, R8 ;  /* 0x000000ffff037224 */ /* 0x000fe200078e0008 */
        /* <DEDUP_REMOVED lines=32> */
[----:B------:R-:W5:Y:S03]  /*0370*/  LDC R23, c[0x0][0x3bc] ;  /* 0x0000ef00ff177b82 */ /* 0x000f660000000800 */
[----:B------:R-:W-:-:S05]  /*0380*/  LEA R7, R6, R9, 0x7 ;  /* 0x0000000906077211 */ /* 0x000fca00078e38ff */
        /* <DEDUP_REMOVED lines=18> */
[C---:B--2---:R-:W-:Y:S01]  /*04b0*/  PRMT R16, R26.reuse, 0x7632, R16 ;  /* 0x000076321a107816 */ /* 0x044fe20000000010 */
[----:B------:R-:W-:-:S03]  /*04c0*/  IMAD.U32 R26, R26, 0x10000, RZ ;  /* 0x000100001a1a7824 */ /* 0x000fc600078e00ff */
[----:B------:R-:W-:Y:S01]  /*04d0*/  SHF.L.U32 R16, R16, 0x10, RZ ;  /* 0x0000001010107819 */ /* 0x000fe200000006ff */
        /* <DEDUP_REMOVED lines=21> */
[----:B---3--:R-:W-:Y:S02]  /*0630*/  @!P1 IMAD.U32 R20, R9, 0x10000, RZ ;  /* 0x0001000009149824 */ /* 0x008fe400078e00ff */
[----:B------:R-:W-:Y:S02]  /*0640*/  @P1 IMAD.U32 R20, R8, 0x10000, RZ ;  /* 0x0001000008141824 */ /* 0x000fe400078e00ff */
[----:B------:R-:W-:Y:S01]  /*0650*/  @P0 IMAD.U32 R8, R11, 0x10000, RZ ;  /* 0x000100000b080824 */ /* 0x000fe200078e00ff */
[----:B------:R-:W-:Y:S02]  /*0660*/  SHF.R.S32.HI R11, RZ, 0x2, R5 ;  /* 0x00000002ff0b7819 */ /* 0x000fe40000011405 */
[----:B------:R-:W-:Y:S01]  /*0670*/  SHF.R.S32.HI R7, RZ, 0x1f, R23 ;  /* 0x0000001fff077819 */ /* 0x000fe20000011417 */
[----:B------:R-:W-:Y:S01]  /*0680*/  @!P0 IMAD.U32 R8, R15, 0x10000, RZ ;  /* 0x000100000f088824 */ /* 0x000fe200078e00ff */
[----:B------:R-:W-:-:S02]  /*0690*/  @P0 SHF.L.U32 R0, R0, 0x10, RZ ;  /* 0x0000001000000819 */ /* 0x000fc400000006ff */
[----:B------:R-:W-:Y:S02]  /*06a0*/  @P0 SHF.L.U32 R14, R14, 0x10, RZ ;  /* 0x000000100e0e0819 */ /* 0x000fe400000006ff */
[----:B------:R-:W-:Y:S02]  /*06b0*/  @!P0 SHF.L.U32 R0, R10, 0x10, RZ ;  /* 0x000000100a008819 */ /* 0x000fe400000006ff */
[----:B------:R-:W-:Y:S02]  /*06c0*/  @!P0 SHF.L.U32 R14, R18, 0x10, RZ ;  /* 0x00000010120e8819 */ /* 0x000fe400000006ff */
[----:B------:R-:W-:Y:S01]  /*06d0*/  ISETP.GE.AND P0, PT, R2, R11, PT ;  /* 0x0000000b0200720c */ /* 0x000fe20003f06270 */
[C---:B------:R-:W-:Y:S02]  /*06e0*/  IMAD R15, R4.reuse, R7, R6 ;  /* 0x00000007040f7224 */ /* 0x040fe400078e0206 */
[----:B0-----:R-:W-:Y:S01]  /*06f0*/  FMUL.FTZ R5, R3, R20 ;  /* 0x0000001403057220 */ /* 0x001fe20000410000 */
[----:B------:R-:W-:-:S04]  /*0700*/  IMAD.WIDE.U32 R6, R4, R23, RZ ;  /* 0x0000001704067225 */ /* 0x000fc800078e00ff */
[----:B------:R-:W-:Y:S01]  /*0710*/  FMUL.FTZ R9, R3, R0 ;  /* 0x0000000003097220 */ /* 0x000fe20000410000 */
[----:B------:R-:W-:Y:S01]  /*0720*/  FMUL.FTZ R26, R26, R5 ;  /* 0x000000051a1a7220 */ /* 0x000fe20000410000 */
[----:B------:R-:W-:Y:S01]  /*0730*/  IMAD.IADD R5, R7, 0x1, R15 ;  /* 0x0000000107057824 */ /* 0x000fe200078e020f */
[C---:B------:R-:W-:Y:S01]  /*0740*/  LEA R0, P1, R6.reuse, UR6, 0x1 ;  /* 0x0000000606007c11 */ /* 0x040fe2000f8208ff */
        /* <DEDUP_REMOVED lines=21> */
[----:B0-----:R-:W-:-:S06]  /*08a0*/  IADD3 R10, PT, PT, R15, 0xffffffe, RZ ;  /* 0x0ffffffe0f0a7810 */ /* 0x001fcc0007ffe0ff */
        /* <DEDUP_REMOVED lines=8> */
[----:B------:R-:W-:Y:S01]  /*0930*/  IMAD.HI.U32 R11, R9, R18, RZ ;  /* 0x00000012090b7227 */ /* 0x000fe200078e00ff */
[----:B------:R-:W-:-:S03]  /*0940*/  IADD3 R10, PT, PT, -R10, RZ, RZ ;  /* 0x000000ff0a0a7210 */ /* 0x000fc60007ffe1ff */
[----:B------:R-:W-:Y:S02]  /*0950*/  IMAD.MOV R15, RZ, RZ, -R11 ;  /* 0x000000ffff0f7224 */ /* 0x000fe400078e0a0b */
[----:B------:R-:W-:Y:S02]  /*0960*/  IMAD R10, R7, R10, R16 ;  /* 0x0000000a070a7224 */ /* 0x000fe400078e0210 */
[----:B------:R-:W-:-:S03]  /*0970*/  IMAD.HI.U32 R11, R9, R20, RZ ;  /* 0x00000014090b7227 */ /* 0x000fc600078e00ff */
[C---:B------:R-:W-:Y:S01]  /*0980*/  ISETP.GT.U32.AND P0, PT, R7.reuse, R10, PT ;  /* 0x0000000a0700720c */ /* 0x040fe20003f04070 */
[----:B------:R-:W-:Y:S01]  /*0990*/  IMAD R18, R7, R15, R18 ;  /* 0x0000000f07127224 */ /* 0x000fe200078e0212 */
[----:B------:R-:W-:-:S04]  /*09a0*/  IADD3 R11, PT, PT, -R11, RZ, RZ ;  /* 0x000000ff0b0b7210 */ /* 0x000fc80007ffe1ff */
[C---:B------:R-:W-:Y:S01]  /*09b0*/  ISETP.GT.U32.AND P1, PT, R7.reuse, R18, PT ;  /* 0x000000120700720c */ /* 0x040fe20003f24070 */
[----:B------:R-:W-:-:S05]  /*09c0*/  IMAD R16, R7, R11, R20 ;  /* 0x0000000b07107224 */ /* 0x000fca00078e0214 */
[----:B------:R-:W-:Y:S01]  /*09d0*/  ISETP.GT.U32.AND P3, PT, R7, R16, PT ;  /* 0x000000100700720c */ /* 0x000fe20003f64070 */
[----:B------:R-:W-:-:S05]  /*09e0*/  @!P0 IMAD.IADD R10, R10, 0x1, -R7 ;  /* 0x000000010a0a8824 */ /* 0x000fca00078e0a07 */
[C---:B------:R-:W-:Y:S02]  /*09f0*/  ISETP.GT.U32.AND P2, PT, R7.reuse, R10, PT ;  /* 0x0000000a0700720c */ /* 0x040fe40003f44070 */
[----:B------:R-:W-:Y:S02]  /*0a00*/  @!P1 IADD3 R18, PT, PT, R18, -R7, RZ ;  /* 0x8000000712129210 */ /* 0x000fe40007ffe0ff */
[----:B------:R-:W-:Y:S02]  /*0a10*/  ISETP.GE.AND P1, PT, R8, RZ, PT ;  /* 0x000000ff0800720c */ /* 0x000fe40003f26270 */
[----:B------:R-:W-:Y:S01]  /*0a20*/  ISETP.GT.U32.AND P0, PT, R7, R18, PT ;  /* 0x000000120700720c */ /* 0x000fe20003f04070 */
[----:B------:R-:W-:Y:S01]  /*0a30*/  @!P3 IMAD.IADD R16, R16, 0x1, -R7 ;  /* 0x000000011010b824 */ /* 0x000fe200078e0a07 */
[----:B------:R-:W-:-:S05]  /*0a40*/  ISETP.GE.AND P3, PT, R14, RZ, PT ;  /* 0x000000ff0e00720c */ /* 0x000fca0003f66270 */
[----:B------:R-:W-:Y:S02]  /*0a50*/  @!P2 IADD3 R10, PT, PT, R10, -R7, RZ ;  /* 0x800000070a0aa210 */ /* 0x000fe40007ffe0ff */
[----:B------:R-:W-:Y:S02]  /*0a60*/  ISETP.GT.U32.AND P2, PT, R7, R16, PT ;  /* 0x000000100700720c */ /* 0x000fe40003f44070 */
[----:B------:R-:W-:Y:S02]  /*0a70*/  @!P1 IADD3 R11, PT, PT, -R10, RZ, RZ ;  /* 0x000000ff0a0b9210 */ /* 0x000fe40007ffe1ff */
[----:B------:R-:W-:Y:S01]  /*0a80*/  @!P0 IMAD.IADD R18, R18, 0x1, -R7 ;  /* 0x0000000112128824 */ /* 0x000fe200078e0a07 */
[----:B------:R-:W-:Y:S02]  /*0a90*/  ISETP.NE.AND P0, PT, R23, RZ, PT ;  /* 0x000000ff1700720c */ /* 0x000fe40003f05270 */
[----:B------:R-:W-:Y:S02]  /*0aa0*/  @!P1 IMAD.MOV.U32 R10, RZ, RZ, R11 ;  /* 0x000000ffff0a9224 */ /* 0x000fe400078e000b */
[----:B------:R-:W-:-:S03]  /*0ab0*/  @!P3 IMAD.MOV R14, RZ, RZ, -R18 ;  /* 0x000000ffff0eb224 */ /* 0x000fc600078e0a12 */
[----:B------:R-:W-:Y:S01]  /*0ac0*/  SEL R10, R22, R10, !P0 ;  /* 0x0000000a160a7207 */ /* 0x000fe20004000000 */
[----:B------:R-:W-:Y:S01]  /*0ad0*/  @!P3 IMAD.MOV.U32 R18, RZ, RZ, R14 ;  /* 0x000000ffff12b224 */ /* 0x000fe200078e000e */
[----:B------:R-:W-:Y:S02]  /*0ae0*/  @!P2 IADD3 R16, PT, PT, R16, -R7, RZ ;  /* 0x800000071010a210 */ /* 0x000fe40007ffe0ff */
[----:B------:R-:W-:Y:S02]  /*0af0*/  LOP3.LUT R17, R10, 0xfe, RZ, 0xc0, !PT ;  /* 0x000000fe0a117812 */ /* 0x000fe400078ec0ff */
[----:B------:R-:W-:Y:S02]  /*0b00*/  MOV R11, R16 ;  /* 0x00000010000b7202 */ /* 0x000fe40000000f00 */
[----:B------:R-:W-:Y:S02]  /*0b10*/  SEL R18, R22, R18, !P0 ;  /* 0x0000001216127207 */ /* 0x000fe40004000000 */
[----:B------:R-:W-:-:S02]  /*0b20*/  @!P4 IADD3 R15, PT, PT, -R11, RZ, RZ ;  /* 0x000000ff0b0fc210 */ /* 0x000fc40007ffe1ff */
[----:B------:R-:W-:-:S03]  /*0b30*/  IADD3 R16, P1, PT, R17, R0, RZ ;  /* 0x0000000011107210 */ /* 0x000fc60007f3e0ff */
[----:B------:R-:W-:Y:S01]  /*0b40*/  @!P4 IMAD.MOV.U32 R11, RZ, RZ, R15 ;  /* 0x000000ffff0bc224 */ /* 0x000fe200078e000f */
[----:B------:R-:W-:Y:S02]  /*0b50*/  LOP3.LUT R15, R18, 0xfe, RZ, 0xc0, !PT ;  /* 0x000000fe120f7812 */ /* 0x000fe400078ec0ff */
[----:B------:R-:W-:Y:S02]  /*0b60*/  IADD3.X R17, PT, PT, RZ, R5, RZ, P1, !PT ;  /* 0x00000005ff117210 */ /* 0x000fe40000ffe4ff */
[----:B------:R-:W-:Y:S02]  /*0b70*/  SEL R11, R22, R11, !P0 ;  /* 0x0000000b160b7207 */ /* 0x000fe40004000000 */
[-C--:B------:R-:W-:Y:S01]  /*0b80*/  IADD3 R14, P2, PT, R15, R0.reuse, RZ ;  /* 0x000000000f0e7210 */ /* 0x080fe20007f5e0ff */
[C---:B------:R-:W-:Y:S01]  /*0b90*/  IMAD.WIDE R18, R6.reuse, 0x2, R16 ;  /* 0x0000000206127825 */ /* 0x040fe200078e0210 */
[----:B------:R-:W-:Y:S01]  /*0ba0*/  LOP3.LUT R11, R11, 0xfe, RZ, 0xc0, !PT ;  /* 0x000000fe0b0b7812 */ /* 0x000fe200078ec0ff */
[----:B------:R-:W2:Y:S02]  /*0bb0*/  LDG.E.U16.CONSTANT R16, desc[UR4][R16.64] ;  /* 0x0000000410107981 */ /* 0x000ea4000c1e9500 */
[----:B------:R-:W-:Y:S01]  /*0bc0*/  IMAD.X R15, RZ, RZ, R5, P2 ;  /* 0x000000ffff0f7224 */ /* 0x000fe200010e0605 */
[----:B------:R-:W-:Y:S01]  /*0bd0*/  IADD3 R10, P1, PT, R11, R0, RZ ;  /* 0x000000000b0a7210 */ /* 0x000fe20007f3e0ff */
[----:B------:R0:W3:Y:S01]  /*0be0*/  LDG.E.U16.CONSTANT R18, desc[UR4][R18.64] ;  /* 0x0000000412127981 */ /* 0x0000e2000c1e9500 */
[----:B------:R-:W-:-:S02]  /*0bf0*/  IMAD.WIDE R20, R6, 0x2, R14 ;  /* 0x0000000206147825 */ /* 0x000fc400078e020e */
[----:B------:R-:W-:Y:S01]  /*0c00*/  IADD3.X R11, PT, PT, RZ, R5, RZ, P1, !PT ;  /* 0x00000005ff0b7210 */ /* 0x000fe20000ffe4ff */
[----:B------:R-:W4:Y:S02]  /*0c10*/  LDG.E.U16.CONSTANT R14, desc[UR4][R14.64] ;  /* 0x000000040e0e7981 */ /* 0x000f24000c1e9500 */
[----:B------:R-:W-:Y:S02]  /*0c20*/  IMAD.WIDE R24, R6, 0x2, R10 ;  /* 0x0000000206187825 */ /* 0x000fe400078e020a */
[----:B------:R-:W5:Y:S04]  /*0c30*/  LDG.E.U16.CONSTANT R20, desc[UR4][R20.64] ;  /* 0x0000000414147981 */ /* 0x000f68000c1e9500 */
        /* <DEDUP_REMOVED lines=12> */
[----:B--2---:R-:W-:-:S02]  /*0d00*/  HADD2.F32 R11, -RZ, R16.H0_H0 ;  /* 0x20000010ff0b7230 */ /* 0x004fc40000004100 */
[----:B---3--:R-:W-:Y:S02]  /*0d10*/  HADD2.F32 R18, -RZ, R18.H0_H0 ;  /* 0x20000012ff127230 */ /* 0x008fe40000004100 */
[----:B----4-:R-:W-:Y:S02]  /*0d20*/  HADD2.F32 R14, -RZ, R14.H0_H0 ;  /* 0x2000000eff0e7230 */ /* 0x010fe40000004100 */
[----:B-----5:R-:W-:Y:S02]  /*0d30*/  HADD2.F32 R15, -RZ, R20.H0_H0 ;  /* 0x20000014ff0f7230 */ /* 0x020fe40000004100 */
[----:B------:R-:W-:Y:S01]  /*0d40*/  FMUL.FTZ R19, R19, R18 ;  /* 0x0000001213137220 */ /* 0x000fe20000410000 */
[----:B------:R-:W-:Y:S02]  /*0d50*/  HADD2.F32 R10, -RZ, R10.H0_H0 ;  /* 0x2000000aff0a7230 */ /* 0x000fe40000004100 */
[----:B------:R-:W-:Y:S02]  /*0d60*/  HADD2.F32 R24, -RZ, R24.H0_H0 ;  /* 0x20000018ff187230 */ /* 0x000fe40000004100 */
[----:B------:R-:W-:-:S03]  /*0d70*/  FMUL.FTZ R28, R28, R15 ;  /* 0x0000000f1c1c7220 */ /* 0x000fc60000410000 */
[----:B------:R-:W-:Y:S01]  /*0d80*/  FMUL.FTZ R24, R29, R24 ;  /* 0x000000181d187220 */ /* 0x000fe20000410000 */
[----:B------:R-:W-:Y:S01]  /*0d90*/  FFMA.FTZ R26, R26, R11, R19 ;  /* 0x0000000b1a1a7223 */ /* 0x000fe20000010013 */
[----:B------:R-:W-:Y:S02]  /*0da0*/  FFMA.FTZ R3, R3, R14, R28 ;  /* 0x0000000e03037223 */ /* 0x000fe4000001001c */
[----:B------:R-:W-:-:S07]  /*0db0*/  FFMA.FTZ R27, R27, R10, R24 ;  /* 0x0000000a1b1b7223 */ /* 0x000fce0000010018 */
.L_x_1331:
        /* <DEDUP_REMOVED lines=20> */
[----:B--2---:R-:W-:Y:S02]  /*0f00*/  HADD2.F32 R5, -RZ, R8.H0_H0 ;  /* 0x20000008ff057230 */ /* 0x004fe40000004100 */
[----:B---3--:R-:W-:-:S05]  /*0f10*/  HADD2.F32 R11, -RZ, R6.H0_H0 ;  /* 0x20000006ff0b7230 */ /* 0x008fca0000004100 */
[----:B------:R-:W-:-:S04]  /*0f20*/  FMUL.FTZ R11, R2, R11 ;  /* 0x0000000b020b7220 */ /* 0x000fc80000410000 */
[----:B------:R-:W-:Y:S01]  /*0f30*/  FFMA.FTZ R4, R4, R5, R11 ;  /* 0x0000000504047223 */ /* 0x000fe2000001000b */
[----:B------:R-:W-:Y:S06]  /*0f40*/  BRA.DIV UR6, `(.L_x_1325) ;  /* 0x0000000606d47947 */ /* 0x000fec000b800000 */
[----:B------:R-:W-:Y:S01]  /*0f50*/  NOP ;  /* 0x0000000000007918 */ /* 0x000fe20000000000 */
.L_x_1323:
[----:B------:R-:W-:Y:S05]  /*0f60*/  BSYNC B0 ;  /* 0x0000000000007941 */ /* 0x000fea0003800000 */
.L_x_1322:
[----:B------:R-:W-:Y:S02]  /*0f70*/  F2FP.BF16.F32.PACK_AB R26, R3, R26 ;  /* 0x0000001a031a723e */ /* 0x000fe400000010ff */
[----:B------:R-:W-:-:S05]  /*0f80*/  F2FP.BF16.F32.PACK_AB R27, R4, R27 ;  /* 0x0000001b041b723e */ /* 0x000fca00000010ff */
[----:B------:R-:W-:Y:S01]  /*0f90*/  STG.E.64 desc[UR4][R12.64], R26 ;  /* 0x0000001a0c007986 */ /* 0x000fe2000c101b04 */
[----:B------:R-:W-:Y:S05]  /*0fa0*/  EXIT ;  /* 0x000000000000794d */ /* 0x000fea0003800000 */
.L_x_1324:
[-C--:B------:R-:W-:Y:S02]  /*0fb0*/  IABS R7, R23.reuse ;  /* 0x0000001700077213 */ /* 0x080fe40000000000 */
[----:B------:R-:W-:Y:S02]  /*0fc0*/  LOP3.LUT R22, RZ, R23, RZ, 0x33, !PT ;  /* 0x00000017ff167212 */ /* 0x000fe400078e33ff */
[----:B------:R-:W0:Y:S08]  /*0fd0*/  I2F.RP R14, R7 ;  /* 0x00000007000e7306 */ /* 0x000e300000209400 */
[----:B0-----:R-:W0:Y:S02]  /*0fe0*/  MUFU.RCP R14, R14 ;  /* 0x0000000e000e7308 */ /* 0x001e240000001000 */
[----:B0-----:R-:W-:-:S06]  /*0ff0*/  IADD3 R10, PT, PT, R14, 0xffffffe, RZ ;  /* 0x0ffffffe0e0a7810 */ /* 0x001fcc0007ffe0ff */
[----:B------:R0:W1:Y:S02]  /*1000*/  F2I.FTZ.U32.TRUNC.NTZ R11, R10 ;  /* 0x0000000a000b7305 */ /* 0x000064000021f000 */
[----:B0-----:R-:W-:Y:S02]  /*1010*/  IMAD.MOV.U32 R10, RZ, RZ, RZ ;  /* 0x000000ffff0a7224 */ /* 0x001fe400078e00ff */
[----:B-1----:R-:W-:-:S04]  /*1020*/  IMAD.MOV R8, RZ, RZ, -R11 ;  /* 0x000000ffff087224 */ /* 0x002fc800078e0a0b */
[----:B------:R-:W-:Y:S01]  /*1030*/  IMAD R9, R8, R7, RZ ;  /* 0x0000000708097224 */ /* 0x000fe200078e02ff */
[----:B------:R-:W-:-:S03]  /*1040*/  SHF.L.U32 R8, R2, 0x3, RZ ;  /* 0x0000000302087819 */ /* 0x000fc600000006ff */
[----:B------:R-:W-:Y:S01]  /*1050*/  IMAD.HI.U32 R9, R11, R9, R10 ;  /* 0x000000090b097227 */ /* 0x000fe200078e000a */
        /* <DEDUP_REMOVED lines=19> */
[----:B------:R-:W-:Y:S01]  /*1190*/  LEA.HI R23, R28, R23, RZ, 0x3 ;  /* 0x000000171c177211 */ /* 0x000fe200078f18ff */
[----:B------:R-:W-:Y:S01]  /*11a0*/  HFMA2 R24, -RZ, RZ, 0, 1.847743988037109375e-06 ;  /* 0x0000001fff187431 */ /* 0x000fe200000001ff */
[----:B------:R-:W-:Y:S01]  /*11b0*/  LOP3.LUT R17, R8, 0x2, RZ, 0xfc, !PT ;  /* 0x0000000208117812 */ /* 0x000fe200078efcff */
[----:B------:R-:W-:Y:S01]  /*11c0*/  IMAD.MOV.U32 R20, RZ, RZ, R26 ;  /* 0x000000ffff147224 */ /* 0x000fe200078e001a */
[----:B------:R-:W-:Y:S02]  /*11d0*/  SHF.R.S32.HI R23, RZ, 0x3, R23 ;  /* 0x00000003ff177819 */ /* 0x000fe40000011417 */
[----:B------:R-:W-:-:S02]  /*11e0*/  IABS R18, R17 ;  /* 0x0000001100127213 */ /* 0x000fc40000000000 */
[----:B------:R-:W-:Y:S02]  /*11f0*/  ISETP.GE.AND P1, PT, R2, R23, PT ;  /* 0x000000170200720c */ /* 0x000fe40003f26270 */
[----:B------:R-:W-:Y:S01]  /*1200*/  ISETP.GE.AND P4, PT, R17, RZ, PT ;  /* 0x000000ff1100720c */ /* 0x000fe20003f86270 */
[----:B------:R-:W-:Y:S01]  /*1210*/  IMAD.HI.U32 R2, R9, R18, RZ ;  /* 0x0000001209027227 */ /* 0x000fe200078e00ff */
[----:B------:R-:W-:-:S04]  /*1220*/  MOV R17, 0xffffffff ;  /* 0xffffffff00117802 */ /* 0x000fc80000000f00 */
[----:B------:R-:W-:-:S05]  /*1230*/  IADD3 R2, PT, PT, -R2, RZ, RZ ;  /* 0x000000ff02027210 */ /* 0x000fca0007ffe1ff */
[----:B0-----:R-:W-:-:S07]  /*1240*/  IMAD R18, R7, R2, R18 ;  /* 0x0000000207127224 */ /* 0x001fce00078e0212 */
[----:B-----5:R-:W-:Y:S05]  /*1250*/  WARPSYNC.COLLECTIVE R17, `(.L_x_1326) ;  /* 0x0000000011087348 */ /* 0x020fea0003c00000 */
[----:B------:R-:W-:Y:S01]  /*1260*/  NOP ;  /* 0x0000000000007918 */ /* 0x000fe20000000000 */
[----:B-----5:R-:W-:Y:S05]  /*1270*/  ENDCOLLECTIVE ;  /* 0x000000000000791b */ /* 0x020fea0003800000 */
.L_x_1326:
[----:B------:R-:W-:-:S13]  /*1280*/  ISETP.GT.U32.AND P2, PT, R7, R18, PT ;  /* 0x000000120700720c */ /* 0x000fda0003f44070 */
[----:B------:R-:W-:-:S07]  /*1290*/  @!P2 IMAD.IADD R18, R18, 0x1, -R7 ;  /* 0x000000011212a824 */ /* 0x000fce00078e0a07 */
[----:B------:R-:W-:Y:S05]  /*12a0*/  WARPSYNC.COLLECTIVE R17, `(.L_x_1327) ;  /* 0x0000000011087348 */ /* 0x000fea0003c00000 */
[----:B------:R0:W1:Y:S02]  /*12b0*/  SHFL.BFLY P2, R19, R20, R23, R24 ;  /* 0x0c00001714137389 */ /* 0x0000640000040018 */
[----:B01----:R-:W-:Y:S05]  /*12c0*/  ENDCOLLECTIVE ;  /* 0x000000000000791b */ /* 0x003fea0003800000 */
.L_x_1327:
[----:B------:R-:W-:-:S13]  /*12d0*/  ISETP.GT.U32.AND P3, PT, R7, R18, PT ;  /* 0x000000120700720c */ /* 0x000fda0003f64070 */
[----:B------:R-:W-:-:S05]  /*12e0*/  @!P3 IMAD.IADD R18, R18, 0x1, -R7 ;  /* 0x000000011212b824 */ /* 0x000fca00078e0a07 */
[----:B------:R-:W-:Y:S01]  /*12f0*/  @!P4 IADD3 R14, PT, PT, -R18, RZ, RZ ;  /* 0x000000ff120ec210 */ /* 0x000fe20007ffe1ff */
[----:B------:R-:W-:-:S04]  /*1300*/  @!P1 FADD.FTZ R19, -R19, -RZ ;  /* 0x800000ff13139221 */ /* 0x000fc80000010100 */
[----:B------:R-:W-:-:S05]  /*1310*/  @!P4 IMAD.MOV.U32 R18, RZ, RZ, R14 ;  /* 0x000000ffff12c224 */ /* 0x000fca00078e000e */
[----:B------:R-:W-:-:S04]  /*1320*/  SEL R18, R22, R18, !P0 ;  /* 0x0000001216127207 */ /* 0x000fc80004000000 */
[----:B------:R-:W-:Y:S01]  /*1330*/  LOP3.LUT R11, R18, 0xfe, RZ, 0xc0, !PT ;  /* 0x000000fe120b7812 */ /* 0x000fe200078ec0ff */
[----:B------:R-:W-:Y:S02]  /*1340*/  HADD2.F32 R15, -RZ, R16.H0_H0 ;  /* 0x20000010ff0f7230 */ /* 0x000fe40000004100 */
[----:B------:R-:W-:Y:S01]  /*1350*/  HADD2.F32 R2, -RZ, R10.H0_H0 ;  /* 0x2000000aff027230 */ /* 0x000fe20000004100 */
[----:B------:R-:W-:-:S04]  /*1360*/  IADD3 R10, P2, PT, R11, R0, RZ ;  /* 0x000000000b0a7210 */ /* 0x000fc80007f5e0ff */
[----:B------:R-:W-:Y:S01]  /*1370*/  FMUL.FTZ R19, R19, R2 ;  /* 0x0000000213137220 */ /* 0x000fe20000410000 */
[----:B------:R-:W-:-:S03]  /*1380*/  IADD3.X R11, PT, PT, RZ, R5, RZ, P2, !PT ;  /* 0x00000005ff0b7210 */ /* 0x000fc600017fe4ff */
[----:B------:R-:W-:Y:S01]  /*1390*/  FFMA.FTZ R26, R26, R15, R19 ;  /* 0x0000000f1a1a7223 */ /* 0x000fe20000010013 */
[----:B------:R-:W-:-:S06]  /*13a0*/  IMAD.WIDE R14, R6, 0x2, R10 ;  /* 0x00000002060e7825 */ /* 0x000fcc00078e020a */
[----:B------:R0:W5:Y:S01]  /*13b0*/  LDG.E.U16.CONSTANT R14, desc[UR4][R14.64] ;  /* 0x000000040e0e7981 */ /* 0x000162000c1e9500 */
[----:B------:R-:W-:-:S04]  /*13c0*/  LOP3.LUT R2, R8, 0x4, RZ, 0xfc, !PT ;  /* 0x0000000408027812 */ /* 0x000fc800078efcff */
[----:B------:R-:W-:Y:S02]  /*13d0*/  IABS R16, R2 ;  /* 0x0000000200107213 */ /* 0x000fe40000000000 */
[----:B------:R-:W-:-:S03]  /*13e0*/  ISETP.GE.AND P3, PT, R2, RZ, PT ;  /* 0x000000ff0200720c */ /* 0x000fc60003f66270 */
[----:B------:R-:W-:-:S04]  /*13f0*/  IMAD.HI.U32 R2, R9, R16, RZ ;  /* 0x0000001009027227 */ /* 0x000fc800078e00ff */
[----:B------:R-:W-:-:S04]  /*1400*/  IMAD.MOV R2, RZ, RZ, -R2 ;  /* 0x000000ffff027224 */ /* 0x000fc800078e0a02 */
[C---:B------:R-:W-:Y:S01]  /*1410*/  IMAD R16, R7.reuse, R2, R16 ;  /* 0x0000000207107224 */ /* 0x040fe200078e0210 */
[----:B------:R-:W-:Y:S01]  /*1420*/  MOV R20, R3 ;  /* 0x0000000300147202 */ /* 0x000fe20000000f00 */
[----:B------:R0:W5:Y:S03]  /*1430*/  LDG.E.U16.CONSTANT R2, desc[UR4][R10.64] ;  /* 0x000000040a027981 */ /* 0x000166000c1e9500 */
[----:B------:R-:W-:-:S13]  /*1440*/  ISETP.GT.U32.AND P2, PT, R7, R16, PT ;  /* 0x000000100700720c */ /* 0x000fda0003f44070 */
[----:B------:R-:W-:-:S04]  /*1450*/  @!P2 IADD3 R16, PT, PT, R16, -R7, RZ ;  /* 0x800000071010a210 */ /* 0x000fc80007ffe0ff */
[----:B------:R-:W-:-:S13]  /*1460*/  ISETP.GT.U32.AND P2, PT, R7, R16, PT ;  /* 0x000000100700720c */ /* 0x000fda0003f44070 */
[----:B0-----:R-:W-:-:S07]  /*1470*/  @!P2 IMAD.IADD R16, R16, 0x1, -R7 ;  /* 0x000000011010a824 */ /* 0x001fce00078e0a07 */
[----:B-----5:R-:W-:Y:S05]  /*1480*/  WARPSYNC.COLLECTIVE R17, `(.L_x_1328) ;  /* 0x0000000011087348 */ /* 0x020fea0003c00000 */
[----:B------:R0:W1:Y:S02]  /*1490*/  SHFL.BFLY P2, R19, R20, R23, R24 ;  /* 0x0c00001714137389 */ /* 0x0000640000040018 */
[----:B01---5:R-:W-:Y:S05]  /*14a0*/  ENDCOLLECTIVE ;  /* 0x000000000000791b */ /* 0x023fea0003800000 */
.L_x_1328:
[----:B------:R-:W-:-:S05]  /*14b0*/  @!P3 IADD3 R15, PT, PT, -R16, RZ, RZ ;  /* 0x000000ff100fb210 */ /* 0x000fca0007ffe1ff */
[----:B------:R-:W-:-:S05]  /*14c0*/  @!P3 IMAD.MOV.U32 R16, RZ, RZ, R15 ;  /* 0x000000ffff10b224 */ /* 0x000fca00078e000f */
[----:B------:R-:W-:-:S04]  /*14d0*/  SEL R16, R22, R16, !P0 ;  /* 0x0000001016107207 */ /* 0x000fc80004000000 */
[----:B------:R-:W-:Y:S01]  /*14e0*/  LOP3.LUT R11, R16, 0xfe, RZ, 0xc0, !PT ;  /* 0x000000fe100b7812 */ /* 0x000fe200078ec0ff */
[----:B------:R-:W-:-:S03]  /*14f0*/  IMAD.MOV.U32 R28, RZ, RZ, R19 ;  /* 0x000000ffff1c7224 */ /* 0x000fc600078e0013 */
[----:B------:R-:W-:Y:S01]  /*1500*/  IADD3 R10, P2, PT, R11, R0, RZ ;  /* 0x000000000b0a7210 */ /* 0x000fe20007f5e0ff */
[----:B------:R-:W-:-:S03]  /*1510*/  @!P1 FADD.FTZ R28, -R28, -RZ ;  /* 0x800000ff1c1c9221 */ /* 0x000fc60000010100 */
[----:B------:R-:W-:-:S05]  /*1520*/  IADD3.X R11, PT, PT, RZ, R5, RZ, P2, !PT ;  /* 0x00000005ff0b7210 */ /* 0x000fca00017fe4ff */
[----:B------:R0:W5:Y:S01]  /*1530*/  LDG.E.U16.CONSTANT R16, desc[UR4][R10.64] ;  /* 0x000000040a107981 */ /* 0x000162000c1e9500 */
[----:B------:R-:W-:-:S05]  /*1540*/  HADD2.F32 R15, -RZ, R14.H0_H0 ;  /* 0x2000000eff0f7230 */ /* 0x000fca0000004100 */
[----:B------:R-:W-:Y:S01]  /*1550*/  FMUL.FTZ R28, R28, R15 ;  /* 0x0000000f1c1c7220 */ /* 0x000fe20000410000 */
[----:B------:R-:W-:-:S06]  /*1560*/  IMAD.WIDE R14, R6, 0x2, R10 ;  /* 0x00000002060e7825 */ /* 0x000fcc00078e020a */
[----:B------:R0:W5:Y:S01]  /*1570*/  LDG.E.U16.CONSTANT R14, desc[UR4][R14.64] ;  /* 0x000000040e0e7981 */ /* 0x000162000c1e9500 */
[----:B------:R-:W-:-:S07]  /*1580*/  IMAD.MOV.U32 R20, RZ, RZ, R27 ;  /* 0x000000ffff147224 */ /* 0x000fce00078e001b */
[----:B0----5:R-:W-:Y:S05]  /*1590*/  WARPSYNC.COLLECTIVE R17, `(.L_x_1329) ;  /* 0x0000000011087348 */ /* 0x021fea0003c00000 */
[----:B------:R1:W2:Y:S02]  /*15a0*/  SHFL.BFLY P2, R19, R20, R23, R24 ;  /* 0x0c00001714137389 */ /* 0x0002a40000040018 */
[----:B012--5:R-:W-:Y:S05]  /*15b0*/  ENDCOLLECTIVE ;  /* 0x000000000000791b */ /* 0x027fea0003800000 */
.L_x_1329:
[----:B------:R-:W-:Y:S01]  /*15c0*/  IMAD.MOV.U32 R20, RZ, RZ, R4 ;  /* 0x000000ffff147224 */ /* 0x000fe200078e0004 */
[----:B------:R-:W-:-:S07]  /*15d0*/  MOV R29, R19 ;  /* 0x00000013001d7202 */ /* 0x000fce0000000f00 */
[----:B------:R-:W-:Y:S05]  /*15e0*/  WARPSYNC.COLLECTIVE R17, `(.L_x_1330) ;  /* 0x0000000011087348 */ /* 0x000fea0003c00000 */
[----:B------:R0:W1:Y:S02]  /*15f0*/  SHFL.BFLY P2, R19, R20, R23, R24 ;  /* 0x0c00001714137389 */ /* 0x0000640000040018 */
[----:B01----:R-:W-:Y:S05]  /*1600*/  ENDCOLLECTIVE ;  /* 0x000000000000791b */ /* 0x003fea0003800000 */
.L_x_1330:
[----:B------:R-:W-:Y:S02]  /*1610*/  HADD2.F32 R2, -RZ, R2.H0_H0 ;  /* 0x20000002ff027230 */ /* 0x000fe40000004100 */
[----:B------:R-:W-:-:S03]  /*1620*/  @!P1 FADD.FTZ R29, -R29, -RZ ;  /* 0x800000ff1d1d9221 */ /* 0x000fc60000010100 */
[----:B------:R-:W-:Y:S01]  /*1630*/  FFMA.FTZ R3, R3, R2, R28 ;  /* 0x0000000203037223 */ /* 0x000fe2000001001c */
[----:B------:R-:W-:Y:S01]  /*1640*/  MOV R2, R19 ;  /* 0x0000001300027202 */ /* 0x000fe20000000f00 */
[----:B------:R-:W-:Y:S02]  /*1650*/  HADD2.F32 R16, -RZ, R16.H0_H0 ;  /* 0x20000010ff107230 */ /* 0x000fe40000004100 */
[----:B------:R-:W-:-:S05]  /*1660*/  HADD2.F32 R14, -RZ, R14.H0_H0 ;  /* 0x2000000eff0e7230 */ /* 0x000fca0000004100 */
[----:B------:R-:W-:-:S04]  /*1670*/  FMUL.FTZ R14, R29, R14 ;  /* 0x0000000e1d0e7220 */ /* 0x000fc80000410000 */
[----:B------:R-:W-:Y:S01]  /*1680*/  FFMA.FTZ R27, R27, R16, R14 ;  /* 0x000000101b1b7223 */ /* 0x000fe2000001000e */
[----:B------:R-:W-:Y:S06]  /*1690*/  BRA `(.L_x_1331) ;  /* 0xfffffff400c87947 */ /* 0x000fec000383ffff */
.L_x_1325:
[----:B------:R-:W-:Y:S01]  /*16a0*/  BSSY B1, `(.L_x_1332) ;  /* 0x0000005000017945 */ /* 0x000fe20003800000 */
[----:B------:R-:W-:-:S07]  /*16b0*/  IMAD.MOV.U32 R17, RZ, RZ, -0x1 ;  /* 0xffffffffff117424 */ /* 0x000fce00078e00ff */
[----:B------:R-:W-:Y:S05]  /*16c0*/  WARPSYNC.COLLECTIVE R17, `(.L_x_1333) ;  /* 0x0000000011087348 */ /* 0x000fea0003c00000 */
[----:B------:R-:W-:Y:S01]  /*16d0*/  NOP ;  /* 0x0000000000007918 */ /* 0x000fe20000000000 */
[----:B------:R-:W-:Y:S05]  /*16e0*/  ENDCOLLECTIVE ;  /* 0x000000000000791b */ /* 0x000fea0003800000 */
.L_x_1333:
[----:B------:R-:W-:Y:S05]  /*16f0*/  BSYNC B1 ;  /* 0x0000000000017941 */ /* 0x000fea0003800000 */
.L_x_1332:
[----:B------:R-:W-:Y:S05]  /*1700*/  BRA `(.L_x_1323) ;  /* 0xfffffff800147947 */ /* 0x000fea000383ffff */
.L_x_1334:
        /* <DEDUP_REMOVED lines=15> */
.L_x_4094:


//--------------------- .text._ZN12tensorrt_llm7kernels21fusedQKNormRopeKernelIN3c108BFloat16ENS2_4HalfELi128ELb1EEEvPviiifPKvS7_S7_PKlii --------------------------
	.section	.text._ZN12tensorrt_llm7kernels21fusedQKNormRopeKernelIN3c108BFloat16ENS2_4HalfELi128ELb1EEEvPviiifPKvS7_S7_PKlii,"ax",@progbits
	.align	128
        .global         _ZN12tensorrt_llm7kernels21fusedQKNormRopeKernelIN3c108BFloat16ENS2_4HalfELi128ELb1EEEvPviiifPKvS7_S7_PKlii
        .type           _ZN12tensorrt_llm7kernels21fusedQKNormRopeKernelIN3c108BFloat16ENS2_4HalfELi128ELb1EEEvPviiifPKvS7_S7_PKlii,@function
        .size           _ZN12tensorrt_llm7kernels21fusedQKNormRopeKernelIN3c108BFloat16ENS2_4HalfELi128ELb1EEEvPviiifPKvS7_S7_PKlii,(.L_x_4095 - _ZN12tensorrt_llm7kernels21fusedQKNormRopeKernelIN3c108BFloat16ENS2_4HalfELi128ELb1EEEvPviiifPKvS7_S7_PKlii)
        .other          _ZN12tensorrt_llm7kernels21fusedQKNormRopeKernelIN3c108BFloat16ENS2_4HalfELi128ELb1EEEvPviiifPKvS7_S7_PKlii,@"STO_CUDA_ENTRY STV_DEFAULT"
_ZN12tensorrt_llm7kernels21fusedQKNormRopeKernelIN3c108BFloat16ENS2_4HalfELi128ELb1EEEvPviiifPKvS7_S7_PKlii:
.text._ZN12tensorrt_llm7kernels21fusedQKNormRopeKernelIN3c108BFloat16ENS2_4HalfELi128ELb1EEEvPviiifPKvS7_S7_PKlii:
        /* <DEDUP_REMOVED lines=13> */
[----:B------:R-:W1:Y:S01]  /*00d0*/  LDCU UR4, c[0x0][0x3b8] ;  /* 0x00007700ff0477ac */ /* 0x000e620008000800 */
[----:B0-----:R-:W0:Y:S02]  /*00e0*/  MUFU.RCP R4, R4 ;  /* 0x0000000400047308 */ /* 0x001e240000001000 */
[----:B0-----:R-:W-:Y:S02]  /*00f0*/  IADD3 R2, PT, PT, R4, 0xffffffe, RZ ;  /* 0x0ffffffe04027810 */ /* 0x001fe40007ffe0ff */
[----:B------:R-:W-:-:S04]  /*0100*/  IABS R4, R0 ;  /* 0x0000000000047213 */ /* 0x000fc80000000000 */
[----:B------:R0:W2:Y:S02]  /*0110*/  F2I.FTZ.U32.TRUNC.NTZ R3, R2 ;  /* 0x0000000200037305 */ /* 0x0000a4000021f000 */
[----:B0-----:R-:W-:Y:S01]  /*0120*/  HFMA2 R2, -RZ, RZ, 0, 0 ;  /* 0x00000000ff027431 */ /* 0x001fe200000001ff */
        /* <DEDUP_REMOVED lines=24> */
[----:B------:R-:W-:Y:S01]  /*02b0*/  SHF.L.U32 R15, R8, 0x2, RZ ;  /* 0x00000002080f7819 */ /* 0x000fe200000006ff */
[----:B------:R-:W2:Y:S02]  /*02c0*/  LDC.64 R2, c[0x0][0x380] ;  /* 0x0000e000ff027b82 */ /* 0x000ea40000000a00 */
        /* <DEDUP_REMOVED lines=8> */
[----:B------:R-:W-:-:S05]  /*0350*/  IADD3 R0, PT, PT, R0, R7, RZ ;  /* 0x0000000700007210 */ /* 0x000fca0007ffe0ff */
[----:B------:R-:W-:-:S04]  /*0360*/  IMAD R7, R0, 0x80, R15 ;  /* 0x0000008000077824 */ /* 0x000fc800078e020f */
        /* <DEDUP_REMOVED lines=10> */
[----:B------:R-:W3:Y:S04]  /*0410*/  @P0 LDG.E.U16 R16, desc[UR4][R22.64+0x6] ;  /* 0x0000060416100981 */ /* 0x000ee8000c1e1500 */
[----:B------:R-:W3:Y:S04]  /*0420*/  @!P0 LDG.E.U16 R17, desc[UR4][R10.64+0x4] ;  /* 0x000004040a118981 */ /* 0x000ee8000c1e1500 */
[----:B------:R0:W3:Y:S01]  /*0430*/  @!P0 LDG.E.U16 R19, desc[UR4][R10.64+0x6] ;  /* 0x000006040a138981 */ /* 0x0000e2000c1e1500 */
[----:B------:R-:W-:Y:S01]  /*0440*/  BSSY.RECONVERGENT B0, `(.L_x_1335) ;  /* 0x000004d000007945 */ /* 0x000fe20003800200 */
[----:B--2---:R-:W-:-:S02]  /*0450*/  PRMT R20, R6, 0x7632, R20 ;  /* 0x0000763206147816 */ /* 0x004fc40000000014 */
[----:B------:R-:W-:Y:S02]  /*0460*/  SHF.L.U32 R0, R6, 0x10, RZ ;  /* 0x0000001006007819 */ /* 0x000fe400000006ff */
[----:B------:R-:W-:-:S03]  /*0470*/  SHF.L.U32 R20, R20, 0x10, RZ ;  /* 0x0000001014147819 */ /* 0x000fc600000006ff */
[----:B------:R-:W-:Y:S01]  /*0480*/  FFMA.FTZ R21, R0, R0, RZ ;  /* 0x0000000000157223 */ /* 0x000fe200000100ff */
[C---:B------:R-:W-:Y:S02]  /*0490*/  PRMT R6, R7.reuse, 0x7632, R6 ;  /* 0x0000763207067816 */ /* 0x040fe40000000006 */
[----:B------:R-:W-:Y:S01]  /*04a0*/  SHF.L.U32 R7, R7, 0x10, RZ ;  /* 0x0000001007077819 */ /* 0x000fe200000006ff */
[----:B------:R-:W-:Y:S02]  /*04b0*/  FFMA.FTZ R4, R20, R20, R21 ;  /* 0x0000001414047223 */ /* 0x000fe40000010015 */
[----:B------:R-:W-:Y:S02]  /*04c0*/  IMAD.U32 R21, R6, 0x10000, RZ ;  /* 0x0001000006157824 */ /* 0x000fe400078e00ff */
        /* <DEDUP_REMOVED lines=12> */
[----:B-----5:R-:W-:Y:S01]  /*0590*/  @!P1 SHF.L.U32 R11, R14, 0x10, RZ ;  /* 0x000000100e0b9819 */ /* 0x020fe200000006ff */
[----:B----4-:R-:W-:Y:S01]  /*05a0*/  @P0 IMAD.U32 R13, R13, 0x10000, RZ ;  /* 0x000100000d0d0824 */ /* 0x010fe200078e00ff */
[----:B---3--:R-:W-:-:S02]  /*05b0*/  @P1 SHF.L.U32 R11, R15, 0x10, RZ ;  /* 0x000000100f0b1819 */ /* 0x008fc400000006ff */
[----:B------:R-:W-:Y:S02]  /*05c0*/  @P0 SHF.L.U32 R15, R12, 0x10, RZ ;  /* 0x000000100c0f0819 */ /* 0x000fe400000006ff */
[----:B------:R-:W-:Y:S01]  /*05d0*/  @P0 SHF.L.U32 R23, R16, 0x10, RZ ;  /* 0x0000001010170819 */ /* 0x000fe200000006ff */
[----:B------:R-:W-:Y:S02]  /*05e0*/  @!P0 IMAD.U32 R23, R19, 0x10000, RZ ;  /* 0x0001000013178824 */ /* 0x000fe400078e00ff */
        /* <DEDUP_REMOVED lines=8> */
[----:B------:R-:W-:-:S02]  /*0670*/  @!P0 SHF.L.U32 R13, R17, 0x10, RZ ;  /* 0x00000010110d8819 */ /* 0x000fc400000006ff */
        /* <DEDUP_REMOVED lines=29> */
[----:B---3--:R-:W-:-:S02]  /*0850*/  HADD2.F32 R12, -RZ, R12.H0_H0 ;  /* 0x2000000cff0c7230 */ /* 0x008fc40000004100 */
[----:B----4-:R-:W-:-:S03]  /*0860*/  HADD2.F32 R15, -RZ, R13.H0_H0 ;  /* 0x2000000dff0f7230 */ /* 0x010fc60000004100 */
[-C--:B------:R-:W-:Y:S01]  /*0870*/  FMUL.FTZ R13, R11, R12.reuse ;  /* 0x0000000c0b0d7220 */ /* 0x080fe20000410000 */
[----:B--2---:R-:W-:Y:S02]  /*0880*/  HADD2.F32 R6, -RZ, R6.H0_H0 ;  /* 0x20000006ff067230 */ /* 0x004fe40000004100 */
[----:B------:R-:W-:Y:S01]  /*0890*/  FMUL.FTZ R12, R0, R12 ;  /* 0x0000000c000c7220 */ /* 0x000fe20000410000 */
[----:B-----5:R-:W-:Y:S02]  /*08a0*/  HADD2.F32 R14, -RZ, R14.H0_H0 ;  /* 0x2000000eff0e7230 */ /* 0x020fe40000004100 */
[-C--:B------:R-:W-:Y:S01]  /*08b0*/  FMUL.FTZ R16, R10, R15.reuse ;  /* 0x0000000f0a107220 */ /* 0x080fe20000410000 */
[----:B------:R-:W-:Y:S01]  /*08c0*/  FMUL.FTZ R15, R7, R15 ;  /* 0x0000000f070f7220 */ /* 0x000fe20000410000 */
[-C--:B------:R-:W-:Y:S01]  /*08d0*/  FFMA.FTZ R0, R0, R6.reuse, -R13 ;  /* 0x0000000600007223 */ /* 0x080fe2000001080d */
[----:B------:R-:W-:Y:S01]  /*08e0*/  FFMA.FTZ R11, R11, R6, R12 ;  /* 0x000000060b0b7223 */ /* 0x000fe2000001000c */
[-C--:B------:R-:W-:Y:S01]  /*08f0*/  FFMA.FTZ R7, R7, R14.reuse, -R16 ;  /* 0x0000000e07077223 */ /* 0x080fe20000010810 */
[----:B------:R-:W-:-:S07]  /*0900*/  FFMA.FTZ R10, R10, R14, R15 ;  /* 0x0000000e0a0a7223 */ /* 0x000fce000001000f */
.L_x_1336:
[----:B------:R-:W-:Y:S05]  /*0910*/  BSYNC.RECONVERGENT B0 ;  /* 0x0000000000007941 */ /* 0x000fea0003800200 */
.L_x_1335:
[----:B------:R-:W-:Y:S02]  /*0920*/  F2FP.BF16.F32.PACK_AB R6, R11, R0 ;  /* 0x000000000b06723e */ /* 0x000fe400000010ff */
[----:B------:R-:W-:-:S05]  /*0930*/  F2FP.BF16.F32.PACK_AB R7, R10, R7 ;  /* 0x000000070a07723e */ /* 0x000fca00000010ff */
[----:B------:R-:W-:Y:S01]  /*0940*/  STG.E.64 desc[UR4][R2.64], R6 ;  /* 0x0000000602007986 */ /* 0x000fe2000c101b04 */
[----:B------:R-:W-:Y:S05]  /*0950*/  EXIT ;  /* 0x000000000000794d */ /* 0x000fea0003800000 */
.L_x_1337:
        /* <DEDUP_REMOVED lines=10> */
.L_x_4095:


//--------------------- .text._ZN12tensorrt_llm7kernels21fusedQKNormRopeKernelIN3c108BFloat16ENS2_4HalfELi64ELb0EEEvPviiifPKvS7_S7_PKlii --------------------------
	.section	.text._ZN12tensorrt_llm7kernels21fusedQKNormRopeKernelIN3c108BFloat16ENS2_4HalfELi64ELb0EEEvPviiifPKvS7_S7_PKlii,"ax",@progbits
	.align	128
        .global         _ZN12tensorrt_llm7kernels21fusedQKNormRopeKernelIN3c108BFloat16ENS2_4HalfELi64ELb0EEEvPviiifPKvS7_S7_PKlii
        .type           _ZN12tensorrt_llm7kernels21fusedQKNormRopeKernelIN3c108BFloat16ENS2_4HalfELi64ELb0EEEvPviiifPKvS7_S7_PKlii,@function
        .size           _ZN12tensorrt_llm7kernels21fusedQKNormRopeKernelIN3c108BFloat16ENS2_4HalfELi64ELb0EEEvPviiifPKvS7_S7_PKlii,(.L_x_4096 - _ZN12tensorrt_llm7kernels21fusedQKNormRopeKernelIN3c108BFloat16ENS2_4HalfELi64ELb0EEEvPviiifPKvS7_S7_PKlii)
        .other          _ZN12tensorrt_llm7kernels21fusedQKNormRopeKernelIN3c108BFloat16ENS2_4HalfELi64ELb0EEEvPviiifPKvS7_S7_PKlii,@"STO_CUDA_ENTRY STV_DEFAULT"
_ZN12tensorrt_llm7kernels21fusedQKNormRopeKernelIN3c108BFloat16ENS2_4HalfELi64ELb0EEEvPviiifPKvS7_S7_PKlii:
.text._ZN12tensorrt_llm7kernels21fusedQKNormRopeKernelIN3c108BFloat16ENS2_4HalfELi64ELb0EEEvPviiifPKvS7_S7_PKlii:
        /* <DEDUP_REMOVED lines=53> */
[----:B------:R-:W-:-:S04]  /*0350*/  IADD3 R8, PT, PT, R7, R8, RZ ;  /* 0x0000000807087210 */ /* 0x000fc80007ffe0ff */
[----:B------:R-:W-:Y:S02]  /*0360*/  LEA R7, R8, R13, 0x6 ;  /* 0x0000000d08077211 */ /* 0x000fe400078e30ff */
[----:B------:R-:W5:Y:S03]  /*0370*/  LDC.64 R8, c[0x0][0x398] ;  /* 0x0000e600ff087b82 */ /* 0x000f660000000a00 */
        /* <DEDUP_REMOVED lines=28> */
[----:B--2---:R-:W-:Y:S02]  /*0540*/  @P0 SHF.L.U32 R16, R11, 0x10, RZ ;  /* 0x000000100b100819 */ /* 0x004fe400000006ff */
[----:B-----5:R-:W-:Y:S01]  /*0550*/  @!P0 SHF.L.U32 R16, R13, 0x10, RZ ;  /* 0x000000100d108819 */ /* 0x020fe200000006ff */
        /* <DEDUP_REMOVED lines=8> */
[----:B------:R-:W-:-:S04]  /*05e0*/  IMAD.WIDE.U32 R10, R8, R6, RZ ;  /* 0x00000006080a7225 */ /* 0x000fc800078e00ff */
[----:B------:R-:W-:Y:S02]  /*05f0*/  IMAD R17, R8, R17, R7 ;  /* 0x0000001108117224 */ /* 0x000fe400078e0207 */
[----:B------:R-:W-:Y:S01]  /*0600*/  @P1 IMAD.U32 R15, R12, 0x10000, RZ ;  /* 0x000100000c0f1824 */ /* 0x000fe200078e00ff */
[----:B------:R-:W-:Y:S01]  /*0610*/  LEA R7, P1, R10, UR6, 0x1 ;  /* 0x000000060a077c11 */ /* 0x000fe2000f8208ff */
        /* <DEDUP_REMOVED lines=10> */
[----:B------:R-:W-:-:S03]  /*06c0*/  NOP ;  /* 0x0000000000007918 */ /* 0x000fc60000000000 */
[----:B------:R-:W0:Y:S01]  /*06d0*/  I2F.RP R14, R11 ;  /* 0x0000000b000e7306 */ /* 0x000e220000209400 */
[----:B------:R-:W-:-:S04]  /*06e0*/  SHF.L.U32 R8, R4, 0x2, RZ ;  /* 0x0000000204087819 */ /* 0x000fc800000006ff */
[----:B------:R-:W-:Y:S02]  /*06f0*/  IABS R16, R8 ;  /* 0x0000000800107213 */ /* 0x000fe40000000000 */
[----:B------:R-:W-:Y:S01]  /*0700*/  ISETP.GE.AND P1, PT, R8, RZ, PT ;  /* 0x000000ff0800720c */ /* 0x000fe20003f26270 */
[----:B0-----:R-:W0:Y:S02]  /*0710*/  MUFU.RCP R14, R14 ;  /* 0x0000000e000e7308 */ /* 0x001e240000001000 */
[----:B0-----:R-:W-:-:S06]  /*0720*/  IADD3 R13, PT, PT, R14, 0xffffffe, RZ ;  /* 0x0ffffffe0e0d7810 */ /* 0x001fcc0007ffe0ff */
[----:B------:R-:W0:Y:S02]  /*0730*/  F2I.FTZ.U32.TRUNC.NTZ R13, R13 ;  /* 0x0000000d000d7305 */ /* 0x000e24000021f000 */
[----:B0-----:R-:W-:-:S04]  /*0740*/  IMAD.MOV R12, RZ, RZ, -R13 ;  /* 0x000000ffff0c7224 */ /* 0x001fc800078e0a0d */
[----:B------:R-:W-:Y:S02]  /*0750*/  IMAD R15, R12, R11, RZ ;  /* 0x0000000b0c0f7224 */ /* 0x000fe400078e02ff */
[----:B------:R-:W-:-:S04]  /*0760*/  IMAD.MOV.U32 R12, RZ, RZ, RZ ;  /* 0x000000ffff0c7224 */ /* 0x000fc800078e00ff */
[----:B------:R-:W-:Y:S01]  /*0770*/  IMAD.HI.U32 R12, R13, R15, R12 ;  /* 0x0000000f0d0c7227 */ /* 0x000fe200078e000c */
[----:B------:R-:W-:Y:S02]  /*0780*/  MOV R15, R16 ;  /* 0x00000010000f7202 */ /* 0x000fe40000000f00 */
[----:B------:R-:W-:-:S03]  /*0790*/  LOP3.LUT R13, RZ, R6, RZ, 0x33, !PT ;  /* 0x00000006ff0d7212 */ /* 0x000fc600078e33ff */
        /* <DEDUP_REMOVED lines=17> */
[----:B------:R-:W-:-:S04]  /*08b0*/  SHF.R.S32.HI R19, RZ, 0x1f, R6 ;  /* 0x0000001fff137819 */ /* 0x000fc80000011406 */
[----:B------:R-:W-:-:S04]  /*08c0*/  LEA.HI R19, R19, R6, RZ, 0x2 ;  /* 0x0000000613137211 */ /* 0x000fc800078f10ff */
[----:B------:R-:W-:-:S05]  /*08d0*/  SHF.R.S32.HI R19, RZ, 0x2, R19 ;  /* 0x00000002ff137819 */ /* 0x000fca0000011413 */
[----:B------:R-:W0:Y:S01]  /*08e0*/  SHFL.BFLY PT, R6, R9, R19, 0x1f ;  /* 0x0c001f1309067589 */ /* 0x000e2200000e0000 */
[----:B------:R-:W-:-:S03]  /*08f0*/  ISETP.GE.AND P1, PT, R4, R19, PT ;  /* 0x000000130400720c */ /* 0x000fc60003f26270 */
[----:B------:R1:W4:Y:S10]  /*0900*/  SHFL.BFLY PT, R4, R0, R19, 0x1f ;  /* 0x0c001f1300047589 */ /* 0x00033400000e0000 */
[----:B0-----:R-:W-:Y:S01]  /*0910*/  @!P1 FADD.FTZ R6, -R6, -RZ ;  /* 0x800000ff06069221 */ /* 0x001fe20000010100 */
[----:B--2---:R-:W-:-:S02]  /*0920*/  HADD2.F32 R18, -RZ, R14.H0_H0 ;  /* 0x2000000eff127230 */ /* 0x004fc40000004100 */
[----:B---3--:R-:W-:-:S05]  /*0930*/  HADD2.F32 R21, -RZ, R16.H0_H0 ;  /* 0x20000010ff157230 */ /* 0x008fca0000004100 */
[----:B------:R-:W-:-:S04]  /*0940*/  FMUL.FTZ R6, R6, R21 ;  /* 0x0000001506067220 */ /* 0x000fc80000410000 */
[----:B-1--4-:R-:W-:-:S07]  /*0950*/  FFMA.FTZ R6, R9, R18, R6 ;  /* 0x0000001209067223 */ /* 0x012fce0000010006 */
.L_x_1345:
        /* <DEDUP_REMOVED lines=20> */
[----:B------:R-:W-:Y:S01]  /*0aa0*/  MOV R9, R6 ;  /* 0x0000000600097202 */ /* 0x000fe20000000f00 */
[----:B--2---:R-:W-:Y:S02]  /*0ab0*/  HADD2.F32 R5, -RZ, R12.H0_H0 ;  /* 0x2000000cff057230 */ /* 0x004fe40000004100 */
[----:B---3--:R-:W-:-:S05]  /*0ac0*/  HADD2.F32 R7, -RZ, R10.H0_H0 ;  /* 0x2000000aff077230 */ /* 0x008fca0000004100 */
[----:B------:R-:W-:-:S04]  /*0ad0*/  FMUL.FTZ R7, R4, R7 ;  /* 0x0000000704077220 */ /* 0x000fc80000410000 */
[----:B------:R-:W-:Y:S01]  /*0ae0*/  FFMA.FTZ R0, R0, R5, R7 ;  /* 0x0000000500007223 */ /* 0x000fe20000010007 */
[----:B------:R-:W-:Y:S06]  /*0af0*/  BRA.DIV UR6, `(.L_x_1341) ;  /* 0x0000000206f47947 */ /* 0x000fec000b800000 */
[----:B------:R-:W-:Y:S01]  /*0b00*/  NOP ;  /* 0x0000000000007918 */ /* 0x000fe20000000000 */
.L_x_1339:
[----:B------:R-:W-:Y:S05]  /*0b10*/  BSYNC B0 ;  /* 0x0000000000007941 */ /* 0x000fea0003800000 */
.L_x_1338:
[----:B------:R-:W-:-:S05]  /*0b20*/  F2FP.BF16.F32.PACK_AB R9, R0, R9 ;  /* 0x000000090009723e */ /* 0x000fca00000010ff */
[----:B------:R-:W-:Y:S01]  /*0b30*/  STG.E desc[UR4][R2.64], R9 ;  /* 0x0000000902007986 */ /* 0x000fe2000c101904 */
[----:B------:R-:W-:Y:S05]  /*0b40*/  EXIT ;  /* 0x000000000000794d */ /* 0x000fea0003800000 */
.L_x_1340:
        /* <DEDUP_REMOVED lines=9> */
[----:B------:R-:W-:Y:S02]  /*0be0*/  IMAD R15, R12, R11, RZ ;  /* 0x0000000b0c0f7224 */ /* 0x000fe400078e02ff */
[----:B------:R-:W-:-:S05]  /*0bf0*/  HFMA2 R12, -RZ, RZ, 0, 0 ;  /* 0x00000000ff0c7431 */ /* 0x000fca00000001ff */
        /* <DEDUP_REMOVED lines=29> */
.L_x_1342:
[----:B------:R-:W-:Y:S05]  /*0dd0*/  WARPSYNC.COLLECTIVE R18, `(.L_x_1343) ;  /* 0x0000000012087348 */ /* 0x000fea0003c00000 */
[----:B------:R0:W1:Y:S02]  /*0de0*/  SHFL.BFLY P2, R17, R21, R19, R20 ;  /* 0x0c00001315117389 */ /* 0x0000640000040014 */
[----:B01----:R-:W-:Y:S05]  /*0df0*/  ENDCOLLECTIVE ;  /* 0x000000000000791b */ /* 0x003fea0003800000 */
.L_x_1343:
[----:B------:R-:W-:Y:S02]  /*0e00*/  ISETP.GE.AND P1, PT, R4, R19, PT ;  /* 0x000000130400720c */ /* 0x000fe40003f26270 */
[----:B------:R-:W-:Y:S01]  /*0e10*/  MOV R21, R0 ;  /* 0x0000000000157202 */ /* 0x000fe20000000f00 */
[----:B------:R-:W-:-:S10]  /*0e20*/  IMAD.MOV.U32 R6, RZ, RZ, R17 ;  /* 0x000000ffff067224 */ /* 0x000fd400078e0011 */
[----:B------:R-:W-:Y:S05]  /*0e30*/  WARPSYNC.COLLECTIVE R18, `(.L_x_1344) ;  /* 0x0000000012087348 */ /* 0x000fea0003c00000 */
[----:B------:R0:W1:Y:S02]  /*0e40*/  SHFL.BFLY P2, R17, R21, R19, R20 ;  /* 0x0c00001315117389 */ /* 0x0000640000040014 */
[----:B01----:R-:W-:Y:S05]  /*0e50*/  ENDCOLLECTIVE ;  /* 0x000000000000791b */ /* 0x003fea0003800000 */
.L_x_1344:
[----:B------:R-:W-:Y:S01]  /*0e60*/  @!P1 FADD.FTZ R6, -R6, -RZ ;  /* 0x800000ff06069221 */ /* 0x000fe20000010100 */
[----:B------:R-:W-:Y:S02]  /*0e70*/  IMAD.MOV.U32 R4, RZ, RZ, R17 ;  /* 0x000000ffff047224 */ /* 0x000fe400078e0011 */
[----:B------:R-:W-:Y:S02]  /*0e80*/  HADD2.F32 R14, -RZ, R14.H0_H0 ;  /* 0x2000000eff0e7230 */ /* 0x000fe40000004100 */
[----:B------:R-:W-:-:S05]  /*0e90*/  HADD2.F32 R15, -RZ, R16.H0_H0 ;  /* 0x20000010ff0f7230 */ /* 0x000fca0000004100 */
[----:B------:R-:W-:-:S04]  /*0ea0*/  FMUL.FTZ R6, R6, R15 ;  /* 0x0000000f06067220 */ /* 0x000fc80000410000 */
[----:B------:R-:W-:Y:S01]  /*0eb0*/  FFMA.FTZ R6, R9, R14, R6 ;  /* 0x0000000e09067223 */ /* 0x000fe20000010006 */
[----:B------:R-:W-:Y:S06]  /*0ec0*/  BRA `(.L_x_1345) ;  /* 0xfffffff800a47947 */ /* 0x000fec000383ffff */
.L_x_1341:
[----:B------:R-:W-:Y:S01]  /*0ed0*/  BSSY B1, `(.L_x_1346) ;  /* 0x0000005000017945 */ /* 0x000fe20003800000 */
[----:B------:R-:W-:-:S07]  /*0ee0*/  MOV R18, 0xffffffff ;  /* 0xffffffff00127802 */ /* 0x000fce0000000f00 */
[----:B------:R-:W-:Y:S05]  /*0ef0*/  WARPSYNC.COLLECTIVE R18, `(.L_x_1347) ;  /* 0x0000000012087348 */ /* 0x000fea0003c00000 */
[----:B------:R-:W-:Y:S01]  /*0f00*/  NOP ;  /* 0x0000000000007918 */ /* 0x000fe20000000000 */
[----:B------:R-:W-:Y:S05]  /*0f10*/  ENDCOLLECTIVE ;  /* 0x000000000000791b */ /* 0x000fea0003800000 */
.L_x_1347:
[----:B------:R-:W-:Y:S05]  /*0f20*/  BSYNC B1 ;  /* 0x0000000000017941 */ /* 0x000fea0003800000 */
.L_x_1346:
[----:B------:R-:W-:Y:S05]  /*0f30*/  BRA `(.L_x_1339) ;  /* 0xfffffff800f47947 */ /* 0x000fea000383ffff */
.L_x_1348:
        /* <DEDUP_REMOVED lines=12> */
.L_x_4096:


//--------------------- .text._ZN12tensorrt_llm7kernels21fusedQKNormRopeKernelIN3c108BFloat16ENS2_4HalfELi64ELb1EEEvPviiifPKvS7_S7_PKlii --------------------------
	.section	.text._ZN12tensorrt_llm7kernels21fusedQKNormRopeKernelIN3c108BFloat16ENS2_4HalfELi64ELb1EEEvPviiifPKvS7_S7_PKlii,"ax",@progbits
	.align	128
        .global         _ZN12tensorrt_llm7kernels21fusedQKNormRopeKernelIN3c108BFloat16ENS2_4HalfELi64ELb1EEEvPviiifPKvS7_S7_PKlii
        .type           _ZN12tensorrt_llm7kernels21fusedQKNormRopeKernelIN3c108BFloat16ENS2_4HalfELi64ELb1EEEvPviiifPKvS7_S7_PKlii,@function
        .size           _ZN12tensorrt_llm7kernels21fusedQKNormRopeKernelIN3c108BFloat16ENS2_4HalfELi64ELb1EEEvPviiifPKvS7_S7_PKlii,(.L_x_4097 - _ZN12tensorrt_llm7kernels21fusedQKNormRopeKernelIN3c108BFloat16ENS2_4HalfELi64ELb1EEEvPviiifPKvS7_S7_PKlii)
        .other          _ZN12tensorrt_llm7kernels21fusedQKNormRopeKernelIN3c108BFloat16ENS2_4HalfELi64ELb1EEEvPviiifPKvS7_S7_PKlii,@"STO_CUDA_ENTRY STV_DEFAULT"
_ZN12tensorrt_llm7kernels21fusedQKNormRopeKernelIN3c108BFloat16ENS2_4HalfELi64ELb1EEEvPviiifPKvS7_S7_PKlii:
.text._ZN12tensorrt_llm7kernels21fusedQKNormRopeKernelIN3c108BFloat16ENS2_4HalfELi64ELb1EEEvPviiifPKvS7_S7_PKlii:
        /* <DEDUP_REMOVED lines=14> */
[----:B------:R-:W-:Y:S02]  /*00e0*/  IABS R7, R4 ;  /* 0x0000000400077213 */ /* 0x000fe40000000000 */
[----:B-1----:R-:W-:-:S06]  /*00f0*/  IADD3 R3, PT, PT, R5, 0xffffffe, RZ ;  /* 0x0ffffffe05037810 */ /* 0x002fcc0007ffe0ff */
[----:B------:R-:W1:Y:S02]  /*0100*/  F2I.FTZ.U32.TRUNC.NTZ R3, R3 ;  /* 0x0000000300037305 */ /* 0x000e64000021f000 */
[----:B-1----:R-:W-:-:S04]  /*0110*/  IMAD.MOV R9, RZ, RZ, -R3 ;  /* 0x000000ffff097224 */ /* 0x002fc800078e0a03 */
[----:B------:R-:W-:Y:S01]  /*0120*/  IMAD R5, R9, R8, RZ ;  /* 0x0000000809057224 */ /* 0x000fe200078e02ff */
[----:B------:R-:W-:Y:S01]  /*0130*/  IADD3 R9, PT, PT, RZ, -R2, RZ ;  /* 0x80000002ff097210 */ /* 0x000fe20007ffe0ff */
[----:B------:R-:W-:-:S04]  /*0140*/  IMAD.MOV.U32 R2, RZ, RZ, RZ ;  /* 0x000000ffff027224 */ /* 0x000fc800078e00ff */
        /* <DEDUP_REMOVED lines=12> */
[----:B------:R-:W-:-:S05]  /*0210*/  @P0 VIADD R2, R2, 0x1 ;  /* 0x0000000102020836 */ /* 0x000fca0000000000 */
[----:B------:R-:W-:-:S04]  /*0220*/  MOV R13, R2 ;  /* 0x00000002000d7202 */ /* 0x000fc80000000f00 */
[----:B------:R-:W-:Y:S02]  /*0230*/  @!P2 IADD3 R13, PT, PT, -R13, RZ, RZ ;  /* 0x000000ff0d0da210 */ /* 0x000fe40007ffe1ff */
[----:B------:R-:W-:-:S04]  /*0240*/  @!P1 LOP3.LUT R13, RZ, R11, RZ, 0x33, !PT ;  /* 0x0000000bff0d9212 */ /* 0x000fc800078e33ff */
[----:B0-----:R-:W-:-:S13]  /*0250*/  ISETP.GE.AND P0, PT, R13, UR4, PT ;  /* 0x000000040d007c0c */ /* 0x001fda000bf06270 */
[----:B------:R-:W-:Y:S05]  /*0260*/  @P0 EXIT ;  /* 0x000000000000094d */ /* 0x000fea0003800000 */
[----:B------:R-:W0:Y:S01]  /*0270*/  LDC.64 R8, c[0x0][0x3b0] ;  /* 0x0000ec00ff087b82 */ /* 0x000e220000000a00 */
[----:B------:R-:W1:Y:S07]  /*0280*/  LDCU.64 UR4, c[0x0][0x358] ;  /* 0x00006b00ff0477ac */ /* 0x000e6e0008000a00 */
[----:B------:R-:W2:Y:S01]  /*0290*/  LDC.64 R2, c[0x0][0x390] ;  /* 0x0000e400ff027b82 */ /* 0x000ea20000000a00 */
[----:B------:R-:W-:Y:S01]  /*02a0*/  IMAD.MOV R7, RZ, RZ, -R13 ;  /* 0x000000ffff077224 */ /* 0x000fe200078e0a0d */
[----:B------:R-:W-:-:S06]  /*02b0*/  LOP3.LUT R21, R0, 0x1f, RZ, 0xc0, !PT ;  /* 0x0000001f00157812 */ /* 0x000fcc00078ec0ff */
[----:B------:R-:W3:Y:S01]  /*02c0*/  LDC R19, c[0x0][0x3bc] ;  /* 0x0000ef00ff137b82 */ /* 0x000ee20000000800 */
[----:B0-----:R-:W-:-:S07]  /*02d0*/  IMAD.WIDE R8, R13, 0x8, R8 ;  /* 0x000000080d087825 */ /* 0x001fce00078e0208 */
[----:B------:R-:W0:Y:S01]  /*02e0*/  LDC.64 R14, c[0x0][0x3a0] ;  /* 0x0000e800ff0e7b82 */ /* 0x000e220000000a00 */
[----:B-1----:R-:W4:Y:S01]  /*02f0*/  LDG.E.64 R8, desc[UR4][R8.64] ;  /* 0x0000000408087981 */ /* 0x002f22000c1e1b00 */
[C---:B------:R-:W-:Y:S01]  /*0300*/  IMAD R7, R11.reuse, R7, R4 ;  /* 0x000000070b077224 */ /* 0x040fe200078e0204 */
[----:B--2---:R-:W-:-:S05]  /*0310*/  IADD3 R2, PT, PT, R11, R2, RZ ;  /* 0x000000020b027210 */ /* 0x004fca0007ffe0ff */
[----:B------:R-:W1:Y:S01]  /*0320*/  LDC.64 R4, c[0x0][0x380] ;  /* 0x0000e000ff047b82 */ /* 0x000e620000000a00 */
[CC--:B------:R-:W-:Y:S02]  /*0330*/  ISETP.GE.AND P0, PT, R7.reuse, R6.reuse, PT ;  /* 0x000000060700720c */ /* 0x0c0fe40003f06270 */
[----:B------:R-:W-:-:S05]  /*0340*/  IADD3 R10, PT, PT, R7, -R6, RZ ;  /* 0x80000006070a7210 */ /* 0x000fca0007ffe0ff */
[----:B------:R-:W2:Y:S01]  /*0350*/  LDC.64 R16, c[0x0][0x398] ;  /* 0x0000e600ff107b82 */ /* 0x000ea20000000a00 */
[----:B------:R-:W-:-:S05]  /*0360*/  SEL R11, R10, RZ, P0 ;  /* 0x000000ff0a0b7207 */ /* 0x000fca0000000000 */
[----:B------:R-:W-:Y:S01]  /*0370*/  IMAD R2, R13, R2, R11 ;  /* 0x000000020d027224 */ /* 0x000fe200078e020b */
[----:B------:R-:W-:Y:S02]  /*0380*/  VIMNMX R11, PT, PT, R7, R6, PT ;  /* 0x00000006070b7248 */ /* 0x000fe40003fe0100 */
[----:B------:R-:W-:-:S03]  /*0390*/  SHF.L.U32 R13, R21, 0x1, RZ ;  /* 0x00000001150d7819 */ /* 0x000fc600000006ff */
[----:B------:R-:W-:-:S05]  /*03a0*/  IMAD.IADD R2, R2, 0x1, R11 ;  /* 0x0000000102027824 */ /* 0x000fca00078e020b */
[----:B------:R-:W-:-:S05]  /*03b0*/  LEA R11, R2, R13, 0x6 ;  /* 0x0000000d020b7211 */ /* 0x000fca00078e30ff */
        /* <DEDUP_REMOVED lines=15> */
[----:B------:R-:W3:Y:S02]  /*04b0*/  @P0 LDG.E.U16 R2, desc[UR4][R14.64+0x2] ;  /* 0x000002040e020981 */ /* 0x000ee4000c1e1500 */
[----:B------:R-:W-:Y:S01]  /*04c0*/  IMAD.IADD R6, R19, 0x1, R23 ;  /* 0x0000000113067824 */ /* 0x000fe200078e0217 */
[----:B0-----:R-:W-:Y:S01]  /*04d0*/  @!P2 LEA R10, P4, R21, R10, 0x1 ;  /* 0x0000000a150aa211 */ /* 0x001fe200078808ff */
[----:B------:R0:W4:Y:S03]  /*04e0*/  @P1 LDG.E.U16 R8, desc[UR4][R14.64] ;  /* 0x000000040e081981 */ /* 0x000126000c1e1500 */
[----:B------:R-:W-:-:S04]  /*04f0*/  @!P2 IADD3.X R6, PT, PT, RZ, R6, RZ, P3, !PT ;  /* 0x00000006ff06a210 */ /* 0x000fc80001ffe4ff */
[----:B------:R-:W-:Y:S02]  /*0500*/  @!P2 LEA.HI.X R11, R21, R11, R6, 0x1, P4 ;  /* 0x0000000b150ba211 */ /* 0x000fe400020f0c06 */
[----:B------:R-:W4:Y:S01]  /*0510*/  @!P1 LDG.E.U16 R6, desc[UR4][R16.64] ;  /* 0x0000000410069981 */ /* 0x000f22000c1e1500 */
[----:B------:R-:W-:-:S03]  /*0520*/  @!P2 IMAD.WIDE.U32 R18, R12, 0x2, R10 ;  /* 0x000000020c12a825 */ /* 0x000fc600078e000a */
[----:B------:R1:W4:Y:S04]  /*0530*/  @!P2 LDG.E.U16.CONSTANT R10, desc[UR4][R10.64] ;  /* 0x000000040a0aa981 */ /* 0x000328000c1e9500 */
[----:B------:R-:W4:Y:S01]  /*0540*/  @!P2 LDG.E.U16.CONSTANT R9, desc[UR4][R18.64] ;  /* 0x000000041209a981 */ /* 0x000f22000c1e9500 */
[C---:B-----5:R-:W-:Y:S02]  /*0550*/  PRMT R12, R0.reuse, 0x7632, R12 ;  /* 0x00007632000c7816 */ /* 0x060fe4000000000c */
[----:B------:R-:W-:-:S03]  /*0560*/  SHF.L.U32 R0, R0, 0x10, RZ ;  /* 0x0000001000007819 */ /* 0x000fc600000006ff */
[----:B------:R-:W-:Y:S02]  /*0570*/  IMAD.U32 R12, R12, 0x10000, RZ ;  /* 0x000100000c0c7824 */ /* 0x000fe400078e00ff */
[----:B------:R-:W-:-:S04]  /*0580*/  FFMA.FTZ R13, R0, R0, RZ ;  /* 0x00000000000d7223 */ /* 0x000fc800000100ff */
[----:B------:R-:W-:-:S05]  /*0590*/  FFMA.FTZ R13, R12, R12, R13 ;  /* 0x0000000c0c0d7223 */ /* 0x000fca000001000d */
[----:B------:R-:W5:Y:S02]  /*05a0*/  SHFL.BFLY PT, R20, R13, 0x10, 0x1f ;  /* 0x0e001f000d147f89 */ /* 0x000f6400000e0000 */
[----:B-----5:R-:W-:-:S05]  /*05b0*/  FADD.FTZ R20, R13, R20 ;  /* 0x000000140d147221 */ /* 0x020fca0000010000 */
[----:B0-----:R-:W0:Y:S02]  /*05c0*/  SHFL.BFLY PT, R15, R20, 0x8, 0x1f ;  /* 0x0d001f00140f7f89 */ /* 0x001e2400000e0000 */
[----:B0-----:R-:W-:-:S05]  /*05d0*/  FADD.FTZ R15, R20, R15 ;  /* 0x0000000f140f7221 */ /* 0x001fca0000010000 */
[----:B------:R-:W0:Y:S02]  /*05e0*/  SHFL.BFLY PT, R14, R15, 0x4, 0x1f ;  /* 0x0c801f000f0e7f89 */ /* 0x000e2400000e0000 */
[----:B0-----:R-:W-:-:S05]  /*05f0*/  FADD.FTZ R14, R15, R14 ;  /* 0x0000000e0f0e7221 */ /* 0x001fca0000010000 */
[----:B-1----:R-:W0:Y:S02]  /*0600*/  SHFL.BFLY PT, R11, R14, 0x2, 0x1f ;  /* 0x0c401f000e0b7f89 */ /* 0x002e2400000e0000 */
[----:B0-----:R-:W-:-:S05]  /*0610*/  FADD.FTZ R11, R14, R11 ;  /* 0x0000000b0e0b7221 */ /* 0x001fca0000010000 */
[----:B------:R-:W0:Y:S02]  /*0620*/  SHFL.BFLY PT, R16, R11, 0x1, 0x1f ;  /* 0x0c201f000b107f89 */ /* 0x000e2400000e0000 */
[----:B0-----:R-:W-:-:S04]  /*0630*/  FADD.FTZ R16, R11, R16 ;  /* 0x000000100b107221 */ /* 0x001fc80000010000 */
[----:B------:R-:W-:-:S06]  /*0640*/  FFMA.FTZ R3, R16, 0.015625, R3 ;  /* 0x3c80000010037823 */ /* 0x000fcc0000010003 */
[----:B------:R-:W0:Y:S01]  /*0650*/  MUFU.RSQ R3, R3 ;  /* 0x0000000300037308 */ /* 0x000e220000001400 */
[----:B---3--:R-:W-:Y:S01]  /*0660*/  @P0 SHF.L.U32 R2, R2, 0x10, RZ ;  /* 0x0000001002020819 */ /* 0x008fe200000006ff */
[----:B--2---:R-:W-:-:S04]  /*0670*/  @!P0 IMAD.U32 R2, R7, 0x10000, RZ ;  /* 0x0001000007028824 */ /* 0x004fc800078e00ff */
[----:B0-----:R-:W-:Y:S01]  /*0680*/  FMUL.FTZ R13, R3, R2 ;  /* 0x00000002030d7220 */ /* 0x001fe20000410000 */
[----:B----4-:R-:W-:Y:S02]  /*0690*/  @!P1 SHF.L.U32 R6, R6, 0x10, RZ ;  /* 0x0000001006069819 */ /* 0x010fe400000006ff */
[----:B------:R-:W-:Y:S01]  /*06a0*/  @P1 SHF.L.U32 R6, R8, 0x10, RZ ;  /* 0x0000001008061819 */ /* 0x000fe200000006ff */
[----:B------:R-:W-:-:S04]  /*06b0*/  FMUL.FTZ R13, R12, R13 ;  /* 0x0000000d0c0d7220 */ /* 0x000fc80000410000 */
[----:B------:R-:W-:Y:S01]  /*06c0*/  FMUL.FTZ R7, R3, R6 ;  /* 0x0000000603077220 */ /* 0x000fe20000410000 */
[----:B------:R-:W-:Y:S02]  /*06d0*/  @!P2 HADD2.F32 R9, -RZ, R9.H0_H0 ;  /* 0x20000009ff09a230 */ /* 0x000fe40000004100 */
[----:B------:R-:W-:Y:S02]  /*06e0*/  @!P2 HADD2.F32 R10, -RZ, R10.H0_H0 ;  /* 0x2000000aff0aa230 */ /* 0x000fe40000004100 */
        /* <DEDUP_REMOVED lines=9> */
.L_x_1349:
        /* <DEDUP_REMOVED lines=16> */
.L_x_4097:


//--------------------- .text._ZN12tensorrt_llm7kernels32fusedQKNormRopeKernelNTokenHeadsIN3c108BFloat16EfLi256ELb0ELi8EEEvPviiifPKvS6_S6_PKlii --------------------------
	.section	.text._ZN12tensorrt_llm7kernels32fusedQKNormRopeKernelNTokenHeadsIN3c108BFloat16EfLi256ELb0ELi8EEEvPviiifPKvS6_S6_PKlii,"ax",@progbits
	.align	128
        .global         _ZN12tensorrt_llm7kernels32fusedQKNormRopeKernelNTokenHeadsIN3c108BFloat16EfLi256ELb0ELi8EEEvPviiifPKvS6_S6_PKlii
        .type           _ZN12tensorrt_llm7kernels32fusedQKNormRopeKernelNTokenHeadsIN3c108BFloat16EfLi256ELb0ELi8EEEvPviiifPKvS6_S6_PKlii,@function
        .size           _ZN12tensorrt_llm7kernels32fusedQKNormRopeKernelNTokenHeadsIN3c108BFloat16EfLi256ELb0ELi8EEEvPviiifPKvS6_S6_PKlii,(.L_x_4098 - _ZN12tensorrt_llm7kernels32fusedQKNormRopeKernelNTokenHeadsIN3c108BFloat16EfLi256ELb0ELi8EEEvPviiifPKvS6_S6_PKlii)
        .other          _ZN12tensorrt_llm7kernels32fusedQKNormRopeKernelNTokenHeadsIN3c108BFloat16EfLi256ELb0ELi8EEEvPviiifPKvS6_S6_PKlii,@"STO_CUDA_ENTRY STV_DEFAULT"
_ZN12tensorrt_llm7kernels32fusedQKNormRopeKernelNTokenHeadsIN3c108BFloat16EfLi256ELb0ELi8EEEvPviiifPKvS6_S6_PKlii:
.text._ZN12tensorrt_llm7kernels32fusedQKNormRopeKernelNTokenHeadsIN3c108BFloat16EfLi256ELb0ELi8EEEvPviiifPKvS6_S6_PKlii:
        /* <DEDUP_REMOVED lines=79> */
.L_x_1354:
        /* <DEDUP_REMOVED lines=43> */
.L_x_1353:
[----:B---3--:R-:W-:Y:S05]  /*07a0*/  BSYNC.RECONVERGENT B1 ;  /* 0x0000000000017941 */ /* 0x008fea0003800200 */
.L_x_1352:
        /* <DEDUP_REMOVED lines=12> */
.L_x_1355:
        /* <DEDUP_REMOVED lines=16> */
.L_x_1351:
[----:B---3--:R-:W-:Y:S05]  /*0970*/  BSYNC.RECONVERGENT B0 ;  /* 0x0000000000007941 */ /* 0x008fea0003800200 */
.L_x_1350:
        /* <DEDUP_REMOVED lines=40> */
.L_x_1360:
        /* <DEDUP_REMOVED lines=11> */
.L_x_1359:
[----:B------:R-:W-:Y:S05]  /*0cb0*/  BSYNC.RECONVERGENT B1 ;  /* 0x0000000000017941 */ /* 0x000fea0003800200 */
.L_x_1358:
        /* <DEDUP_REMOVED lines=8> */
.L_x_1361:
        /* <DEDUP_REMOVED lines=23> */
.L_x_1357:
[----:B------:R-:W-:Y:S05]  /*0eb0*/  BSYNC.RECONVERGENT B0 ;  /* 0x0000000000007941 */ /* 0x000fea0003800200 */
.L_x_1356:
        /* <DEDUP_REMOVED lines=60> */
.L_x_1369:
[----:B-1----:R-:W1:Y:S01]  /*1280*/  LDS.128 R4, [R24] ;  /* 0x0000000018047984 */ /* 0x002e620000000c00 */
[----:B------:R-:W-:Y:S01]  /*1290*/  ISETP.GE.AND P1, PT, R31, UR11, PT ;  /* 0x0000000b1f007c0c */ /* 0x000fe2000bf26270 */
[----:B------:R-:W-:Y:S01]  /*12a0*/  UMOV UR4, 0xffffffff ;  /* 0xffffffff00047882 */ /* 0x000fe20000000000 */
[C---:B-1----:R-:W-:Y:S02]  /*12b0*/  PRMT R36, R4.reuse, 0x7632, R36 ;  /* 0x0000763204247816 */ /* 0x042fe40000000024 */
[----:B------:R-:W-:Y:S02]  /*12c0*/  SHF.L.U32 R0, R4, 0x10, RZ ;  /* 0x0000001004007819 */ /* 0x000fe400000006ff */
[C---:B------:R-:W-:Y:S01]  /*12d0*/  PRMT R35, R5.reuse, 0x7632, R35 ;  /* 0x0000763205237816 */ /* 0x040fe20000000023 */
[----:B------:R-:W-:Y:S01]  /*12e0*/  IMAD.U32 R36, R36, 0x10000, RZ ;  /* 0x0001000024247824 */ /* 0x000fe200078e00ff */
[----:B------:R-:W-:Y:S01]  /*12f0*/  PRMT R37, R6, 0x7632, R37 ;  /* 0x0000763206257816 */ /* 0x000fe20000000025 */
[----:B------:R-:W-:Y:S01]  /*1300*/  FFMA.FTZ R3, R0, R0, RZ ;  /* 0x0000000000037223 */ /* 0x000fe200000100ff */
[----:B------:R-:W-:Y:S01]  /*1310*/  IMAD.U32 R5, R5, 0x10000, RZ ;  /* 0x0001000005057824 */ /* 0x000fe200078e00ff */
[----:B------:R-:W-:Y:S01]  /*1320*/  SHF.L.U32 R35, R35, 0x10, RZ ;  /* 0x0000001023237819 */ /* 0x000fe200000006ff */
[----:B------:R-:W-:-:S02]  /*1330*/  IMAD.U32 R6, R6, 0x10000, RZ ;  /* 0x0001000006067824 */ /* 0x000fc400078e00ff */
[----:B------:R-:W-:Y:S01]  /*1340*/  FFMA.FTZ R2, R36, R36, R3 ;  /* 0x0000002424027223 */ /* 0x000fe20000010003 */
[----:B------:R-:W-:Y:S01]  /*1350*/  IMAD.U32 R37, R37, 0x10000, RZ ;  /* 0x0001000025257824 */ /* 0x000fe200078e00ff */
[----:B------:R-:W-:Y:S02]  /*1360*/  PRMT R38, R7, 0x7632, R38 ;  /* 0x0000763207267816 */ /* 0x000fe40000000026 */
[----:B------:R-:W-:Y:S01]  /*1370*/  FFMA.FTZ R2, R5, R5, R2 ;  /* 0x0000000505027223 */ /* 0x000fe20000010002 */
[----:B------:R-:W-:Y:S02]  /*1380*/  SHF.L.U32 R7, R7, 0x10, RZ ;  /* 0x0000001007077819 */ /* 0x000fe400000006ff */
[----:B------:R-:W-:Y:S01]  /*1390*/  VIMNMX R4, PT, PT, R31, UR11, PT ;  /* 0x0000000b1f047c48 */ /* 0x000fe2000bfe0100 */
[----:B------:R-:W-:Y:S01]  /*13a0*/  FFMA.FTZ R3, R35, R35, R2 ;  /* 0x0000002323037223 */ /* 0x000fe20000010002 */
[----:B------:R-:W-:-:S03]  /*13b0*/  IMAD.U32 R38, R38, 0x10000, RZ ;  /* 0x0001000026267824 */ /* 0x000fc600078e00ff */
[----:B------:R-:W-:Y:S01]  /*13c0*/  FFMA.FTZ R2, R6, R6, R3 ;  /* 0x0000000606027223 */ /* 0x000fe20000010003 */
[----:B------:R-:W-:-:S03]  /*13d0*/  SEL R3, R26, RZ, P1 ;  /* 0x000000ff1a037207 */ /* 0x000fc60000800000 */
[----:B------:R-:W-:Y:S01]  /*13e0*/  FFMA.FTZ R2, R37, R37, R2 ;  /* 0x0000002525027223 */ /* 0x000fe20000010002 */
[----:B------:R-:W-:-:S03]  /*13f0*/  IADD3 R4, PT, PT, R4, R28, R3 ;  /* 0x0000001c04047210 */ /* 0x000fc60007ffe003 */
        /* <DEDUP_REMOVED lines=12> */
.L_x_1376:
[----:B------:R-:W3:Y:S01]  /*14c0*/  LDC R3, c[0x0][0x394] ;  /* 0x0000e500ff037b82 */ /* 0x000ee20000000800 */
[----:B--2---:R-:W-:Y:S01]  /*14d0*/  FADD.FTZ R42, R43, R42 ;  /* 0x0000002a2b2a7221 */ /* 0x004fe20000010000 */
[----:B------:R-:W-:Y:S01]  /*14e0*/  ISETP.NE.AND P2, PT, R25, RZ, PT ;  /* 0x000000ff1900720c */ /* 0x000fe20003f45270 */
[----:B------:R-:W-:Y:S01]  /*14f0*/  BSSY.RECONVERGENT B0, `(.L_x_1363) ;  /* 0x000001b000007945 */ /* 0x000fe20003800200 */
[----:B-1----:R-:W-:Y:S02]  /*1500*/  FSEL R43, R20, R13, !P1 ;  /* 0x0000000d142b7208 */ /* 0x002fe40004800000 */
[----:B------:R-:W-:Y:S02]  /*1510*/  FSEL R45, R21, R12, !P1 ;  /* 0x0000000c152d7208 */ /* 0x000fe40004800000 */
        /* <DEDUP_REMOVED lines=17> */
[C---:B------:R-:W-:Y:S01]  /*1630*/  FMUL.FTZ R44, R42.reuse, R51 ;  /* 0x000000332a2c7220 */ /* 0x040fe20000410000 */
[----:B------:R-:W-:Y:S01]  /*1640*/  FMUL.FTZ R53, R42, R53 ;  /* 0x000000352a357220 */ /* 0x000fe20000410000 */
[----:B------:R-:W-:Y:S01]  /*1650*/  FMUL.FTZ R39, R0, R3 ;  /* 0x0000000300277220 */ /* 0x000fe20000410000 */
[----:B------:R-:W-:Y:S01]  /*1660*/  FMUL.FTZ R36, R36, R41 ;  /* 0x0000002924247220 */ /* 0x000fe20000410000 */
[----:B------:R-:W-:Y:S01]  /*1670*/  FMUL.FTZ R6, R37, R40 ;  /* 0x0000002825067220 */ /* 0x000fe20000410000 */
[----:B------:R-:W-:Y:S06]  /*1680*/  @P2 BRA `(.L_x_1364) ;  /* 0x0000000000042947 */ /* 0x000fec0003800000 */
[----:B------:R-:W-:-:S04]  /*1690*/  DEPBAR.LE SB0, 0x0 ;  /* 0x000080000000791a */ /* 0x000fc80000000000 */
.L_x_1364:
[----:B------:R-:W-:Y:S05]  /*16a0*/  BSYNC.RECONVERGENT B0 ;  /* 0x0000000000007941 */ /* 0x000fea0003800200 */
.L_x_1363:
        /* <DEDUP_REMOVED lines=8> */
[C---:B------:R-:W-:Y:S01]  /*1730*/  IADD3 R47, PT, PT, R27.reuse, 0x2, RZ ;  /* 0x000000021b2f7810 */ /* 0x040fe20007ffe0ff */
[C---:B------:R-:W-:Y:S01]  /*1740*/  VIADD R46, R27.reuse, 0x4 ;  /* 0x000000041b2e7836 */ /* 0x040fe20000000000 */
[----:B------:R-:W2:Y:S01]  /*1750*/  S2R R44, SR_CgaCtaId ;  /* 0x00000000002c7919 */ /* 0x000ea20000008800 */
[----:B------:R-:W-:Y:S02]  /*1760*/  ISETP.GE.AND P3, PT, R27, RZ, PT ;  /* 0x000000ff1b00720c */ /* 0x000fe40003f66270 */
[----:B------:R-:W-:Y:S02]  /*1770*/  MOV R41, 0x400 ;  /* 0x0000040000297802 */ /* 0x000fe40000000f00 */
[----:B------:R-:W-:Y:S02]  /*1780*/  IABS R48, R46 ;  /* 0x0000002e00307213 */ /* 0x000fe40000000000 */
[----:B------:R-:W-:-:S02]  /*1790*/  ISETP.GE.AND P6, PT, R46, RZ, PT ;  /* 0x000000ff2e00720c */ /* 0x000fc40003fc6270 */
[----:B------:R-:W-:Y:S02]  /*17a0*/  MOV R51, UR5 ;  /* 0x0000000500337c02 */ /* 0x000fe40008000f00 */
[----:B------:R-:W-:Y:S02]  /*17b0*/  MOV R53, UR5 ;  /* 0x0000000500357c02 */ /* 0x000fe40008000f00 */
[-C--:B-1----:R-:W-:Y:S02]  /*17c0*/  IABS R37, R38.reuse ;  /* 0x0000002600257213 */ /* 0x082fe40000000000 */
[----:B------:R-:W-:Y:S02]  /*17d0*/  LOP3.LUT R45, RZ, R38, RZ, 0x33, !PT ;  /* 0x00000026ff2d7212 */ /* 0x000fe400078e33ff */
[----:B------:R-:W1:Y:S01]  /*17e0*/  I2F.RP R40, R37 ;  /* 0x0000002500287306 */ /* 0x000e620000209400 */
[----:B--2---:R-:W-:-:S07]  /*17f0*/  LEA R44, R44, R41, 0x18 ;  /* 0x000000292c2c7211 */ /* 0x004fce00078ec0ff */
[----:B-1----:R-:W1:Y:S02]  /*1800*/  MUFU.RCP R40, R40 ;  /* 0x0000002800287308 */ /* 0x002e640000001000 */
[----:B-1----:R-:W-:Y:S01]  /*1810*/  VIADD R2, R40, 0xffffffe ;  /* 0x0ffffffe28027836 */ /* 0x002fe20000000000 */
[----:B------:R-:W-:-:S05]  /*1820*/  IABS R40, R47 ;  /* 0x0000002f00287213 */ /* 0x000fca0000000000 */
[----:B------:R1:W2:Y:S02]  /*1830*/  F2I.FTZ.U32.TRUNC.NTZ R3, R2 ;  /* 0x0000000200037305 */ /* 0x0002a4000021f000 */
[----:B-1----:R-:W-:Y:S01]  /*1840*/  IMAD.MOV.U32 R2, RZ, RZ, RZ ;  /* 0x000000ffff027224 */ /* 0x002fe200078e00ff */
[----:B--2---:R-:W-:-:S05]  /*1850*/  IADD3 R42, PT, PT, RZ, -R3, RZ ;  /* 0x80000003ff2a7210 */ /* 0x004fca0007ffe0ff */
[----:B------:R-:W-:Y:S01]  /*1860*/  IMAD R43, R42, R37, RZ ;  /* 0x000000252a2b7224 */ /* 0x000fe200078e02ff */
[----:B------:R-:W-:-:S03]  /*1870*/  IABS R42, R27 ;  /* 0x0000001b002a7213 */ /* 0x000fc60000000000 */
[----:B------:R-:W-:-:S06]  /*1880*/  IMAD.HI.U32 R43, R3, R43, R2 ;  /* 0x0000002b032b7227 */ /* 0x000fcc00078e0002 */
[----:B------:R-:W-:-:S04]  /*1890*/  IMAD.HI.U32 R3, R43, R42, RZ ;  /* 0x0000002a2b037227 */ /* 0x000fc800078e00ff */
[----:B------:R-:W-:Y:S02]  /*18a0*/  IMAD.MOV R3, RZ, RZ, -R3 ;  /* 0x000000ffff037224 */ /* 0x000fe400078e0a03 */
[----:B------:R-:W-:-:S04]  /*18b0*/  IMAD.HI.U32 R2, R43, R40, RZ ;  /* 0x000000282b027227 */ /* 0x000fc800078e00ff */
[----:B------:R-:W-:Y:S01]  /*18c0*/  IMAD R42, R37, R3, R42 ;  /* 0x00000003252a7224 */ /* 0x000fe200078e022a */
[----:B------:R-:W-:Y:S01]  /*18d0*/  IADD3 R3, PT, PT, -R2, RZ, RZ ;  /* 0x000000ff02037210 */ /* 0x000fe20007ffe1ff */
[----:B------:R-:W-:-:S03]  /*18e0*/  IMAD.HI.U32 R2, R43, R48, RZ ;  /* 0x000000302b027227 */ /* 0x000fc600078e00ff */
[C---:B------:R-:W-:Y:S01]  /*18f0*/  ISETP.GT.U32.AND P2, PT, R37.reuse, R42, PT ;  /* 0x0000002a2500720c */ /* 0x040fe20003f44070 */
[----:B------:R-:W-:Y:S02]  /*1900*/  IMAD R40, R37, R3, R40 ;  /* 0x0000000325287224 */ /* 0x000fe400078e0228 */
[----:B------:R-:W-:-:S03]  /*1910*/  IMAD.MOV R2, RZ, RZ, -R2 ;  /* 0x000000ffff027224 */ /* 0x000fc600078e0a02 */
[C---:B------:R-:W-:Y:S01]  /*1920*/  ISETP.GT.U32.AND P4, PT, R37.reuse, R40, PT ;  /* 0x000000282500720c */ /* 0x040fe20003f84070 */
[----:B------:R-:W-:Y:S02]  /*1930*/  IMAD R2, R37, R2, R48 ;  /* 0x0000000225027224 */ /* 0x000fe400078e0230 */
[----:B------:R-:W-:-:S03]  /*1940*/  IMAD.U32 R48, RZ, RZ, UR5 ;  /* 0x00000005ff307e24 */ /* 0x000fc6000f8e00ff */
[----:B------:R-:W-:Y:S01]  /*1950*/  ISETP.GT.U32.AND P5, PT, R37, R2, PT ;  /* 0x000000022500720c */ /* 0x000fe20003fa4070 */
[----:B------:R-:W-:-:S05]  /*1960*/  @!P2 IMAD.IADD R42, R42, 0x1, -R37 ;  /* 0x000000012a2aa824 */ /* 0x000fca00078e0a25 */
[----:B------:R-:W-:Y:S01]  /*1970*/  ISETP.GT.U32.AND P2, PT, R37, R42, PT ;  /* 0x0000002a2500720c */ /* 0x000fe20003f44070 */
[----:B------:R-:W-:Y:S01]  /*1980*/  @!P4 IMAD.IADD R40, R40, 0x1, -R37 ;  /* 0x000000012828c824 */ /* 0x000fe200078e0a25 */
[----:B------:R-:W-:-:S05]  /*1990*/  ISETP.GE.AND P4, PT, R47, RZ, PT ;  /* 0x000000ff2f00720c */ /* 0x000fca0003f86270 */
[----:B------:R-:W-:-:S04]  /*19a0*/  @!P5 IADD3 R2, PT, PT, R2, -R37, RZ ;  /* 0x800000250202d210 */ /* 0x000fc80007ffe0ff */
[----:B------:R-:W-:Y:S02]  /*19b0*/  ISETP.GT.U32.AND P5, PT, R37, R2, PT ;  /* 0x000000022500720c */ /* 0x000fe40003fa4070 */
[----:B------:R-:W-:Y:S01]  /*19c0*/  @!P2 IMAD.IADD R42, R42, 0x1, -R37 ;  /* 0x000000012a2aa824 */ /* 0x000fe200078e0a25 */
[----:B------:R-:W-:-:S04]  /*19d0*/  ISETP.NE.AND P2, PT, R38, RZ, PT ;  /* 0x000000ff2600720c */ /* 0x000fc80003f45270 */
[----:B------:R-:W-:-:S05]  /*19e0*/  @!P3 IADD3 R3, PT, PT, -R42, RZ, RZ ;  /* 0x000000ff2a03b210 */ /* 0x000fca0007ffe1ff */
[----:B------:R-:W-:Y:S01]  /*19f0*/  @!P3 IMAD.MOV.U32 R42, RZ, RZ, R3 ;  /* 0x000000ffff2ab224 */ /* 0x000fe200078e0003 */
[----:B------:R-:W-:Y:S01]  /*1a00*/  ISETP.GT.U32.AND P3, PT, R37, R40, PT ;  /* 0x000000282500720c */ /* 0x000fe20003f64070 */
[----:B------:R-:W-:-:S03]  /*1a10*/  @!P5 IMAD.IADD R2, R2, 0x1, -R37 ;  /* 0x000000010202d824 */ /* 0x000fc600078e0a25 */
[----:B------:R-:W-:Y:S02]  /*1a20*/  SEL R42, R45, R42, !P2 ;  /* 0x0000002a2d2a7207 */ /* 0x000fe40005000000 */
[----:B------:R-:W-:Y:S02]  /*1a30*/  @!P6 IADD3 R47, PT, PT, -R2, RZ, RZ ;  /* 0x000000ff022fe210 */ /* 0x000fe40007ffe1ff */
[----:B------:R-:W-:-:S03]  /*1a40*/  SHF.R.U32.HI R42, RZ, 0x1, R42 ;  /* 0x00000001ff2a7819 */ /* 0x000fc6000001162a */
[----:B------:R-:W-:Y:S02]  /*1a50*/  @!P6 IMAD.MOV.U32 R2, RZ, RZ, R47 ;  /* 0x000000ffff02e224 */ /* 0x000fe400078e002f */
[----:B------:R-:W-:Y:S01]  /*1a60*/  IMAD R3, R33, R38, R42 ;  /* 0x0000002621037224 */ /* 0x000fe200078e022a */
[----:B------:R-:W-:Y:S01]  /*1a70*/  @!P3 IADD3 R40, PT, PT, R40, -R37, RZ ;  /* 0x800000252828b210 */ /* 0x000fe20007ffe0ff */
[----:B------:R-:W-:Y:S01]  /*1a80*/  IMAD.U32 R42, RZ, RZ, UR7 ;  /* 0x00000007ff2a7e24 */ /* 0x000fe2000f8e00ff */
[----:B------:R-:W-:Y:S01]  /*1a90*/  SEL R2, R45, R2, !P2 ;  /* 0x000000022d027207 */ /* 0x000fe20005000000 */
[----:B------:R-:W-:Y:S01]  /*1aa0*/  IMAD R41, R3, 0x4, R44 ;  /* 0x0000000403297824 */ /* 0x000fe200078e022c */
[----:B------:R-:W-:Y:S01]  /*1ab0*/  MOV R46, R40 ;  /* 0x00000028002e7202 */ /* 0x000fe20000000f00 */
[----:B------:R-:W-:Y:S02]  /*1ac0*/  NOP ;  /* 0x0000000000007918 */ /* 0x000fe40000000000 */
[----:B------:R-:W-:Y:S01]  /*1ad0*/  IMAD R3, R42, 0x4, R41 ;  /* 0x000000042a037824 */ /* 0x000fe200078e0229 */
[----:B------:R-:W-:Y:S01]  /*1ae0*/  LDS R40, [R41] ;  /* 0x0000000029287984 */ /* 0x000fe20000000800 */
[----:B------:R-:W-:Y:S01]  /*1af0*/  @!P4 IMAD.MOV R42, RZ, RZ, -R46 ;  /* 0x000000ffff2ac224 */ /* 0x000fe200078e0a2e */
[----:B------:R-:W-:-:S03]  /*1b00*/  SHF.R.U32.HI R2, RZ, 0x1, R2 ;  /* 0x00000001ff027819 */ /* 0x000fc60000011602 */
[----:B------:R-:W-:Y:S01]  /*1b10*/  LDS R3, [R3] ;  /* 0x0000000003037984 */ /* 0x000fe20000000800 */
[----:B------:R-:W-:Y:S02]  /*1b20*/  @!P4 IMAD.MOV.U32 R46, RZ, RZ, R42 ;  /* 0x000000ffff2ec224 */ /* 0x000fe400078e002a */
[----:B------:R-:W-:Y:S01]  /*1b30*/  IMAD R49, R33, R38, R2 ;  /* 0x0000002621317224 */ /* 0x000fe200078e0202 */
[----:B------:R1:W2:Y:S02]  /*1b40*/  SHFL.BFLY PT, R42, R39, R48, 0x1f ;  /* 0x0c001f30272a7589 */ /* 0x0002a400000e0000 */
[----:B------:R-:W-:-:S04]  /*1b50*/  SEL R46, R45, R46, !P2 ;  /* 0x0000002e2d2e7207 */ /* 0x000fc80005000000 */
[----:B------:R-:W-:Y:S02]  /*1b60*/  SHF.R.U32.HI R46, RZ, 0x1, R46 ;  /* 0x00000001ff2e7819 */ /* 0x000fe4000001162e */
[----:B-1----:R-:W-:-:S03]  /*1b70*/  MOV R48, UR7 ;  /* 0x0000000700307c02 */ /* 0x002fc60008000f00 */
[----:B------:R-:W-:Y:S01]  /*1b80*/  IMAD R47, R33, R38, R46 ;  /* 0x00000026212f7224 */ /* 0x000fe200078e022e */
[----:B------:R-:W-:-:S03]  /*1b90*/  MOV R46, UR7 ;  /* 0x00000007002e7c02 */ /* 0x000fc60008000f00 */
[--C-:B------:R-:W-:Y:S02]  /*1ba0*/  IMAD R41, R47, 0x4, R44.reuse ;  /* 0x000000042f297824 */ /* 0x100fe400078e022c */
[----:B------:R-:W-:Y:S02]  /*1bb0*/  IMAD R47, R49, 0x4, R44 ;  /* 0x00000004312f7824 */ /* 0x000fe400078e022c */
[----:B------:R-:W1:Y:S01]  /*1bc0*/  SHFL.BFLY PT, R49, R36, R51, 0x1f ;  /* 0x0c001f3324317589 */ /* 0x000e6200000e0000 */
[----:B------:R-:W-:Y:S01]  /*1bd0*/  LEA R2, R46, R41, 0x2 ;  /* 0x000000292e027211 */ /* 0x000fe200078e10ff */
[----:B------:R-:W-:Y:S02]  /*1be0*/  IMAD R48, R48, 0x4, R47 ;  /* 0x0000000430307824 */ /* 0x000fe400078e022f */
[----:B------:R-:W-:Y:S01]  /*1bf0*/  LDS R41, [R41] ;  /* 0x0000000029297984 */ /* 0x000fe20000000800 */
[----:B--2---:R-:W-:-:S03]  /*1c00*/  @!P1 FADD.FTZ R42, -R42, -RZ ;  /* 0x800000ff2a2a9221 */ /* 0x004fc60000010100 */
[----:B------:R-:W-:Y:S04]  /*1c10*/  LDS R2, [R2] ;  /* 0x0000000002027984 */ /* 0x000fe80000000800 */
[----:B------:R-:W-:Y:S04]  /*1c20*/  LDS R47, [R47] ;  /* 0x000000002f2f7984 */ /* 0x000fe80000000800 */
[----:B------:R-:W2:Y:S01]  /*1c30*/  SHFL.BFLY PT, R46, R34, R53, 0x1f ;  /* 0x0c001f35222e7589 */ /* 0x000ea200000e0000 */
[----:B------:R-:W-:-:S03]  /*1c40*/  FMUL.FTZ R42, R42, R3 ;  /* 0x000000032a2a7220 */ /* 0x000fc60000410000 */
[----:B------:R-:W3:Y:S01]  /*1c50*/  LDS R3, [R48] ;  /* 0x0000000030037984 */ /* 0x000ee20000000800 */
[----:B------:R-:W-:Y:S01]  /*1c60*/  FFMA.FTZ R39, R39, R40, R42 ;  /* 0x0000002827277223 */ /* 0x000fe2000001002a */
[----:B------:R-:W-:Y:S02]  /*1c70*/  VIADD R42, R27, 0x6 ;  /* 0x000000061b2a7836 */ /* 0x000fe40000000000 */
[----:B-1----:R-:W-:-:S03]  /*1c80*/  @!P1 FADD.FTZ R49, -R49, -RZ ;  /* 0x800000ff31319221 */ /* 0x002fc60000010100 */
[----:B------:R-:W-:Y:S02]  /*1c90*/  IABS R50, R42 ;  /* 0x0000002a00327213 */ /* 0x000fe40000000000 */
[----:B------:R-:W-:-:S03]  /*1ca0*/  ISETP.GE.AND P4, PT, R42, RZ, PT ;  /* 0x000000ff2a00720c */ /* 0x000fc60003f86270 */
[----:B------:R-:W-:-:S04]  /*1cb0*/  IMAD.HI.U32 R40, R43, R50, RZ ;  /* 0x000000322b287227 */ /* 0x000fc800078e00ff */
[----:B------:R-:W-:-:S04]  /*1cc0*/  IMAD.MOV R40, RZ, RZ, -R40 ;  /* 0x000000ffff287224 */ /* 0x000fc800078e0a28 */
[----:B------:R-:W-:Y:S02]  /*1cd0*/  IMAD R40, R37, R40, R50 ;  /* 0x0000002825287224 */ /* 0x000fe400078e0232 */
[----:B--2---:R-:W-:-:S03]  /*1ce0*/  @!P1 FADD.FTZ R46, -R46, -RZ ;  /* 0x800000ff2e2e9221 */ /* 0x004fc60000010100 */
[----:B------:R-:W-:Y:S01]  /*1cf0*/  ISETP.GT.U32.AND P3, PT, R37, R40, PT ;  /* 0x000000282500720c */ /* 0x000fe20003f64070 */
[----:B------:R-:W-:-:S04]  /*1d00*/  FMUL.FTZ R49, R49, R2 ;  /* 0x0000000231317220 */ /* 0x000fc80000410000 */
[----:B------:R-:W-:Y:S01]  /*1d10*/  FFMA.FTZ R36, R36, R41, R49 ;  /* 0x0000002924247223 */ /* 0x000fe20000010031 */
[----:B------:R-:W-:-:S07]  /*1d20*/  VIADD R41, R27, 0xa ;  /* 0x0000000a1b297836 */ /* 0x000fce0000000000 */
[----:B------:R-:W-:Y:S01]  /*1d30*/  @!P3 IADD3 R40, PT, PT, R40, -R37, RZ ;  /* 0x800000252828b210 */ /* 0x000fe20007ffe0ff */
[----:B---3--:R-:W-:Y:S01]  /*1d40*/  FMUL.FTZ R3, R46, R3 ;  /* 0x000000032e037220 */ /* 0x008fe20000410000 */
[----:B------:R-:W-:Y:S02]  /*1d50*/  IADD3 R46, PT, PT, R27, 0x8, RZ ;  /* 0x000000081b2e7810 */ /* 0x000fe40007ffe0ff */
[----:B------:R-:W-:Y:S01]  /*1d60*/  ISETP.GT.U32.AND P3, PT, R37, R40, PT ;  /* 0x000000282500720c */ /* 0x000fe20003f64070 */
[----:B------:R-:W-:Y:S01]  /*1d70*/  FFMA.FTZ R34, R34, R47, R3 ;  /* 0x0000002f22227223 */ /* 0x000fe20000010003 */
[----:B------:R-:W-:Y:S02]  /*1d80*/  IABS R50, R41 ;  /* 0x0000002900327213 */ /* 0x000fe40000000000 */
[----:B------:R-:W-:Y:S02]  /*1d90*/  IABS R48, R46 ;  /* 0x0000002e00307213 */ /* 0x000fe40000000000 */
[----:B------:R-:W-:Y:S01]  /*1da0*/  IADD3 R47, PT, PT, R27, 0xc, RZ ;  /* 0x0000000c1b2f7810 */ /* 0x000fe20007ffe0ff */
[----:B------:R-:W-:-:S04]  /*1db0*/  IMAD.HI.U32 R3, R43, R50, RZ ;  /* 0x000000322b037227 */ /* 0x000fc800078e00ff */
[----:B------:R-:W-:Y:S01]  /*1dc0*/  IMAD.HI.U32 R2, R43, R48, RZ ;  /* 0x000000302b027227 */ /* 0x000fe200078e00ff */
[----:B------:R-:W-:-:S03]  /*1dd0*/  IADD3 R3, PT, PT, -R3, RZ, RZ ;  /* 0x000000ff03037210 */ /* 0x000fc60007ffe1ff */
[----:B------:R-:W-:Y:S02]  /*1de0*/  IMAD.MOV R2, RZ, RZ, -R2 ;  /* 0x000000ffff027224 */ /* 0x000fe400078e0a02 */
[----:B------:R-:W-:Y:S02]  /*1df0*/  @!P3 IMAD.IADD R40, R40, 0x1, -R37 ;  /* 0x000000012828b824 */ /* 0x000fe400078e0a25 */
[C---:B------:R-:W-:Y:S01]  /*1e00*/  IMAD R42, R37.reuse, R2, R48 ;  /* 0x00000002252a7224 */ /* 0x040fe200078e0230 */
[----:B------:R-:W-:Y:S01]  /*1e10*/  IABS R48, R47 ;  /* 0x0000002f00307213 */ /* 0x000fe20000000000 */
[C---:B------:R-:W-:Y:S01]  /*1e20*/  IMAD R2, R37.reuse, R3, R50 ;  /* 0x0000000325027224 */ /* 0x040fe200078e0232 */
[----:B------:R-:W-:Y:S01]  /*1e30*/  MOV R50, UR5 ;  /* 0x0000000500327c02 */ /* 0x000fe20008000f00 */
[----:B------:R-:W-:Y:S01]  /*1e40*/  @!P4 IMAD.MOV R3, RZ, RZ, -R40 ;  /* 0x000000ffff03c224 */ /* 0x000fe200078e0a28 */
[C---:B------:R-:W-:Y:S02]  /*1e50*/  ISETP.GT.U32.AND P3, PT, R37.reuse, R42, PT ;  /* 0x0000002a2500720c */ /* 0x040fe40003f64070 */
[----:B------:R-:W-:Y:S01]  /*1e60*/  ISETP.GT.U32.AND P5, PT, R37, R2, PT ;  /* 0x000000022500720c */ /* 0x000fe20003fa4070 */
[----:B------:R-:W1:Y:S01]  /*1e70*/  SHFL.BFLY PT, R51, R0, R50, 0x1f ;  /* 0x0c001f3200337589 */ /* 0x000e6200000e0000 */
[----:B------:R-:W-:Y:S01]  /*1e80*/  @!P4 MOV R40, R3 ;  /* 0x000000030028c202 */ /* 0x000fe20000000f00 */
[----:B------:R-:W-:-:S03]  /*1e90*/  IMAD.HI.U32 R3, R43, R48, RZ ;  /* 0x000000302b037227 */ /* 0x000fc600078e00ff */
[----:B------:R-:W-:Y:S01]  /*1ea0*/  SEL R40, R45, R40, !P2 ;  /* 0x000000282d287207 */ /* 0x000fe20005000000 */
[----:B------:R-:W-:-:S03]  /*1eb0*/  IMAD.MOV R49, RZ, RZ, -R3 ;  /* 0x000000ffff317224 */ /* 0x000fc600078e0a03 */
[----:B------:R-:W-:Y:S01]  /*1ec0*/  SHF.R.U32.HI R3, RZ, 0x1, R40 ;  /* 0x00000001ff037819 */ /* 0x000fe20000011628 */
[----:B------:R-:W-:Y:S01]  /*1ed0*/  IMAD R40, R37, R49, R48 ;  /* 0x0000003125287224 */ /* 0x000fe200078e0230 */
[----:B------:R-:W-:Y:S02]  /*1ee0*/  MOV R48, UR7 ;  /* 0x0000000700307c02 */ /* 0x000fe40008000f00 */
[-C--:B------:R-:W-:Y:S01]  /*1ef0*/  @!P3 IADD3 R42, PT, PT, R42, -R37.reuse, RZ ;  /* 0x800000252a2ab210 */ /* 0x080fe20007ffe0ff */
[----:B------:R-:W-:Y:S01]  /*1f00*/  IMAD R3, R33, R38, R3 ;  /* 0x0000002621037224 */ /* 0x000fe200078e0203 */
[C---:B------:R-:W-:Y:S02]  /*1f10*/  ISETP.GT.U32.AND P6, PT, R37.reuse, R40, PT ;  /* 0x000000282500720c */ /* 0x040fe40003fc4070 */
[----:B------:R-:W-:Y:S01]  /*1f20*/  ISETP.GT.U32.AND P4, PT, R37, R42, PT ;  /* 0x0000002a2500720c */ /* 0x000fe20003f84070 */
[----:B------:R-:W-:Y:S01]  /*1f30*/  IMAD R49, R3, 0x4, R44 ;  /* 0x0000000403317824 */ /* 0x000fe200078e022c */
[----:B------:R-:W-:-:S02]  /*1f40*/  @!P5 IADD3 R2, PT, PT, R2, -R37, RZ ;  /* 0x800000250202d210 */ /* 0x000fc40007ffe0ff */
[----:B------:R-:W-:Y:S01]  /*1f50*/  ISETP.GE.AND P3, PT, R46, RZ, PT ;  /* 0x000000ff2e00720c */ /* 0x000fe20003f66270 */
[----:B------:R-:W-:Y:S01]  /*1f60*/  IMAD R3, R48, 0x4, R49 ;  /* 0x0000000430037824 */ /* 0x000fe200078e0231 */
[----:B------:R-:W-:Y:S01]  /*1f70*/  ISETP.GT.U32.AND P5, PT, R37, R2, PT ;  /* 0x000000022500720c */ /* 0x000fe20003fa4070 */
[----:B------:R-:W-:Y:S01]  /*1f80*/  LDS R46, [R49] ;  /* 0x00000000312e7984 */ /* 0x000fe20000000800 */
[----:B------:R-:W-:Y:S01]  /*1f90*/  MOV R48, UR5 ;  /* 0x0000000500307c02 */ /* 0x000fe20008000f00 */
[----:B-1----:R-:W-:Y:S02]  /*1fa0*/  @!P1 FADD.FTZ R51, -R51, -RZ ;  /* 0x800000ff33339221 */ /* 0x002fe40000010100 */
[----:B------:R-:W-:Y:S01]  /*1fb0*/  LDS R3, [R3] ;  /* 0x0000000003037984 */ /* 0x000fe20000000800 */
[--C-:B------:R-:W-:Y:S02]  /*1fc0*/  @!P6 IMAD.IADD R40, R40, 0x1, -R37.reuse ;  /* 0x000000012828e824 */ /* 0x100fe400078e0a25 */
[----:B------:R-:W-:Y:S01]  /*1fd0*/  @!P4 IMAD.IADD R42, R42, 0x1, -R37 ;  /* 0x000000012a2ac824 */ /* 0x000fe200078e0a25 */
[----:B------:R-:W-:Y:S01]  /*1fe0*/  ISETP.GE.AND P4, PT, R41, RZ, PT ;  /* 0x000000ff2900720c */ /* 0x000fe20003f86270 */
[----:B------:R-:W1:Y:S01]  /*1ff0*/  SHFL.BFLY PT, R48, R5, R48, 0x1f ;  /* 0x0c001f3005307589 */ /* 0x000e6200000e0000 */
[----:B------:R-:W-:Y:S01]  /*2000*/  ISETP.GT.U32.AND P6, PT, R37, R40, PT ;  /* 0x000000282500720c */ /* 0x000fe20003fc4070 */
[----:B------:R-:W-:Y:S01]  /*2010*/  @!P3 IMAD.MOV R41, RZ, RZ, -R42 ;  /* 0x000000ffff29b224 */ /* 0x000fe200078e0a2a */
[----:B------:R-:W-:-:S02]  /*2020*/  @!P5 IADD3 R2, PT, PT, R2, -R37, RZ ;  /* 0x800000250202d210 */ /* 0x000fc40007ffe0ff */
[----:B------:R-:W-:Y:S02]  /*2030*/  ISETP.GE.AND P5, PT, R47, RZ, PT ;  /* 0x000000ff2f00720c */ /* 0x000fe40003fa6270 */
[----:B------:R-:W-:Y:S02]  /*2040*/  @!P3 MOV R42, R41 ;  /* 0x00000029002ab202 */ /* 0x000fe40000000f00 */
[----:B------:R-:W-:Y:S02]  /*2050*/  MOV R47, UR7 ;  /* 0x00000007002f7c02 */ /* 0x000fe40008000f00 */
[----:B------:R-:W-:Y:S02]  /*2060*/  SEL R42, R45, R42, !P2 ;  /* 0x0000002a2d2a7207 */ /* 0x000fe40005000000 */
[----:B------:R-:W-:Y:S01]  /*2070*/  @!P4 IADD3 R41, PT, PT, -R2, RZ, RZ ;  /* 0x000000ff0229c210 */ /* 0x000fe20007ffe1ff */
[----:B------:R-:W-:Y:S01]  /*2080*/  @!P6 IMAD.IADD R40, R40, 0x1, -R37 ;  /* 0x000000012828e824 */ /* 0x000fe200078e0a25 */
[----:B------:R-:W-:-:S03]  /*2090*/  SHF.R.U32.HI R42, RZ, 0x1, R42 ;  /* 0x00000001ff2a7819 */ /* 0x000fc6000001162a */
[----:B------:R-:W-:Y:S01]  /*20a0*/  @!P4 IMAD.MOV.U32 R2, RZ, RZ, R41 ;  /* 0x000000ffff02c224 */ /* 0x000fe200078e0029 */
[----:B------:R-:W-:-:S04]  /*20b0*/  @!P5 IADD3 R41, PT, PT, -R40, RZ, RZ ;  /* 0x000000ff2829d210 */ /* 0x000fc80007ffe1ff */
[----:B------:R-:W-:Y:S01]  /*20c0*/  SEL R2, R45, R2, !P2 ;  /* 0x000000022d027207 */ /* 0x000fe20005000000 */
[----:B-1----:R-:W-:Y:S01]  /*20d0*/  @!P1 FADD.FTZ R48, -R48, -RZ ;  /* 0x800000ff30309221 */ /* 0x002fe20000010100 */
[----:B------:R-:W-:Y:S02]  /*20e0*/  @!P5 IMAD.MOV.U32 R40, RZ, RZ, R41 ;  /* 0x000000ffff28d224 */ /* 0x000fe400078e0029 */
[----:B------:R-:W-:Y:S01]  /*20f0*/  IMAD R41, R33, R38, R42 ;  /* 0x0000002621297224 */ /* 0x000fe200078e022a */
[----:B------:R-:W-:Y:S02]  /*2100*/  SHF.R.U32.HI R2, RZ, 0x1, R2 ;  /* 0x00000001ff027819 */ /* 0x000fe40000011602 */
[----:B------:R-:W-:-:S03]  /*2110*/  MOV R42, UR7 ;  /* 0x00000007002a7c02 */ /* 0x000fc60008000f00 */
[----:B------:R-:W-:Y:S02]  /*2120*/  IMAD R49, R33, R38, R2 ;  /* 0x0000002621317224 */ /* 0x000fe400078e0202 */
[----:B------:R-:W-:Y:S01]  /*2130*/  FMUL.FTZ R48, R48, R3 ;  /* 0x0000000330307220 */ /* 0x000fe20000410000 */
[----:B------:R-:W-:Y:S01]  /*2140*/  SEL R3, R45, R40, !P2 ;  /* 0x000000282d037207 */ /* 0x000fe20005000000 */
[--C-:B------:R-:W-:Y:S02]  /*2150*/  IMAD R40, R41, 0x4, R44.reuse ;  /* 0x0000000429287824 */ /* 0x100fe400078e022c */
[----:B------:R-:W-:Y:S01]  /*2160*/  IMAD.U32 R2, RZ, RZ, UR7 ;  /* 0x00000007ff027e24 */ /* 0x000fe2000f8e00ff */
[----:B------:R-:W-:Y:S01]  /*2170*/  SHF.R.U32.HI R3, RZ, 0x1, R3 ;  /* 0x00000001ff037819 */ /* 0x000fe20000011603 */
[----:B------:R-:W-:Y:S01]  /*2180*/  IMAD R49, R49, 0x4, R44 ;  /* 0x0000000431317824 */ /* 0x000fe200078e022c */
[----:B------:R-:W-:Y:S01]  /*2190*/  LEA R41, R47, R40, 0x2 ;  /* 0x000000282f297211 */ /* 0x000fe200078e10ff */
[----:B------:R-:W-:Y:S01]  /*21a0*/  FFMA.FTZ R5, R5, R46, R48 ;  /* 0x0000002e05057223 */ /* 0x000fe20000010030 */
[----:B------:R-:W-:Y:S01]  /*21b0*/  IMAD.U32 R48, RZ, RZ, UR5 ;  /* 0x00000005ff307e24 */ /* 0x000fe2000f8e00ff */
[----:B------:R-:W-:Y:S01]  /*21c0*/  LDS R40, [R40] ;  /* 0x0000000028287984 */ /* 0x000fe20000000800 */
[----:B------:R-:W-:-:S03]  /*21d0*/  IMAD R3, R33, R38, R3 ;  /* 0x0000002621037224 */ /* 0x000fc600078e0203 */
[----:B------:R-:W-:Y:S02]  /*21e0*/  LDS R41, [R41] ;  /* 0x0000000029297984 */ /* 0x000fe40000000800 */
[----:B------:R-:W-:Y:S02]  /*21f0*/  LEA R47, R3, R44, 0x2 ;  /* 0x0000002c032f7211 */ /* 0x000fe400078e10ff */
[----:B------:R-:W-:Y:S01]  /*2200*/  LEA R3, R2, R49, 0x2 ;  /* 0x0000003102037211 */ /* 0x000fe200078e10ff */
[----:B------:R-:W1:Y:S02]  /*2210*/  SHFL.BFLY PT, R46, R6, R53, 0x1f ;  /* 0x0c001f35062e7589 */ /* 0x000e6400000e0000 */
[----:B------:R-:W-:Y:S02]  /*2220*/  IMAD R2, R42, 0x4, R47 ;  /* 0x000000042a027824 */ /* 0x000fe400078e022f */
[----:B------:R-:W2:Y:S04]  /*2230*/  SHFL.BFLY PT, R42, R35, R48, 0x1f ;  /* 0x0c001f30232a7589 */ /* 0x000ea800000e0000 */
[----:B------:R-:W3:Y:S04]  /*2240*/  LDS R3, [R3] ;  /* 0x0000000003037984 */ /* 0x000ee80000000800 */
[----:B------:R-:W4:Y:S04]  /*2250*/  LDS R2, [R2] ;  /* 0x0000000002027984 */ /* 0x000f280000000800 */
[----:B------:R-:W5:Y:S04]  /*2260*/  LDS R49, [R49] ;  /* 0x0000000031317984 */ /* 0x000f680000000800 */
[----:B------:R-:W5:Y:S01]  /*2270*/  LDS R47, [R47] ;  /* 0x000000002f2f7984 */ /* 0x000f620000000800 */
[----:B-1----:R-:W-:Y:S01]  /*2280*/  @!P1 FADD.FTZ R46, -R46, -RZ ;  /* 0x800000ff2e2e9221 */ /* 0x002fe20000010100 */
[----:B--2---:R-:W-:-:S04]  /*2290*/  @!P1 FADD.FTZ R42, -R42, -RZ ;  /* 0x800000ff2a2a9221 */ /* 0x004fc80000010100 */
[----:B------:R-:W-:Y:S01]  /*22a0*/  FMUL.FTZ R48, R42, R41 ;  /* 0x000000292a307220 */ /* 0x000fe20000410000 */
[----:B------:R-:W-:-:S03]  /*22b0*/  IMAD.U32 R42, RZ, RZ, UR5 ;  /* 0x00000005ff2a7e24 */ /* 0x000fc6000f8e00ff */
[----:B------:R-:W-:-:S03]  /*22c0*/  FFMA.FTZ R35, R35, R40, R48 ;  /* 0x0000002823237223 */ /* 0x000fc60000010030 */
[----:B------:R1:W2:Y:S01]  /*22d0*/  SHFL.BFLY PT, R42, R7, R42, 0x1f ;  /* 0x0c001f2a072a7589 */ /* 0x0002a200000e0000 */
[----:B---3--:R-:W-:Y:S01]  /*22e0*/  FMUL.FTZ R3, R46, R3 ;  /* 0x000000032e037220 */ /* 0x008fe20000410000 */
[----:B----4-:R-:W-:-:S03]  /*22f0*/  FMUL.FTZ R51, R51, R2 ;  /* 0x0000000233337220 */ /* 0x010fc60000410000 */
[----:B-----5:R-:W-:Y:S01]  /*2300*/  FFMA.FTZ R6, R6, R49, R3 ;  /* 0x0000003106067223 */ /* 0x020fe20000010003 */
[----:B-1----:R-:W-:-:S07]  /*2310*/  FFMA.FTZ R0, R0, R47, R51 ;  /* 0x0000002f00007223 */ /* 0x002fce0000010033 */
.L_x_1387:
[----:B------:R-:W-:Y:S01]  /*2320*/  IADD3 R3, PT, PT, R27, 0xe, RZ ;  /* 0x0000000e1b037810 */ /* 0x000fe20007ffe0ff */
[----:B--2---:R-:W-:Y:S01]  /*2330*/  @!P1 FADD.FTZ R42, -R42, -RZ ;  /* 0x800000ff2a2a9221 */ /* 0x004fe20000010100 */
[----:B------:R-:W-:Y:S02]  /*2340*/  UMOV UR4, 0xffffffff ;  /* 0xffffffff00047882 */ /* 0x000fe40000000000 */
        /* <DEDUP_REMOVED lines=11> */
[----:B------:R-:W-:-:S05]  /*2400*/  SHF.R.U32.HI R2, RZ, 0x1, R2 ;  /* 0x00000001ff027819 */ /* 0x000fca0000011602 */
[----:B------:R-:W-:Y:S02]  /*2410*/  IMAD R3, R33, R38, R2 ;  /* 0x0000002621037224 */ /* 0x000fe400078e0202 */
[----:B------:R-:W-:-:S03]  /*2420*/  IMAD.U32 R2, RZ, RZ, UR7 ;  /* 0x00000007ff027e24 */ /* 0x000fc6000f8e00ff */
[----:B------:R-:W-:-:S05]  /*2430*/  LEA R3, R3, R44, 0x2 ;  /* 0x0000002c03037211 */ /* 0x000fca00078e10ff */
[----:B------:R-:W-:Y:S02]  /*2440*/  IMAD R37, R2, 0x4, R3 ;  /* 0x0000000402257824 */ /* 0x000fe400078e0203 */
[----:B------:R-:W-:Y:S04]  /*2450*/  LDS R2, [R3] ;  /* 0x0000000003027984 */ /* 0x000fe80000000800 */
[----:B------:R-:W1:Y:S02]  /*2460*/  LDS R37, [R37] ;  /* 0x0000000025257984 */ /* 0x000e640000000800 */
[----:B-1----:R-:W-:-:S04]  /*2470*/  FMUL.FTZ R42, R42, R37 ;  /* 0x000000252a2a7220 */ /* 0x002fc80000410000 */
[----:B------:R-:W-:Y:S01]  /*2480*/  FFMA.FTZ R7, R7, R2, R42 ;  /* 0x0000000207077223 */ /* 0x000fe2000001002a */
[----:B------:R-:W-:Y:S06]  /*2490*/  BRA.DIV UR4, `(.L_x_1368) ;  /* 0x0000001204887947 */ /* 0x000fec000b800000 */
[----:B------:R-:W-:Y:S01]  /*24a0*/  NOP ;  /* 0x0000000000007918 */ /* 0x000fe20000000000 */
.L_x_1366:
[----:B------:R-:W-:Y:S05]  /*24b0*/  BSYNC B0 ;  /* 0x0000000000007941 */ /* 0x000fea0003800000 */
.L_x_1365:
[----:B------:R-:W1:Y:S01]  /*24c0*/  LDC.64 R2, c[0x0][0x380] ;  /* 0x0000e000ff027b82 */ /* 0x000e620000000a00 */
[----:B------:R-:W-:Y:S01]  /*24d0*/  LEA R37, R4, R29, 0x8 ;  /* 0x0000001d04257211 */ /* 0x000fe200078e40ff */
[----:B------:R-:W-:Y:S01]  /*24e0*/  VIADD R25, R25, 0x1 ;  /* 0x0000000119197836 */ /* 0x000fe20000000000 */
[----:B------:R-:W-:Y:S01]  /*24f0*/  F2FP.BF16.F32.PACK_AB R4, R36, R39 ;  /* 0x000000272404723e */ /* 0x000fe200000010ff */
[----:B------:R-:W-:Y:S01]  /*2500*/  VIADD R31, R31, 0x1 ;  /* 0x000000011f1f7836 */ /* 0x000fe20000000000 */
[----:B------:R-:W-:Y:S02]  /*2510*/  F2FP.BF16.F32.PACK_AB R5, R5, R34 ;  /* 0x000000220505723e */ /* 0x000fe400000010ff */
[----:B------:R-:W-:Y:S02]  /*2520*/  F2FP.BF16.F32.PACK_AB R6, R6, R35 ;  /* 0x000000230606723e */ /* 0x000fe400000010ff */
[----:B------:R-:W-:Y:S02]  /*2530*/  F2FP.BF16.F32.PACK_AB R7, R7, R0 ;  /* 0x000000000707723e */ /* 0x000fe400000010ff */
[----:B------:R-:W-:-:S02]  /*2540*/  ISETP.GE.AND P1, PT, R25, R32, PT ;  /* 0x000000201900720c */ /* 0x000fc40003f26270 */
[----:B------:R-:W-:Y:S02]  /*2550*/  IADD3 R24, PT, PT, R24, 0x200, RZ ;  /* 0x0000020018187810 */ /* 0x000fe40007ffe0ff */
[----:B------:R-:W-:Y:S01]  /*2560*/  IADD3 R26, PT, PT, R26, 0x1, RZ ;  /* 0x000000011a1a7810 */ /* 0x000fe20007ffe0ff */
[----:B-1----:R-:W-:-:S05]  /*2570*/  IMAD.WIDE R2, R37, 0x2, R2 ;  /* 0x0000000225027825 */ /* 0x002fca00078e0202 */
[----:B------:R1:W-:Y:S03]  /*2580*/  STG.E.128 desc[UR12][R2.64], R4 ;  /* 0x0000000402007986 */ /* 0x0003e6000c101d0c */
[----:B------:R-:W-:Y:S05]  /*2590*/  @!P1 BRA `(.L_x_1369) ;  /* 0xffffffec00389947 */ /* 0x000fea000383ffff */
[----:B------:R-:W-:Y:S05]  /*25a0*/  EXIT ;  /* 0x000000000000794d */ /* 0x000fea0003800000 */
.L_x_1362:
[----:B------:R-:W-:Y:S01]  /*25b0*/  HFMA2 R3, -RZ, RZ, 0, 1.847743988037109375e-06 ;  /* 0x0000001fff037431 */ /* 0x000fe200000001ff */
[----:B------:R-:W-:Y:S01]  /*25c0*/  BSSY B0, `(.L_x_1370) ;  /* 0x0000006000007945 */ /* 0x000fe20003800000 */
[----:B------:R-:W-:Y:S02]  /*25d0*/  IMAD.MOV.U32 R2, RZ, RZ, 0x10 ;  /* 0x00000010ff027424 */ /* 0x000fe400078e00ff */
[----:B------:R-:W-:-:S07]  /*25e0*/  IMAD.MOV.U32 R40, RZ, RZ, -0x1 ;  /* 0xffffffffff287424 */ /* 0x000fce00078e00ff */
[----:B------:R-:W-:Y:S05]  /*25f0*/  WARPSYNC.COLLECTIVE R40, `(.L_x_1371) ;  /* 0x0000000028087348 */ /* 0x000fea0003c00000 */
[----:B------:R1:W2:Y:S02]  /*2600*/  SHFL.BFLY P3, R42, R41, R2, R3 ;  /* 0x0c000002292a7389 */ /* 0x0002a40000060003 */
[----:B-12---:R-:W-:Y:S05]  /*2610*/  ENDCOLLECTIVE ;  /* 0x000000000000791b */ /* 0x006fea0003800000 */
.L_x_1371:
[----:B------:R-:W-:Y:S05]  /*2620*/  BSYNC B0 ;  /* 0x0000000000007941 */ /* 0x000fea0003800000 */
.L_x_1370:
[----:B------:R-:W-:Y:S01]  /*2630*/  FADD.FTZ R41, R41, R42 ;  /* 0x0000002a29297221 */ /* 0x000fe20000010000 */
[----:B------:R-:W-:Y:S01]  /*2640*/  MOV R2, 0x8 ;  /* 0x0000000800027802 */ /* 0x000fe20000000f00 */
[----:B------:R-:W-:Y:S01]  /*2650*/  IMAD.MOV.U32 R3, RZ, RZ, 0x1f ;  /* 0x0000001fff037424 */ /* 0x000fe200078e00ff */
[----:B------:R-:W-:-:S07]  /*2660*/  MOV R40, 0xffffffff ;  /* 0xffffffff00287802 */ /* 0x000fce0000000f00 */
[----:B------:R-:W-:Y:S05]  /*2670*/  WARPSYNC.COLLECTIVE R40, `(.L_x_1372) ;  /* 0x0000000028087348 */ /* 0x000fea0003c00000 */
[----:B------:R1:W2:Y:S02]  /*2680*/  SHFL.BFLY P3, R42, R41, R2, R3 ;  /* 0x0c000002292a7389 */ /* 0x0002a40000060003 */
[----:B-12---:R-:W-:Y:S05]  /*2690*/  ENDCOLLECTIVE ;  /* 0x000000000000791b */ /* 0x006fea0003800000 */
.L_x_1372:
[----:B------:R-:W-:Y:S02]  /*26a0*/  HFMA2 R2, -RZ, RZ, 0, 2.384185791015625e-07 ;  /* 0x00000004ff027431 */ /* 0x000fe400000001ff */
[----:B------:R-:W-:-:S04]  /*26b0*/  FADD.FTZ R34, R41, R42 ;  /* 0x0000002a29227221 */ /* 0x000fc80000010000 */
[----:B------:R-:W-:-:S07]  /*26c0*/  IMAD.MOV.U32 R41, RZ, RZ, R34 ;  /* 0x000000ffff297224 */ /* 0x000fce00078e0022 */
[----:B------:R-:W-:Y:S05]  /*26d0*/  WARPSYNC.COLLECTIVE R40, `(.L_x_1373) ;  /* 0x0000000028087348 */ /* 0x000fea0003c00000 */
[----:B------:R1:W2:Y:S02]  /*26e0*/  SHFL.BFLY P3, R42, R41, R2, R3 ;  /* 0x0c000002292a7389 */ /* 0x0002a40000060003 */
[----:B-12---:R-:W-:Y:S05]  /*26f0*/  ENDCOLLECTIVE ;  /* 0x000000000000791b */ /* 0x006fea0003800000 */
.L_x_1373:
[----:B------:R-:W-:Y:S01]  /*2700*/  MOV R2, 0x2 ;  /* 0x0000000200027802 */ /* 0x000fe20000000f00 */
[----:B------:R-:W-:-:S04]  /*2710*/  FADD.FTZ R39, R34, R42 ;  /* 0x0000002a22277221 */ /* 0x000fc80000010000 */
[----:B------:R-:W-:-:S07]  /*2720*/  IMAD.MOV.U32 R41, RZ, RZ, R39 ;  /* 0x000000ffff297224 */ /* 0x000fce00078e0027 */
[----:B------:R-:W-:Y:S05]  /*2730*/  WARPSYNC.COLLECTIVE R40, `(.L_x_1374) ;  /* 0x0000000028087348 */ /* 0x000fea0003c00000 */
[----:B------:R1:W2:Y:S02]  /*2740*/  SHFL.BFLY P3, R42, R41, R2, R3 ;  /* 0x0c000002292a7389 */ /* 0x0002a40000060003 */
[----:B-12---:R-:W-:Y:S05]  /*2750*/  ENDCOLLECTIVE ;  /* 0x000000000000791b */ /* 0x006fea0003800000 */
.L_x_1374:
[----:B------:R-:W-:Y:S02]  /*2760*/  HFMA2 R2, -RZ, RZ, 0, 5.9604644775390625e-08 ;  /* 0x00000001ff027431 */ /* 0x000fe400000001ff */
[----:B------:R-:W-:-:S04]  /*2770*/  FADD.FTZ R43, R39, R42 ;  /* 0x0000002a272b7221 */ /* 0x000fc80000010000 */
[----:B------:R-:W-:-:S07]  /*2780*/  IMAD.MOV.U32 R41, RZ, RZ, R43 ;  /* 0x000000ffff297224 */ /* 0x000fce00078e002b */
[----:B------:R-:W-:Y:S05]  /*2790*/  WARPSYNC.COLLECTIVE R40, `(.L_x_1375) ;  /* 0x0000000028087348 */ /* 0x000fea0003c00000 */
[----:B------:R1:W2:Y:S02]  /*27a0*/  SHFL.BFLY P3, R42, R41, R2, R3 ;  /* 0x0c000002292a7389 */ /* 0x0002a40000060003 */
[----:B-12---:R-:W-:Y:S05]  /*27b0*/  ENDCOLLECTIVE ;  /* 0x000000000000791b */ /* 0x006fea0003800000 */
.L_x_1375:
[----:B------:R-:W-:Y:S05]  /*27c0*/  BRA `(.L_x_1376) ;  /* 0xffffffec003c7947 */ /* 0x000fea000383ffff */
.L_x_1367:
[----:B------:R-:W1:Y:S01]  /*27d0*/  LDC R38, c[0x0][0x3bc] ;  /* 0x0000ef00ff267b82 */ /* 0x000e620000000800 */
[----:B------:R-:W-:Y:S01]  /*27e0*/  ISETP.GE.AND P3, PT, R27, RZ, PT ;  /* 0x000000ff1b00720c */ /* 0x000fe20003f66270 */
[----:B------:R-:W-:Y:S01]  /*27f0*/  BSSY B1, `(.L_x_1377) ;  /* 0x0000023000017945 */ /* 0x000fe20003800000 */
[----:B------:R-:W-:Y:S02]  /*2800*/  MOV R44, 0x400 ;  /* 0x00000400002c7802 */ /* 0x000fe40000000f00 */
[----:B------:R-:W-:Y:S02]  /*2810*/  MOV R47, UR7 ;  /* 0x00000007002f7c02 */ /* 0x000fe40008000f00 */
[-C--:B-1----:R-:W-:Y:S02]  /*2820*/  IABS R37, R38.reuse ;  /* 0x0000002600257213 */ /* 0x082fe40000000000 */
[----:B------:R-:W-:Y:S02]  /*2830*/  LOP3.LUT R45, RZ, R38, RZ, 0x33, !PT ;  /* 0x00000026ff2d7212 */ /* 0x000fe400078e33ff */
[----:B------:R-:W1:Y:S08]  /*2840*/  I2F.RP R40, R37 ;  /* 0x0000002500287306 */ /* 0x000e700000209400 */
[----:B-1----:R-:W1:Y:S02]  /*2850*/  MUFU.RCP R40, R40 ;  /* 0x0000002800287308 */ /* 0x002e640000001000 */
[----:B-1----:R-:W-:Y:S01]  /*2860*/  VIADD R2, R40, 0xffffffe ;  /* 0x0ffffffe28027836 */ /* 0x002fe20000000000 */
[----:B------:R-:W-:-:S05]  /*2870*/  MOV R40, 0xffffffff ;  /* 0xffffffff00287802 */ /* 0x000fca0000000f00 */
[----:B------:R1:W2:Y:S02]  /*2880*/  F2I.FTZ.U32.TRUNC.NTZ R3, R2 ;  /* 0x0000000200037305 */ /* 0x0002a4000021f000 */
[----:B-1----:R-:W-:Y:S01]  /*2890*/  IMAD.MOV.U32 R2, RZ, RZ, RZ ;  /* 0x000000ffff027224 */ /* 0x002fe200078e00ff */
[----:B--2---:R-:W-:-:S05]  /*28a0*/  IADD3 R42, PT, PT, RZ, -R3, RZ ;  /* 0x80000003ff2a7210 */ /* 0x004fca0007ffe0ff */
[----:B------:R-:W-:Y:S01]  /*28b0*/  IMAD R43, R42, R37, RZ ;  /* 0x000000252a2b7224 */ /* 0x000fe200078e02ff */
[----:B------:R-:W-:-:S03]  /*28c0*/  IABS R42, R27 ;  /* 0x0000001b002a7213 */ /* 0x000fc60000000000 */
        /* <DEDUP_REMOVED lines=10> */
[----:B------:R-:W-:Y:S02]  /*2970*/  @!P3 MOV R42, R3 ;  /* 0x00000003002ab202 */ /* 0x000fe40000000f00 */
[----:B------:R-:W1:Y:S02]  /*2980*/  S2R R3, SR_CgaCtaId ;  /* 0x0000000000037919 */ /* 0x000e640000008800 */
[----:B------:R-:W-:-:S04]  /*2990*/  SEL R42, R45, R42, !P2 ;  /* 0x0000002a2d2a7207 */ /* 0x000fc80005000000 */
[----:B------:R-:W-:Y:S02]  /*29a0*/  SHF.R.U32.HI R42, RZ, 0x1, R42 ;  /* 0x00000001ff2a7819 */ /* 0x000fe4000001162a */
[----:B-1----:R-:W-:-:S03]  /*29b0*/  LEA R44, R3, R44, 0x18 ;  /* 0x0000002c032c7211 */ /* 0x002fc600078ec0ff */
[----:B------:R-:W-:-:S04]  /*29c0*/  IMAD R3, R33, R38, R42 ;  /* 0x0000002621037224 */ /* 0x000fc800078e022a */
[----:B------:R-:W-:-:S04]  /*29d0*/  IMAD R46, R3, 0x4, R44 ;  /* 0x00000004032e7824 */ /* 0x000fc800078e022c */
[----:B------:R-:W-:-:S07]  /*29e0*/  IMAD R47, R47, 0x4, R46 ;  /* 0x000000042f2f7824 */ /* 0x000fce00078e022e */
[----:B------:R-:W-:Y:S05]  /*29f0*/  WARPSYNC.COLLECTIVE R40, `(.L_x_1378) ;  /* 0x0000000028087348 */ /* 0x000fea0003c00000 */
[----:B------:R-:W-:Y:S01]  /*2a00*/  NOP ;  /* 0x0000000000007918 */ /* 0x000fe20000000000 */
[----:B------:R-:W-:Y:S05]  /*2a10*/  ENDCOLLECTIVE ;  /* 0x000000000000791b */ /* 0x000fea0003800000 */
.L_x_1378:
[----:B------:R-:W-:Y:S05]  /*2a20*/  BSYNC B1 ;  /* 0x0000000000017941 */ /* 0x000fea0003800000 */
.L_x_1377:
[----:B------:R-:W1:Y:S01]  /*2a30*/  LDS R47, [R47] ;  /* 0x000000002f2f7984 */ /* 0x000e620000000800 */
[----:B------:R-:W-:Y:S01]  /*2a40*/  IMAD.U32 R2, RZ, RZ, UR5 ;  /* 0x00000005ff027e24 */ /* 0x000fe2000f8e00ff */
[----:B------:R-:W-:Y:S01]  /*2a50*/  MOV R41, R39 ;  /* 0x0000002700297202 */ /* 0x000fe20000000f00 */
[----:B------:R-:W-:Y:S01]  /*2a60*/  IMAD.MOV.U32 R3, RZ, RZ, 0x1f ;  /* 0x0000001fff037424 */ /* 0x000fe200078e00ff */
[----:B------:R-:W2:Y:S01]  /*2a70*/  LDS R46, [R46] ;  /* 0x000000002e2e7984 */ /* 0x000ea20000000800 */
[----:B------:R-:W-:-:S07]  /*2a80*/  MOV R40, 0xffffffff ;  /* 0xffffffff00287802 */ /* 0x000fce0000000f00 */
[----:B-12---:R-:W-:Y:S05]  /*2a90*/  WARPSYNC.COLLECTIVE R40, `(.L_x_1379) ;  /* 0x0000000028087348 */ /* 0x006fea0003c00000 */
[----:B------:R3:W4:Y:S02]  /*2aa0*/  SHFL.BFLY P3, R42, R41, R2, R3 ;  /* 0x0c000002292a7389 */ /* 0x0007240000060003 */
[----:B-1234-:R-:W-:Y:S05]  /*2ab0*/  ENDCOLLECTIVE ;  /* 0x000000000000791b */ /* 0x01efea0003800000 */
.L_x_1379:
[----:B------:R-:W-:Y:S01]  /*2ac0*/  MOV R2, UR5 ;  /* 0x0000000500027c02 */ /* 0x000fe20008000f00 */
[----:B------:R-:W-:Y:S02]  /*2ad0*/  IMAD.MOV.U32 R41, RZ, RZ, R36 ;  /* 0x000000ffff297224 */ /* 0x000fe400078e0024 */
[----:B------:R-:W-:-:S04]  /*2ae0*/  @!P1 FADD.FTZ R42, -R42, -RZ ;  /* 0x800000ff2a2a9221 */ /* 0x000fc80000010100 */
[----:B------:R-:W-:-:S04]  /*2af0*/  FMUL.FTZ R42, R42, R47 ;  /* 0x0000002f2a2a7220 */ /* 0x000fc80000410000 */
[----:B------:R-:W-:Y:S01]  /*2b00*/  FFMA.FTZ R39, R39, R46, R42 ;  /* 0x0000002e27277223 */ /* 0x000fe2000001002a */
[----:B------:R-:W-:-:S05]  /*2b10*/  VIADD R42, R27, 0x2 ;  /* 0x000000021b2a7836 */ /* 0x000fca0000000000 */
        /* <DEDUP_REMOVED lines=13> */
[----:B------:R-:W-:Y:S02]  /*2bf0*/  IMAD R3, R33, R38, R40 ;  /* 0x0000002621037224 */ /* 0x000fe400078e0228 */
[----:B------:R-:W-:Y:S02]  /*2c00*/  IMAD.MOV.U32 R40, RZ, RZ, -0x1 ;  /* 0xffffffffff287424 */ /* 0x000fe400078e00ff */
[----:B------:R-:W-:Y:S01]  /*2c10*/  IMAD R46, R3, 0x4, R44 ;  /* 0x00000004032e7824 */ /* 0x000fe200078e022c */
[----:B------:R-:W-:-:S04]  /*2c20*/  MOV R3, UR7 ;  /* 0x0000000700037c02 */ /* 0x000fc80008000f00 */
[----:B------:R1:W2:Y:S01]  /*2c30*/  LDS R47, [R46] ;  /* 0x000000002e2f7984 */ /* 0x0002a20000000800 */
[----:B------:R-:W-:Y:S02]  /*2c40*/  IMAD R48, R3, 0x4, R46 ;  /* 0x0000000403307824 */ /* 0x000fe400078e022e */
[----:B------:R-:W-:-:S04]  /*2c50*/  HFMA2 R3, -RZ, RZ, 0, 1.847743988037109375e-06 ;  /* 0x0000001fff037431 */ /* 0x000fc800000001ff */
[----:B------:R-:W3:Y:S03]  /*2c60*/  LDS R48, [R48] ;  /* 0x0000000030307984 */ /* 0x000ee60000000800 */
[----:B-123--:R-:W-:Y:S05]  /*2c70*/  WARPSYNC.COLLECTIVE R40, `(.L_x_1380) ;  /* 0x0000000028087348 */ /* 0x00efea0003c00000 */
[----:B------:R4:W1:Y:S02]  /*2c80*/  SHFL.BFLY P3, R42, R41, R2, R3 ;  /* 0x0c000002292a7389 */ /* 0x0008640000060003 */
[----:B-1234-:R-:W-:Y:S05]  /*2c90*/  ENDCOLLECTIVE ;  /* 0x000000000000791b */ /* 0x01efea0003800000 */
.L_x_1380:
[----:B------:R-:W-:Y:S01]  /*2ca0*/  IMAD.MOV.U32 R41, RZ, RZ, R34 ;  /* 0x000000ffff297224 */ /* 0x000fe200078e0022 */
[----:B------:R-:W-:Y:S01]  /*2cb0*/  MOV R49, R42 ;  /* 0x0000002a00317202 */ /* 0x000fe20000000f00 */
[----:B------:R-:W-:-:S04]  /*2cc0*/  VIADD R42, R27, 0x4 ;  /* 0x000000041b2a7836 */ /* 0x000fc80000000000 */
[----:B------:R-:W-:Y:S01]  /*2cd0*/  @!P1 FADD.FTZ R49, -R49, -RZ ;  /* 0x800000ff31319221 */ /* 0x000fe20000010100 */
[----:B------:R-:W-:Y:S02]  /*2ce0*/  IABS R46, R42 ;  /* 0x0000002a002e7213 */ /* 0x000fe40000000000 */
[----:B------:R-:W-:-:S03]  /*2cf0*/  ISETP.GE.AND P4, PT, R42, RZ, PT ;  /* 0x000000ff2a00720c */ /* 0x000fc60003f86270 */
[----:B------:R-:W-:-:S04]  /*2d00*/  IMAD.HI.U32 R42, R43, R46, RZ ;  /* 0x0000002e2b2a7227 */ /* 0x000fc800078e00ff */
[----:B------:R-:W-:Y:S01]  /*2d10*/  FMUL.FTZ R49, R49, R48 ;  /* 0x0000003031317220 */ /* 0x000fe20000410000 */
[----:B------:R-:W-:Y:S02]  /*2d20*/  MOV R48, UR7 ;  /* 0x0000000700307c02 */ /* 0x000fe40008000f00 */
[----:B------:R-:W-:Y:S01]  /*2d30*/  IADD3 R42, PT, PT, -R42, RZ, RZ ;  /* 0x000000ff2a2a7210 */ /* 0x000fe20007ffe1ff */
[----:B------:R-:W-:-:S04]  /*2d40*/  FFMA.FTZ R36, R36, R47, R49 ;  /* 0x0000002f24247223 */ /* 0x000fc80000010031 */
        /* <DEDUP_REMOVED lines=13> */
[----:B------:R-:W-:Y:S02]  /*2e20*/  IMAD R48, R48, 0x4, R47 ;  /* 0x0000000430307824 */ /* 0x000fe400078e022f */
[----:B------:R-:W1:Y:S04]  /*2e30*/  LDS R47, [R47] ;  /* 0x000000002f2f7984 */ /* 0x000e680000000800 */
[----:B------:R2:W3:Y:S02]  /*2e40*/  LDS R49, [R48] ;  /* 0x0000000030317984 */ /* 0x0004e40000000800 */
[----:B-123--:R-:W-:Y:S05]  /*2e50*/  WARPSYNC.COLLECTIVE R40, `(.L_x_1381) ;  /* 0x0000000028087348 */ /* 0x00efea0003c00000 */
[----:B------:R4:W1:Y:S02]  /*2e60*/  SHFL.BFLY P3, R42, R41, R2, R3 ;  /* 0x0c000002292a7389 */ /* 0x0008640000060003 */
[----:B-1234-:R-:W-:Y:S05]  /*2e70*/  ENDCOLLECTIVE ;  /* 0x000000000000791b */ /* 0x01efea0003800000 */
.L_x_1381:
[----:B------:R-:W-:Y:S01]  /*2e80*/  IMAD.U32 R2, RZ, RZ, UR5 ;  /* 0x00000005ff027e24 */ /* 0x000fe2000f8e00ff */
[----:B------:R-:W-:Y:S01]  /*2e90*/  MOV R41, R5 ;  /* 0x0000000500297202 */ /* 0x000fe20000000f00 */
[----:B------:R-:W-:Y:S01]  /*2ea0*/  IMAD.MOV.U32 R46, RZ, RZ, R42 ;  /* 0x000000ffff2e7224 */ /* 0x000fe200078e002a */
[----:B------:R-:W-:-:S03]  /*2eb0*/  IADD3 R42, PT, PT, R27, 0x6, RZ ;  /* 0x000000061b2a7810 */ /* 0x000fc60007ffe0ff */
[----:B------:R-:W-:Y:S01]  /*2ec0*/  @!P1 FADD.FTZ R46, -R46, -RZ ;  /* 0x800000ff2e2e9221 */ /* 0x000fe20000010100 */
[----:B------:R-:W-:-:S03]  /*2ed0*/  ISETP.GE.AND P4, PT, R42, RZ, PT ;  /* 0x000000ff2a00720c */ /* 0x000fc60003f86270 */
[----:B------:R-:W-:Y:S01]  /*2ee0*/  FMUL.FTZ R49, R46, R49 ;  /* 0x000000312e317220 */ /* 0x000fe20000410000 */
[----:B------:R-:W-:-:S03]  /*2ef0*/  IABS R46, R42 ;  /* 0x0000002a002e7213 */ /* 0x000fc60000000000 */
[----:B------:R-:W-:Y:S01]  /*2f00*/  FFMA.FTZ R34, R34, R47, R49 ;  /* 0x0000002f22227223 */ /* 0x000fe20000010031 */
[----:B------:R-:W-:Y:S02]  /*2f10*/  IMAD.U32 R47, RZ, RZ, UR7 ;  /* 0x00000007ff2f7e24 */ /* 0x000fe4000f8e00ff */
        /* <DEDUP_REMOVED lines=10> */
[----:B------:R-:W-:-:S05]  /*2fc0*/  SHF.R.U32.HI R40, RZ, 0x1, R40 ;  /* 0x00000001ff287819 */ /* 0x000fca0000011628 */
[----:B------:R-:W-:Y:S01]  /*2fd0*/  IMAD R3, R33, R38, R40 ;  /* 0x0000002621037224 */ /* 0x000fe200078e0228 */
[----:B------:R-:W-:-:S04]  /*2fe0*/  MOV R40, 0xffffffff ;  /* 0xffffffff00287802 */ /* 0x000fc80000000f00 */
[----:B------:R-:W-:Y:S01]  /*2ff0*/  LEA R46, R3, R44, 0x2 ;  /* 0x0000002c032e7211 */ /* 0x000fe200078e10ff */
[----:B------:R-:W-:-:S03]  /*3000*/  IMAD.MOV.U32 R3, RZ, RZ, 0x1f ;  /* 0x0000001fff037424 */ /* 0x000fc600078e00ff */
[----:B------:R-:W-:Y:S02]  /*3010*/  LEA R47, R47, R46, 0x2 ;  /* 0x0000002e2f2f7211 */ /* 0x000fe400078e10ff */
[----:B------:R-:W1:Y:S04]  /*3020*/  LDS R46, [R46] ;  /* 0x000000002e2e7984 */ /* 0x000e680000000800 */
[----:B------:R-:W2:Y:S02]  /*3030*/  LDS R47, [R47] ;  /* 0x000000002f2f7984 */ /* 0x000ea40000000800 */
[----:B-12---:R-:W-:Y:S05]  /*3040*/  WARPSYNC.COLLECTIVE R40, `(.L_x_1382) ;  /* 0x0000000028087348 */ /* 0x006fea0003c00000 */
[----:B------:R3:W4:Y:S02]  /*3050*/  SHFL.BFLY P3, R42, R41, R2, R3 ;  /* 0x0c000002292a7389 */ /* 0x0007240000060003 */
[----:B-1234-:R-:W-:Y:S05]  /*3060*/  ENDCOLLECTIVE ;  /* 0x000000000000791b */ /* 0x01efea0003800000 */
.L_x_1382:
[----:B------:R-:W-:Y:S02]  /*3070*/  IMAD.U32 R2, RZ, RZ, UR5 ;  /* 0x00000005ff027e24 */ /* 0x000fe4000f8e00ff */
[----:B------:R-:W-:Y:S01]  /*3080*/  IMAD.MOV.U32 R48, RZ, RZ, R42 ;  /* 0x000000ffff307224 */ /* 0x000fe200078e002a */
[----:B------:R-:W-:-:S03]  /*3090*/  IADD3 R42, PT, PT, R27, 0x8, RZ ;  /* 0x000000081b2a7810 */ /* 0x000fc60007ffe0ff */
[----:B------:R-:W-:Y:S01]  /*30a0*/  @!P1 FADD.FTZ R48, -R48, -RZ ;  /* 0x800000ff30309221 */ /* 0x000fe20000010100 */
[----:B------:R-:W-:-:S03]  /*30b0*/  ISETP.GE.AND P4, PT, R42, RZ, PT ;  /* 0x000000ff2a00720c */ /* 0x000fc60003f86270 */
[----:B------:R-:W-:Y:S01]  /*30c0*/  FMUL.FTZ R48, R48, R47 ;  /* 0x0000002f30307220 */ /* 0x000fe20000410000 */
[----:B------:R-:W-:-:S03]  /*30d0*/  IMAD.U32 R47, RZ, RZ, UR7 ;  /* 0x00000007ff2f7e24 */ /* 0x000fc6000f8e00ff */
[----:B------:R-:W-:Y:S01]  /*30e0*/  FFMA.FTZ R5, R5, R46, R48 ;  /* 0x0000002e05057223 */ /* 0x000fe20000010030 */
[----:B------:R-:W-:Y:S01]  /*30f0*/  IABS R46, R42 ;  /* 0x0000002a002e7213 */ /* 0x000fe20000000000 */
[----:B------:R-:W-:-:S04]  /*3100*/  IMAD.U32 R48, RZ, RZ, UR7 ;  /* 0x00000007ff307e24 */ /* 0x000fc8000f8e00ff */
        /* <DEDUP_REMOVED lines=12> */
[----:B------:R-:W-:-:S05]  /*31d0*/  IMAD R3, R33, R38, R42 ;  /* 0x0000002621037224 */ /* 0x000fca00078e022a */
        /* <DEDUP_REMOVED lines=8> */
.L_x_1383:
[----:B------:R-:W-:-:S04]  /*3260*/  @!P1 FADD.FTZ R42, -R42, -RZ ;  /* 0x800000ff2a2a9221 */ /* 0x000fc80000010100 */
[----:B------:R-:W-:-:S04]  /*3270*/  FMUL.FTZ R42, R42, R47 ;  /* 0x0000002f2a2a7220 */ /* 0x000fc80000410000 */
        /* <DEDUP_REMOVED lines=20> */
[----:B------:R-:W-:-:S07]  /*33c0*/  LEA R48, R48, R47, 0x2 ;  /* 0x0000002f30307211 */ /* 0x000fce00078e10ff */
[----:B------:R-:W-:Y:S05]  /*33d0*/  WARPSYNC.COLLECTIVE R40, `(.L_x_1384) ;  /* 0x0000000028087348 */ /* 0x000fea0003c00000 */
[----:B------:R1:W2:Y:S02]  /*33e0*/  SHFL.BFLY P3, R42, R41, R2, R3 ;  /* 0x0c000002292a7389 */ /* 0x0002a40000060003 */
[----:B-12---:R-:W-:Y:S05]  /*33f0*/  ENDCOLLECTIVE ;  /* 0x000000000000791b */ /* 0x006fea0003800000 */
.L_x_1384:
[----:B------:R-:W1:Y:S04]  /*3400*/  LDS R49, [R48] ;  /* 0x0000000030317984 */ /* 0x000e680000000800 */
[----:B------:R-:W2:Y:S01]  /*3410*/  LDS R47, [R47] ;  /* 0x000000002f2f7984 */ /* 0x000ea20000000800 */
[----:B------:R-:W-:Y:S02]  /*3420*/  MOV R2, UR5 ;  /* 0x0000000500027c02 */ /* 0x000fe40008000f00 */
[----:B------:R-:W-:Y:S01]  /*3430*/  MOV R46, R42 ;  /* 0x0000002a002e7202 */ /* 0x000fe20000000f00 */
[----:B------:R-:W-:-:S04]  /*3440*/  VIADD R42, R27, 0xc ;  /* 0x0000000c1b2a7836 */ /* 0x000fc80000000000 */
[----:B------:R-:W-:Y:S01]  /*3450*/  @!P1 FADD.FTZ R46, -R46, -RZ ;  /* 0x800000ff2e2e9221 */ /* 0x000fe20000010100 */
[----:B------:R-:W-:-:S03]  /*3460*/  ISETP.GE.AND P4, PT, R42, RZ, PT ;  /* 0x000000ff2a00720c */ /* 0x000fc60003f86270 */
[----:B-1----:R-:W-:Y:S01]  /*3470*/  FMUL.FTZ R49, R46, R49 ;  /* 0x000000312e317220 */ /* 0x002fe20000410000 */
[----:B------:R-:W-:-:S03]  /*3480*/  IABS R46, R42 ;  /* 0x0000002a002e7213 */ /* 0x000fc60000000000 */
[----:B--2---:R-:W-:Y:S02]  /*3490*/  FFMA.FTZ R6, R6, R47, R49 ;  /* 0x0000002f06067223 */ /* 0x004fe40000010031 */
        /* <DEDUP_REMOVED lines=8> */
[----:B------:R-:W-:Y:S01]  /*3520*/  @!P4 MOV R40, R41 ;  /* 0x000000290028c202 */ /* 0x000fe20000000f00 */
[----:B------:R-:W-:-:S03]  /*3530*/  IMAD.MOV.U32 R41, RZ, RZ, R0 ;  /* 0x000000ffff297224 */ /* 0x000fc600078e0000 */
        /* <DEDUP_REMOVED lines=13> */
.L_x_1385:
[----:B------:R-:W-:Y:S02]  /*3610*/  MOV R41, R7 ;  /* 0x0000000700297202 */ /* 0x000fe40000000f00 */
[----:B------:R-:W-:Y:S01]  /*3620*/  MOV R51, R42 ;  /* 0x0000002a00337202 */ /* 0x000fe20000000f00 */
[----:B------:R-:W-:-:S04]  /*3630*/  IMAD.U32 R42, RZ, RZ, UR5 ;  /* 0x00000005ff2a7e24 */ /* 0x000fc8000f8e00ff */
[----:B------:R-:W-:Y:S02]  /*3640*/  IMAD.MOV.U32 R2, RZ, RZ, R42 ;  /* 0x000000ffff027224 */ /* 0x000fe400078e002a */
[----:B------:R-:W-:-:S07]  /*3650*/  @!P1 FADD.FTZ R51, -R51, -RZ ;  /* 0x800000ff33339221 */ /* 0x000fce0000010100 */
[----:B------:R-:W-:Y:S05]  /*3660*/  WARPSYNC.COLLECTIVE R40, `(.L_x_1386) ;  /* 0x0000000028087348 */ /* 0x000fea0003c00000 */
[----:B------:R1:W2:Y:S02]  /*3670*/  SHFL.BFLY P3, R42, R41, R2, R3 ;  /* 0x0c000002292a7389 */ /* 0x0002a40000060003 */
[----:B-12---:R-:W-:Y:S05]  /*3680*/  ENDCOLLECTIVE ;  /* 0x000000000000791b */ /* 0x006fea0003800000 */
.L_x_1386:
[----:B------:R-:W-:-:S04]  /*3690*/  FMUL.FTZ R51, R51, R48 ;  /* 0x0000003033337220 */ /* 0x000fc80000410000 */
[----:B------:R-:W-:Y:S01]  /*36a0*/  FFMA.FTZ R0, R0, R47, R51 ;  /* 0x0000002f00007223 */ /* 0x000fe20000010033 */
[----:B------:R-:W-:Y:S06]  /*36b0*/  BRA `(.L_x_1387) ;  /* 0xffffffec00187947 */ /* 0x000fec000383ffff */
.L_x_1368:
[----:B------:R-:W-:Y:S01]  /*36c0*/  BSSY B1, `(.L_x_1388) ;  /* 0x0000005000017945 */ /* 0x000fe20003800000 */
[----:B------:R-:W-:-:S07]  /*36d0*/  MOV R40, 0xffffffff ;  /* 0xffffffff00287802 */ /* 0x000fce0000000f00 */
[----:B------:R-:W-:Y:S05]  /*36e0*/  WARPSYNC.COLLECTIVE R40, `(.L_x_1389) ;  /* 0x0000000028087348 */ /* 0x000fea0003c00000 */
[----:B------:R-:W-:Y:S01]  /*36f0*/  NOP ;  /* 0x0000000000007918 */ /* 0x000fe20000000000 */
[----:B------:R-:W-:Y:S05]  /*3700*/  ENDCOLLECTIVE ;  /* 0x000000000000791b */ /* 0x000fea0003800000 */
.L_x_1389:
[----:B------:R-:W-:Y:S05]  /*3710*/  BSYNC B1 ;  /* 0x0000000000017941 */ /* 0x000fea0003800000 */
.L_x_1388:
[----:B------:R-:W-:Y:S05]  /*3720*/  BRA `(.L_x_1366) ;  /* 0xffffffec00607947 */ /* 0x000fea000383ffff */
.L_x_1390:
        /* <DEDUP_REMOVED lines=13> */
.L_x_4098:


//--------------------- .text._ZN12tensorrt_llm7kernels32fusedQKNormRopeKernelNTokenHeadsIN3c108BFloat16EfLi256ELb1ELi8EEEvPviiifPKvS6_S6_PKlii --------------------------
	.section	.text._ZN12tensorrt_llm7kernels32fusedQKNormRopeKernelNTokenHeadsIN3c108BFloat16EfLi256ELb1ELi8EEEvPviiifPKvS6_S6_PKlii,"ax",@progbits
	.align	128
        .global         _ZN12tensorrt_llm7kernels32fusedQKNormRopeKernelNTokenHeadsIN3c108BFloat16EfLi256ELb1ELi8EEEvPviiifPKvS6_S6_PKlii
        .type           _ZN12tensorrt_llm7kernels32fusedQKNormRopeKernelNTokenHeadsIN3c108BFloat16EfLi256ELb1ELi8EEEvPviiifPKvS6_S6_PKlii,@function
        .size           _ZN12tensorrt_llm7kernels32fusedQKNormRopeKernelNTokenHeadsIN3c108BFloat16EfLi256ELb1ELi8EEEvPviiifPKvS6_S6_PKlii,(.L_x_4099 - _ZN12tensorrt_llm7kernels32fusedQKNormRopeKernelNTokenHeadsIN3c108BFloat16EfLi256ELb1ELi8EEEvPviiifPKvS6_S6_PKlii)
        .other          _ZN12tensorrt_llm7kernels32fusedQKNormRopeKernelNTokenHeadsIN3c108BFloat16EfLi256ELb1ELi8EEEvPviiifPKvS6_S6_PKlii,@"STO_CUDA_ENTRY STV_DEFAULT"
_ZN12tensorrt_llm7kernels32fusedQKNormRopeKernelNTokenHeadsIN3c108BFloat16EfLi256ELb1ELi8EEEvPviiifPKvS6_S6_PKlii:
.text._ZN12tensorrt_llm7kernels32fusedQKNormRopeKernelNTokenHeadsIN3c108BFloat16EfLi256ELb1ELi8EEEvPviiifPKvS6_S6_PKlii:
        /* <DEDUP_REMOVED lines=78> */
.L_x_1395:
        /* <DEDUP_REMOVED lines=43> */
.L_x_1394:
[----:B------:R-:W-:Y:S05]  /*0790*/  BSYNC.RECONVERGENT B1 ;  /* 0x0000000000017941 */ /* 0x000fea0003800200 */
.L_x_1393:
        /* <DEDUP_REMOVED lines=12> */
.L_x_1396:
        /* <DEDUP_REMOVED lines=16> */
.L_x_1392:
[----:B------:R-:W-:Y:S05]  /*0960*/  BSYNC.RECONVERGENT B0 ;  /* 0x0000000000007941 */ /* 0x000fea0003800200 */
.L_x_1391:
        /* <DEDUP_REMOVED lines=40> */
.L_x_1401:
        /* <DEDUP_REMOVED lines=11> */
.L_x_1400:
[----:B------:R-:W-:Y:S05]  /*0ca0*/  BSYNC.RECONVERGENT B1 ;  /* 0x0000000000017941 */ /* 0x000fea0003800200 */
.L_x_1399:
        /* <DEDUP_REMOVED lines=8> */
.L_x_1402:
        /* <DEDUP_REMOVED lines=23> */
.L_x_1398:
[----:B------:R-:W-:Y:S05]  /*0ea0*/  BSYNC.RECONVERGENT B0 ;  /* 0x0000000000007941 */ /* 0x000fea0003800200 */
.L_x_1397:
        /* <DEDUP_REMOVED lines=32> */
[----:B------:R-:W-:Y:S01]  /*10b0*/  IMAD R12, R2, UR7, R19 ;  /* 0x00000007020c7c24 */ /* 0x000fe2000f8e0213 */
[----:B------:R-:W-:Y:S01]  /*10c0*/  ULEA.HI UR4, UR7, UR7, URZ, 0x1 ;  /* 0x0000000707047291 */ /* 0x000fe2000f8f08ff */
[----:B------:R-:W-:Y:S02]  /*10d0*/  IMAD R2, R3, 0x4, R18 ;  /* 0x0000000403027824 */ /* 0x000fe400078e0212 */
[----:B------:R-:W-:Y:S01]  /*10e0*/  IMAD.SHL.U32 R29, R0, 0x8, RZ ;  /* 0x00000008001d7824 */ /* 0x000fe200078e00ff */
[----:B------:R-:W-:Y:S01]  /*10f0*/  USHF.L.U32 UR4, UR4, 0x1, URZ ;  /* 0x0000000104047899 */ /* 0x000fe200080006ff */
        /* <DEDUP_REMOVED lines=26> */
.L_x_1408:
        /* <DEDUP_REMOVED lines=36> */
.L_x_1415:
        /* <DEDUP_REMOVED lines=30> */
.L_x_1405:
[----:B------:R-:W-:Y:S05]  /*16c0*/  BSYNC.RECONVERGENT B0 ;  /* 0x0000000000007941 */ /* 0x000fea0003800200 */
.L_x_1404:
[----:B------:R-:W-:Y:S01]  /*16d0*/  BSSY.RECONVERGENT B0, `(.L_x_1406) ;  /* 0x000001c000007945 */ /* 0x000fe20003800200 */
[----:B------:R-:W-:Y:S01]  /*16e0*/  FMUL.FTZ R32, R32, R41 ;  /* 0x0000002920207220 */ /* 0x000fe20000410000 */
[----:B------:R-:W-:Y:S02]  /*16f0*/  FMUL.FTZ R35, R35, R44 ;  /* 0x0000002c23237220 */ /* 0x000fe40000410000 */
[----:B------:R-:W-:Y:S05]  /*1700*/  @P2 BRA `(.L_x_1407) ;  /* 0x0000000000602947 */ /* 0x000fea0003800000 */
[----:B------:R-:W1:Y:S04]  /*1710*/  LDS R40, [R12+UR4] ;  /* 0x000000040c287984 */ /* 0x000e680008000800 */
[----:B------:R-:W2:Y:S04]  /*1720*/  LDS R39, [R12] ;  /* 0x000000000c277984 */ /* 0x000ea80000000800 */
[----:B------:R-:W3:Y:S04]  /*1730*/  LDS R42, [R12+UR4+0x4] ;  /* 0x000004040c2a7984 */ /* 0x000ee80008000800 */
[----:B------:R-:W4:Y:S04]  /*1740*/  LDS R38, [R12+0x4] ;  /* 0x000004000c267984 */ /* 0x000f280000000800 */
[----:B------:R-:W5:Y:S04]  /*1750*/  LDS R3, [R12+UR4+0x8] ;  /* 0x000008040c037984 */ /* 0x000f680008000800 */
[----:B------:R-:W5:Y:S04]  /*1760*/  LDS R36, [R12+UR4+0xc] ;  /* 0x00000c040c247984 */ /* 0x000f680008000800 */
[----:B------:R-:W5:Y:S04]  /*1770*/  LDS R2, [R12+0x8] ;  /* 0x000008000c027984 */ /* 0x000f680000000800 */
[----:B------:R-:W5:Y:S01]  /*1780*/  LDS R37, [R12+0xc] ;  /* 0x00000c000c257984 */ /* 0x000f620000000800 */
[-C--:B-1----:R-:W-:Y:S01]  /*1790*/  FMUL.FTZ R41, R5, R40.reuse ;  /* 0x0000002805297220 */ /* 0x082fe20000410000 */
[----:B------:R-:W-:-:S03]  /*17a0*/  FMUL.FTZ R40, R0, R40 ;  /* 0x0000002800287220 */ /* 0x000fc60000410000 */
[-C--:B--2---:R-:W-:Y:S01]  /*17b0*/  FFMA.FTZ R0, R0, R39.reuse, -R41 ;  /* 0x0000002700007223 */ /* 0x084fe20000010829 */
[----:B------:R-:W-:Y:S01]  /*17c0*/  FFMA.FTZ R5, R5, R39, R40 ;  /* 0x0000002705057223 */ /* 0x000fe20000010028 */
[-C--:B---3--:R-:W-:Y:S01]  /*17d0*/  FMUL.FTZ R40, R34, R42.reuse ;  /* 0x0000002a22287220 */ /* 0x088fe20000410000 */
[----:B------:R-:W-:-:S03]  /*17e0*/  FMUL.FTZ R39, R7, R42 ;  /* 0x0000002a07277220 */ /* 0x000fc60000410000 */
[-C--:B----4-:R-:W-:Y:S01]  /*17f0*/  FFMA.FTZ R7, R7, R38.reuse, -R40 ;  /* 0x0000002607077223 */ /* 0x090fe20000010828 */
[----:B------:R-:W-:Y:S01]  /*1800*/  FFMA.FTZ R34, R34, R38, R39 ;  /* 0x0000002622227223 */ /* 0x000fe20000010027 */
[-C--:B-----5:R-:W-:Y:S01]  /*1810*/  FMUL.FTZ R39, R33, R3.reuse ;  /* 0x0000000321277220 */ /* 0x0a0fe20000410000 */
[----:B------:R-:W-:Y:S01]  /*1820*/  FMUL.FTZ R38, R6, R3 ;  /* 0x0000000306267220 */ /* 0x000fe20000410000 */
[-C--:B------:R-:W-:Y:S01]  /*1830*/  FMUL.FTZ R3, R35, R36.reuse ;  /* 0x0000002423037220 */ /* 0x080fe20000410000 */
[----:B------:R-:W-:Y:S01]  /*1840*/  FMUL.FTZ R36, R32, R36 ;  /* 0x0000002420247220 */ /* 0x000fe20000410000 */
[-C--:B------:R-:W-:Y:S01]  /*1850*/  FFMA.FTZ R6, R6, R2.reuse, -R39 ;  /* 0x0000000206067223 */ /* 0x080fe20000010827 */
[----:B------:R-:W-:Y:S01]  /*1860*/  FFMA.FTZ R33, R33, R2, R38 ;  /* 0x0000000221217223 */ /* 0x000fe20000010026 */
[-C--:B------:R-:W-:Y:S01]  /*1870*/  FFMA.FTZ R32, R32, R37.reuse, -R3 ;  /* 0x0000002520207223 */ /* 0x080fe20000010803 */
[----:B------:R-:W-:-:S07]  /*1880*/  FFMA.FTZ R35, R35, R37, R36 ;  /* 0x0000002523237223 */ /* 0x000fce0000010024 */
.L_x_1407:
[----:B------:R-:W-:Y:S05]  /*1890*/  BSYNC.RECONVERGENT B0 ;  /* 0x0000000000007941 */ /* 0x000fea0003800200 */
.L_x_1406:
        /* <DEDUP_REMOVED lines=15> */
.L_x_1403:
[----:B------:R-:W-:Y:S01]  /*1990*/  HFMA2 R41, -RZ, RZ, 0, 9.5367431640625e-07 ;  /* 0x00000010ff297431 */ /* 0x000fe200000001ff */
[----:B------:R-:W-:Y:S01]  /*19a0*/  BSSY B0, `(.L_x_1409) ;  /* 0x0000006000007945 */ /* 0x000fe20003800000 */
[----:B------:R-:W-:Y:S01]  /*19b0*/  IMAD.MOV.U32 R42, RZ, RZ, 0x1f ;  /* 0x0000001fff2a7424 */ /* 0x000fe200078e00ff */
[----:B------:R-:W-:-:S07]  /*19c0*/  MOV R39, 0xffffffff ;  /* 0xffffffff00277802 */ /* 0x000fce0000000f00 */
[----:B------:R-:W-:Y:S05]  /*19d0*/  WARPSYNC.COLLECTIVE R39, `(.L_x_1410) ;  /* 0x0000000027087348 */ /* 0x000fea0003c00000 */
[----:B------:R1:W2:Y:S02]  /*19e0*/  SHFL.BFLY P1, R37, R36, R41, R42 ;  /* 0x0c00002924257389 */ /* 0x0002a4000002002a */
[----:B-12---:R-:W-:Y:S05]  /*19f0*/  ENDCOLLECTIVE ;  /* 0x000000000000791b */ /* 0x006fea0003800000 */
.L_x_1410:
[----:B------:R-:W-:Y:S05]  /*1a00*/  BSYNC B0 ;  /* 0x0000000000007941 */ /* 0x000fea0003800000 */
.L_x_1409:
        /* <DEDUP_REMOVED lines=9> */
.L_x_1411:
[----:B------:R-:W-:Y:S01]  /*1aa0*/  HFMA2 R41, -RZ, RZ, 0, 2.384185791015625e-07 ;  /* 0x00000004ff297431 */ /* 0x000fe200000001ff */
[----:B------:R-:W-:-:S05]  /*1ab0*/  MOV R38, R37 ;  /* 0x0000002500267202 */ /* 0x000fca0000000f00 */
[----:B------:R-:W-:-:S04]  /*1ac0*/  FADD.FTZ R38, R5, R38 ;  /* 0x0000002605267221 */ /* 0x000fc80000010000 */
[----:B------:R-:W-:-:S07]  /*1ad0*/  IMAD.MOV.U32 R36, RZ, RZ, R38 ;  /* 0x000000ffff247224 */ /* 0x000fce00078e0026 */
[----:B------:R-:W-:Y:S05]  /*1ae0*/  WARPSYNC.COLLECTIVE R39, `(.L_x_1412) ;  /* 0x0000000027087348 */ /* 0x000fea0003c00000 */
[----:B------:R1:W2:Y:S02]  /*1af0*/  SHFL.BFLY P1, R37, R36, R41, R42 ;  /* 0x0c00002924257389 */ /* 0x0002a4000002002a */
[----:B-12---:R-:W-:Y:S05]  /*1b00*/  ENDCOLLECTIVE ;  /* 0x000000000000791b */ /* 0x006fea0003800000 */
.L_x_1412:
[----:B------:R-:W-:Y:S02]  /*1b10*/  IMAD.MOV.U32 R41, RZ, RZ, 0x2 ;  /* 0x00000002ff297424 */ /* 0x000fe400078e00ff */
[----:B------:R-:W-:-:S04]  /*1b20*/  IMAD.MOV.U32 R7, RZ, RZ, R37 ;  /* 0x000000ffff077224 */ /* 0x000fc800078e0025 */
[----:B------:R-:W-:-:S05]  /*1b30*/  FADD.FTZ R7, R38, R7 ;  /* 0x0000000726077221 */ /* 0x000fca0000010000 */
[----:B------:R-:W-:-:S07]  /*1b40*/  MOV R36, R7 ;  /* 0x0000000700247202 */ /* 0x000fce0000000f00 */
[----:B------:R-:W-:Y:S05]  /*1b50*/  WARPSYNC.COLLECTIVE R39, `(.L_x_1413) ;  /* 0x0000000027087348 */ /* 0x000fea0003c00000 */
[----:B------:R1:W2:Y:S02]  /*1b60*/  SHFL.BFLY P1, R37, R36, R41, R42 ;  /* 0x0c00002924257389 */ /* 0x0002a4000002002a */
[----:B-12---:R-:W-:Y:S05]  /*1b70*/  ENDCOLLECTIVE ;  /* 0x000000000000791b */ /* 0x006fea0003800000 */
.L_x_1413:
[----:B------:R-:W-:Y:S01]  /*1b80*/  HFMA2 R41, -RZ, RZ, 0, 5.9604644775390625e-08 ;  /* 0x00000001ff297431 */ /* 0x000fe200000001ff */
[----:B------:R-:W-:-:S05]  /*1b90*/  MOV R40, R37 ;  /* 0x0000002500287202 */ /* 0x000fca0000000f00 */
[----:B------:R-:W-:-:S04]  /*1ba0*/  FADD.FTZ R40, R7, R40 ;  /* 0x0000002807287221 */ /* 0x000fc80000010000 */
[----:B------:R-:W-:-:S07]  /*1bb0*/  IMAD.MOV.U32 R36, RZ, RZ, R40 ;  /* 0x000000ffff247224 */ /* 0x000fce00078e0028 */
[----:B------:R-:W-:Y:S05]  /*1bc0*/  WARPSYNC.COLLECTIVE R39, `(.L_x_1414) ;  /* 0x0000000027087348 */ /* 0x000fea0003c00000 */
[----:B------:R1:W2:Y:S02]  /*1bd0*/  SHFL.BFLY P1, R37, R36, R41, R42 ;  /* 0x0c00002924257389 */ /* 0x0002a4000002002a */
[----:B-12---:R-:W-:Y:S05]  /*1be0*/  ENDCOLLECTIVE ;  /* 0x000000000000791b */ /* 0x006fea0003800000 */
.L_x_1414:
[----:B------:R-:W-:Y:S05]  /*1bf0*/  BRA `(.L_x_1415) ;  /* 0xfffffff800387947 */ /* 0x000fea000383ffff */
.L_x_1416:
        /* <DEDUP_REMOVED lines=16> */
.L_x_4099:


//--------------------- .text._ZN12tensorrt_llm7kernels32fusedQKNormRopeKernelNTokenHeadsIN3c108BFloat16EfLi128ELb0ELi8EEEvPviiifPKvS6_S6_PKlii --------------------------
	.section	.text._ZN12tensorrt_llm7kernels32fusedQKNormRopeKernelNTokenHeadsIN3c108BFloat16EfLi128ELb0ELi8EEEvPviiifPKvS6_S6_PKlii,"ax",@progbits
	.align	128
        .global         _ZN12tensorrt_llm7kernels32fusedQKNormRopeKernelNTokenHeadsIN3c108BFloat16EfLi128ELb0ELi8EEEvPviiifPKvS6_S6_PKlii
        .type           _ZN12tensorrt_llm7kernels32fusedQKNormRopeKernelNTokenHeadsIN3c108BFloat16EfLi128ELb0ELi8EEEvPviiifPKvS6_S6_PKlii,@function
        .size           _ZN12tensorrt_llm7kernels32fusedQKNormRopeKernelNTokenHeadsIN3c108BFloat16EfLi128ELb0ELi8EEEvPviiifPKvS6_S6_PKlii,(.L_x_4100 - _ZN12tensorrt_llm7kernels32fusedQKNormRopeKernelNTokenHeadsIN3c108BFloat16EfLi128ELb0ELi8EEEvPviiifPKvS6_S6_PKlii)
        .other          _ZN12tensorrt_llm7kernels32fusedQKNormRopeKernelNTokenHeadsIN3c108BFloat16EfLi128ELb0ELi8EEEvPviiifPKvS6_S6_PKlii,@"STO_CUDA_ENTRY STV_DEFAULT"
_ZN12tensorrt_llm7kernels32fusedQKNormRopeKernelNTokenHeadsIN3c108BFloat16EfLi128ELb0ELi8EEEvPviiifPKvS6_S6_PKlii:
.text._ZN12tensorrt_llm7kernels32fusedQKNormRopeKernelNTokenHeadsIN3c108BFloat16EfLi128ELb0ELi8EEEvPviiifPKvS6_S6_PKlii:
        /* <DEDUP_REMOVED lines=76> */
.L_x_1421:
        /* <DEDUP_REMOVED lines=47> */
.L_x_1420:
[----:B------:R-:W-:Y:S05]  /*07b0*/  BSYNC.RECONVERGENT B1 ;  /* 0x0000000000017941 */ /* 0x000fea0003800200 */
.L_x_1419:
        /* <DEDUP_REMOVED lines=12> */
.L_x_1422:
        /* <DEDUP_REMOVED lines=18> */
.L_x_1418:
[----:B------:R-:W-:Y:S05]  /*09a0*/  BSYNC.RECONVERGENT B0 ;  /* 0x0000000000007941 */ /* 0x000fea0003800200 */
.L_x_1417:
        /* <DEDUP_REMOVED lines=40> */
.L_x_1427:
        /* <DEDUP_REMOVED lines=11> */
.L_x_1426:
[----:B------:R-:W-:Y:S05]  /*0ce0*/  BSYNC.RECONVERGENT B1 ;  /* 0x0000000000017941 */ /* 0x000fea0003800200 */
.L_x_1425:
        /* <DEDUP_REMOVED lines=8> */
.L_x_1428:
        /* <DEDUP_REMOVED lines=23> */
.L_x_1424:
[----:B------:R-:W-:Y:S05]  /*0ee0*/  BSYNC.RECONVERGENT B0 ;  /* 0x0000000000007941 */ /* 0x000fea0003800200 */
.L_x_1423:
        /* <DEDUP_REMOVED lines=44> */
.L_x_1436:
        /* <DEDUP_REMOVED lines=26> */
.L_x_1443:
        /* <DEDUP_REMOVED lines=18> */
.L_x_1431:
[----:B------:R-:W-:Y:S05]  /*1470*/  BSYNC.RECONVERGENT B0 ;  /* 0x0000000000007941 */ /* 0x000fea0003800200 */
.L_x_1430:
        /* <DEDUP_REMOVED lines=14> */
[----:B------:R-:W-:Y:S01]  /*1560*/  IABS R36, R34 ;  /* 0x0000002200247213 */ /* 0x000fe20000000000 */
[----:B------:R-:W4:Y:S01]  /*1570*/  SHFL.BFLY PT, R33, R26, R35, 0x1f ;  /* 0x0c001f231a217589 */ /* 0x000f2200000e0000 */
[----:B------:R-:W-:-:S02]  /*1580*/  ISETP.GE.AND P4, PT, R34, RZ, PT ;  /* 0x000000ff2200720c */ /* 0x000fc40003f86270 */
[----:B-1----:R-:W-:-:S04]  /*1590*/  IABS R5, R4 ;  /* 0x0000000400057213 */ /* 0x002fc80000000000 */
[----:B------:R-:W1:Y:S01]  /*15a0*/  I2F.RP R27, R5 ;  /* 0x00000005001b7306 */ /* 0x000e620000209400 */
[----:B--2---:R-:W-:Y:S01]  /*15b0*/  SHF.R.U32.HI R29, RZ, 0x5, R29 ;  /* 0x00000005ff1d7819 */ /* 0x004fe2000001161d */
[----:B----4-:R-:W-:-:S06]  /*15c0*/  @!P1 FADD.FTZ R33, -R33, -RZ ;  /* 0x800000ff21219221 */ /* 0x010fcc0000010100 */
[----:B-1----:R-:W1:Y:S02]  /*15d0*/  MUFU.RCP R27, R27 ;  /* 0x0000001b001b7308 */ /* 0x002e640000001000 */
[----:B-1----:R-:W-:Y:S01]  /*15e0*/  VIADD R2, R27, 0xffffffe ;  /* 0x0ffffffe1b027836 */ /* 0x002fe20000000000 */
[----:B------:R-:W-:-:S05]  /*15f0*/  MOV R27, 0x400 ;  /* 0x00000400001b7802 */ /* 0x000fca0000000f00 */
[----:B------:R1:W2:Y:S01]  /*1600*/  F2I.FTZ.U32.TRUNC.NTZ R3, R2 ;  /* 0x0000000200037305 */ /* 0x0002a2000021f000 */
[----:B---3--:R-:W-:Y:S01]  /*1610*/  LEA R30, R30, R27, 0x18 ;  /* 0x0000001b1e1e7211 */ /* 0x008fe200078ec0ff */
        /* <DEDUP_REMOVED lines=11> */
[----:B------:R-:W-:-:S12]  /*16d0*/  IMAD R36, R5, R27, R36 ;  /* 0x0000001b05247224 */ /* 0x000fd800078e0224 */
[----:B------:R-:W-:-:S05]  /*16e0*/  @!P2 IMAD.IADD R28, R28, 0x1, -R5 ;  /* 0x000000011c1ca824 */ /* 0x000fca00078e0a05 */
[----:B------:R-:W-:-:S13]  /*16f0*/  ISETP.GT.U32.AND P2, PT, R5, R28, PT ;  /* 0x0000001c0500720c */ /* 0x000fda0003f44070 */
[----:B------:R-:W-:Y:S02]  /*1700*/  @!P2 IADD3 R28, PT, PT, R28, -R5, RZ ;  /* 0x800000051c1ca210 */ /* 0x000fe40007ffe0ff */
[----:B------:R-:W-:-:S03]  /*1710*/  ISETP.NE.AND P2, PT, R4, RZ, PT ;  /* 0x000000ff0400720c */ /* 0x000fc60003f45270 */
[----:B------:R-:W-:Y:S01]  /*1720*/  IMAD.MOV.U32 R3, RZ, RZ, R28 ;  /* 0x000000ffff037224 */ /* 0x000fe200078e001c */
[----:B------:R-:W-:-:S03]  /*1730*/  LOP3.LUT R28, RZ, R4, RZ, 0x33, !PT ;  /* 0x00000004ff1c7212 */ /* 0x000fc600078e33ff */
[----:B------:R-:W-:-:S05]  /*1740*/  @!P3 IMAD.MOV R2, RZ, RZ, -R3 ;  /* 0x000000ffff02b224 */ /* 0x000fca00078e0a03 */
[----:B------:R-:W-:Y:S02]  /*1750*/  @!P3 MOV R3, R2 ;  /* 0x000000020003b202 */ /* 0x000fe40000000f00 */
[----:B------:R-:W-:Y:S02]  /*1760*/  ISETP.GT.U32.AND P3, PT, R5, R36, PT ;  /* 0x000000240500720c */ /* 0x000fe40003f64070 */
[----:B------:R-:W-:-:S04]  /*1770*/  SEL R3, R28, R3, !P2 ;  /* 0x000000031c037207 */ /* 0x000fc80005000000 */
[----:B------:R-:W-:-:S05]  /*1780*/  SHF.R.U32.HI R3, RZ, 0x1, R3 ;  /* 0x00000001ff037819 */ /* 0x000fca0000011603 */
[----:B------:R-:W-:Y:S02]  /*1790*/  IMAD R3, R29, R4, R3 ;  /* 0x000000041d037224 */ /* 0x000fe400078e0203 */
[----:B------:R-:W-:Y:S02]  /*17a0*/  @!P3 IMAD.IADD R36, R36, 0x1, -R5 ;  /* 0x000000012424b824 */ /* 0x000fe400078e0a05 */
[----:B------:R-:W-:Y:S01]  /*17b0*/  IMAD R2, R3, 0x4, R30 ;  /* 0x0000000403027824 */ /* 0x000fe200078e021e */
[----:B------:R-:W-:Y:S02]  /*17c0*/  MOV R3, UR7 ;  /* 0x0000000700037c02 */ /* 0x000fe40008000f00 */
[----:B------:R-:W-:-:S03]  /*17d0*/  ISETP.GT.U32.AND P3, PT, R5, R36, PT ;  /* 0x000000240500720c */ /* 0x000fc60003f64070 */
[----:B------:R-:W-:Y:S01]  /*17e0*/  IMAD R3, R3, 0x4, R2 ;  /* 0x0000000403037824 */ /* 0x000fe200078e0202 */
[----:B------:R-:W-:-:S04]  /*17f0*/  NOP ;  /* 0x0000000000007918 */ /* 0x000fc80000000000 */
[----:B------:R1:W2:Y:S05]  /*1800*/  LDS R32, [R3] ;  /* 0x0000000003207984 */ /* 0x0002aa0000000800 */
[----:B------:R-:W-:Y:S01]  /*1810*/  @!P3 IMAD.IADD R36, R36, 0x1, -R5 ;  /* 0x000000012424b824 */ /* 0x000fe200078e0a05 */
[----:B------:R-:W3:Y:S01]  /*1820*/  LDS R2, [R2] ;  /* 0x0000000002027984 */ /* 0x000ee20000000800 */
[----:B-1----:R-:W-:-:S04]  /*1830*/  IADD3 R3, PT, PT, R11, 0x4, RZ ;  /* 0x000000040b037810 */ /* 0x002fc80007ffe0ff */
[----:B------:R-:W-:Y:S01]  /*1840*/  IABS R34, R3 ;  /* 0x0000000300227213 */ /* 0x000fe20000000000 */
[----:B--2---:R-:W-:Y:S01]  /*1850*/  FMUL.FTZ R27, R33, R32 ;  /* 0x00000020211b7220 */ /* 0x004fe20000410000 */
[----:B------:R-:W-:Y:S01]  /*1860*/  IMAD.MOV.U32 R33, RZ, RZ, R36 ;  /* 0x000000ffff217224 */ /* 0x000fe200078e0024 */
[----:B------:R-:W-:Y:S02]  /*1870*/  MOV R36, UR7 ;  /* 0x0000000700247c02 */ /* 0x000fe40008000f00 */
[----:B---3--:R-:W-:Y:S01]  /*1880*/  FFMA.FTZ R26, R26, R2, R27 ;  /* 0x000000021a1a7223 */ /* 0x008fe2000001001b */
[----:B------:R-:W-:Y:S02]  /*1890*/  MOV R2, UR7 ;  /* 0x0000000700027c02 */ /* 0x000fe40008000f00 */
[----:B------:R-:W-:-:S05]  /*18a0*/  @!P4 IADD3 R32, PT, PT, -R33, RZ, RZ ;  /* 0x000000ff2120c210 */ /* 0x000fca0007ffe1ff */
[----:B------:R-:W-:Y:S01]  /*18b0*/  @!P4 IMAD.MOV.U32 R33, RZ, RZ, R32 ;  /* 0x000000ffff21c224 */ /* 0x000fe200078e0020 */
[----:B------:R-:W-:Y:S01]  /*18c0*/  ISETP.GE.AND P4, PT, R3, RZ, PT ;  /* 0x000000ff0300720c */ /* 0x000fe20003f86270 */
[----:B------:R-:W-:-:S03]  /*18d0*/  IMAD.HI.U32 R32, R31, R34, RZ ;  /* 0x000000221f207227 */ /* 0x000fc600078e00ff */
[----:B------:R-:W-:Y:S02]  /*18e0*/  SEL R33, R28, R33, !P2 ;  /* 0x000000211c217207 */ /* 0x000fe40005000000 */
[----:B------:R-:W-:Y:S02]  /*18f0*/  IADD3 R32, PT, PT, -R32, RZ, RZ ;  /* 0x000000ff20207210 */ /* 0x000fe40007ffe1ff */
[----:B------:R-:W-:-:S03]  /*1900*/  SHF.R.U32.HI R33, RZ, 0x1, R33 ;  /* 0x00000001ff217819 */ /* 0x000fc60000011621 */
[----:B------:R-:W-:Y:S01]  /*1910*/  IMAD R32, R5, R32, R34 ;  /* 0x0000002005207224 */ /* 0x000fe200078e0222 */
[----:B------:R-:W-:Y:S01]  /*1920*/  MOV R34, UR5 ;  /* 0x0000000500227c02 */ /* 0x000fe20008000f00 */
[----:B------:R-:W-:-:S03]  /*1930*/  IMAD R33, R29, R4, R33 ;  /* 0x000000041d217224 */ /* 0x000fc600078e0221 */
[----:B------:R-:W-:Y:S01]  /*1940*/  ISETP.GT.U32.AND P3, PT, R5, R32, PT ;  /* 0x000000200500720c */ /* 0x000fe20003f64070 */
[----:B------:R-:W-:Y:S02]  /*1950*/  IMAD R3, R33, 0x4, R30 ;  /* 0x0000000421037824 */ /* 0x000fe400078e021e */
[----:B------:R-:W1:Y:S02]  /*1960*/  SHFL.BFLY PT, R33, R25, R34, 0x1f ;  /* 0x0c001f2219217589 */ /* 0x000e6400000e0000 */
[----:B------:R-:W-:-:S06]  /*1970*/  IMAD R2, R2, 0x4, R3 ;  /* 0x0000000402027824 */ /* 0x000fcc00078e0203 */
[----:B------:R-:W2:Y:S02]  /*1980*/  LDS R2, [R2] ;  /* 0x0000000002027984 */ /* 0x000ea40000000800 */
[----:B------:R-:W-:-:S05]  /*1990*/  @!P3 IMAD.IADD R32, R32, 0x1, -R5 ;  /* 0x000000012020b824 */ /* 0x000fca00078e0a05 */
[----:B------:R-:W-:Y:S01]  /*19a0*/  ISETP.GT.U32.AND P3, PT, R5, R32, PT ;  /* 0x000000200500720c */ /* 0x000fe20003f64070 */
[----:B-1----:R-:W-:-:S12]  /*19b0*/  @!P1 FADD.FTZ R33, -R33, -RZ ;  /* 0x800000ff21219221 */ /* 0x002fd80000010100 */
[----:B------:R-:W-:-:S04]  /*19c0*/  @!P3 IADD3 R32, PT, PT, R32, -R5, RZ ;  /* 0x800000052020b210 */ /* 0x000fc80007ffe0ff */
[----:B------:R-:W-:-:S05]  /*19d0*/  @!P4 IADD3 R27, PT, PT, -R32, RZ, RZ ;  /* 0x000000ff201bc210 */ /* 0x000fca0007ffe1ff */
[----:B------:R-:W-:-:S05]  /*19e0*/  @!P4 IMAD.MOV.U32 R32, RZ, RZ, R27 ;  /* 0x000000ffff20c224 */ /* 0x000fca00078e001b */
[----:B------:R-:W-:-:S04]  /*19f0*/  SEL R32, R28, R32, !P2 ;  /* 0x000000201c207207 */ /* 0x000fc80005000000 */
[----:B------:R-:W-:Y:S01]  /*1a00*/  SHF.R.U32.HI R32, RZ, 0x1, R32 ;  /* 0x00000001ff207819 */ /* 0x000fe20000011620 */
[----:B--2---:R-:W-:Y:S01]  /*1a10*/  FMUL.FTZ R2, R33, R2 ;  /* 0x0000000221027220 */ /* 0x004fe20000410000 */
[----:B------:R-:W-:-:S03]  /*1a20*/  IMAD.U32 R33, RZ, RZ, UR5 ;  /* 0x00000005ff217e24 */ /* 0x000fc6000f8e00ff */
[----:B------:R-:W-:Y:S02]  /*1a30*/  IMAD R27, R29, R4, R32 ;  /* 0x000000041d1b7224 */ /* 0x000fe400078e0220 */
[----:B------:R-:W-:Y:S02]  /*1a40*/  LDS R32, [R3] ;  /* 0x0000000003207984 */ /* 0x000fe40000000800 */
[----:B------:R-:W-:Y:S02]  /*1a50*/  IMAD R35, R27, 0x4, R30 ;  /* 0x000000041b237824 */ /* 0x000fe400078e021e */
[----:B------:R-:W-:Y:S02]  /*1a60*/  SHFL.BFLY PT, R33, R0, R33, 0x1f ;  /* 0x0c001f2100217589 */ /* 0x000fe400000e0000 */
[----:B------:R-:W-:Y:S02]  /*1a70*/  IMAD R27, R36, 0x4, R35 ;  /* 0x00000004241b7824 */ /* 0x000fe400078e0223 */
[----:B------:R-:W-:Y:S04]  /*1a80*/  LDS R34, [R35] ;  /* 0x0000000023227984 */ /* 0x000fe80000000800 */
[----:B------:R-:W-:Y:S04]  /*1a90*/  LDS R27, [R27] ;  /* 0x000000001b1b7984 */ /* 0x000fe80000000800 */
[----:B------:R-:W1:Y:S02]  /*1aa0*/  SHFL.BFLY PT, R36, R23, R37, 0x1f ;  /* 0x0c001f2517247589 */ /* 0x000e6400000e0000 */
[----:B-1----:R-:W-:Y:S01]  /*1ab0*/  @!P1 FADD.FTZ R36, -R36, -RZ ;  /* 0x800000ff24249221 */ /* 0x002fe20000010100 */
[----:B------:R-:W-:-:S03]  /*1ac0*/  FFMA.FTZ R25, R25, R32, R2 ;  /* 0x0000002019197223 */ /* 0x000fc60000010002 */
[----:B------:R-:W-:-:S04]  /*1ad0*/  FMUL.FTZ R36, R36, R27 ;  /* 0x0000001b24247220 */ /* 0x000fc80000410000 */
[----:B------:R-:W-:-:S07]  /*1ae0*/  FFMA.FTZ R34, R23, R34, R36 ;  /* 0x0000002217227223 */ /* 0x000fce0000010024 */
.L_x_1450:
[----:B------:R-:W-:Y:S01]  /*1af0*/  IADD3 R3, PT, PT, R11, 0x6, RZ ;  /* 0x000000060b037810 */ /* 0x000fe20007ffe0ff */
[----:B------:R-:W-:Y:S01]  /*1b00*/  @!P1 FADD.FTZ R33, -R33, -RZ ;  /* 0x800000ff21219221 */ /* 0x000fe20000010100 */
[----:B------:R-:W-:Y:S01]  /*1b10*/  UMOV UR4, 0xffffffff ;  /* 0xffffffff00047882 */ /* 0x000fe20000000000 */
[----:B------:R-:W-:Y:S02]  /*1b20*/  MOV R23, R34 ;  /* 0x0000002200177202 */ /* 0x000fe40000000f00 */
        /* <DEDUP_REMOVED lines=22> */
.L_x_1433:
[----:B------:R-:W-:Y:S05]  /*1c90*/  BSYNC B0 ;  /* 0x0000000000007941 */ /* 0x000fea0003800000 */
.L_x_1432:
[----:B------:R-:W1:Y:S01]  /*1ca0*/  LDC.64 R4, c[0x0][0x380] ;  /* 0x0000e000ff047b82 */ /* 0x000e620000000a00 */
[----:B------:R-:W-:Y:S01]  /*1cb0*/  IMAD R27, R24, 0x80, R9 ;  /* 0x00000080181b7824 */ /* 0x000fe200078e0209 */
[----:B------:R-:W-:Y:S01]  /*1cc0*/  F2FP.BF16.F32.PACK_AB R2, R25, R26 ;  /* 0x0000001a1902723e */ /* 0x000fe200000010ff */
[----:B------:R-:W-:Y:S01]  /*1cd0*/  VIADD R20, R20, 0x100 ;  /* 0x0000010014147836 */ /* 0x000fe20000000000 */
[----:B------:R-:W-:Y:S01]  /*1ce0*/  F2FP.BF16.F32.PACK_AB R3, R0, R23 ;  /* 0x000000170003723e */ /* 0x000fe200000010ff */
[----:B------:R-:W-:Y:S01]  /*1cf0*/  VIADD R22, R22, 0x1 ;  /* 0x0000000116167836 */ /* 0x000fe20000000000 */
[----:B------:R-:W-:Y:S02]  /*1d00*/  IADD3 R21, PT, PT, R21, 0x1, RZ ;  /* 0x0000000115157810 */ /* 0x000fe40007ffe0ff */
[----:B------:R-:W-:Y:S02]  /*1d10*/  IADD3 R7, PT, PT, R7, 0x1, RZ ;  /* 0x0000000107077810 */ /* 0x000fe40007ffe0ff */
[----:B------:R-:W-:Y:S01]  /*1d20*/  ISETP.GE.AND P1, PT, R21, R6, PT ;  /* 0x000000061500720c */ /* 0x000fe20003f26270 */
[----:B-1----:R-:W-:-:S05]  /*1d30*/  IMAD.WIDE R4, R27, 0x2, R4 ;  /* 0x000000021b047825 */ /* 0x002fca00078e0204 */
[----:B------:R1:W-:Y:S07]  /*1d40*/  STG.E.64 desc[UR12][R4.64], R2 ;  /* 0x0000000204007986 */ /* 0x0003ee000c101b0c */
[----:B------:R-:W-:Y:S05]  /*1d50*/  @!P1 BRA `(.L_x_1436) ;  /* 0xfffffff400149947 */ /* 0x000fea000383ffff */
[----:B------:R-:W-:Y:S05]  /*1d60*/  EXIT ;  /* 0x000000000000794d */ /* 0x000fea0003800000 */
.L_x_1429:
[----:B------:R-:W-:Y:S01]  /*1d70*/  HFMA2 R2, -RZ, RZ, 0, 9.5367431640625e-07 ;  /* 0x00000010ff027431 */ /* 0x000fe200000001ff */
[----:B------:R-:W-:Y:S01]  /*1d80*/  BSSY B0, `(.L_x_1437) ;  /* 0x0000006000007945 */ /* 0x000fe20003800000 */
[----:B------:R-:W-:Y:S01]  /*1d90*/  IMAD.MOV.U32 R3, RZ, RZ, 0x1f ;  /* 0x0000001fff037424 */ /* 0x000fe200078e00ff */
[----:B------:R-:W-:-:S07]  /*1da0*/  MOV R27, 0xffffffff ;  /* 0xffffffff001b7802 */ /* 0x000fce0000000f00 */
[----:B------:R-:W-:Y:S05]  /*1db0*/  WARPSYNC.COLLECTIVE R27, `(.L_x_1438) ;  /* 0x000000001b087348 */ /* 0x000fea0003c00000 */
[----:B------:R1:W2:Y:S02]  /*1dc0*/  SHFL.BFLY P3, R33, R32, R2, R3 ;  /* 0x0c00000220217389 */ /* 0x0002a40000060003 */
[----:B-12---:R-:W-:Y:S05]  /*1dd0*/  ENDCOLLECTIVE ;  /* 0x000000000000791b */ /* 0x006fea0003800000 */
.L_x_1438:
[----:B------:R-:W-:Y:S05]  /*1de0*/  BSYNC B0 ;  /* 0x0000000000007941 */ /* 0x000fea0003800000 */
.L_x_1437:
[----:B------:R-:W-:Y:S02]  /*1df0*/  HFMA2 R3, -RZ, RZ, 0, 1.847743988037109375e-06 ;  /* 0x0000001fff037431 */ /* 0x000fe400000001ff */
[----:B------:R-:W-:Y:S01]  /*1e00*/  FADD.FTZ R32, R32, R33 ;  /* 0x0000002120207221 */ /* 0x000fe20000010000 */
[----:B------:R-:W-:Y:S02]  /*1e10*/  IMAD.MOV.U32 R2, RZ, RZ, 0x8 ;  /* 0x00000008ff027424 */ /* 0x000fe400078e00ff */
[----:B------:R-:W-:-:S07]  /*1e20*/  IMAD.MOV.U32 R27, RZ, RZ, -0x1 ;  /* 0xffffffffff1b7424 */ /* 0x000fce00078e00ff */
[----:B------:R-:W-:Y:S05]  /*1e30*/  WARPSYNC.COLLECTIVE R27, `(.L_x_1439) ;  /* 0x000000001b087348 */ /* 0x000fea0003c00000 */
[----:B------:R1:W2:Y:S02]  /*1e40*/  SHFL.BFLY P3, R33, R32, R2, R3 ;  /* 0x0c00000220217389 */ /* 0x0002a40000060003 */
[----:B-12---:R-:W-:Y:S05]  /*1e50*/  ENDCOLLECTIVE ;  /* 0x000000000000791b */ /* 0x006fea0003800000 */
.L_x_1439:
[----:B------:R-:W-:Y:S02]  /*1e60*/  IMAD.MOV.U32 R2, RZ, RZ, 0x4 ;  /* 0x00000004ff027424 */ /* 0x000fe400078e00ff */
[----:B------:R-:W-:-:S05]  /*1e70*/  FADD.FTZ R5, R32, R33 ;  /* 0x0000002120057221 */ /* 0x000fca0000010000 */
[----:B------:R-:W-:-:S07]  /*1e80*/  MOV R32, R5 ;  /* 0x0000000500207202 */ /* 0x000fce0000000f00 */
[----:B------:R-:W-:Y:S05]  /*1e90*/  WARPSYNC.COLLECTIVE R27, `(.L_x_1440) ;  /* 0x000000001b087348 */ /* 0x000fea0003c00000 */
[----:B------:R1:W2:Y:S02]  /*1ea0*/  SHFL.BFLY P3, R33, R32, R2, R3 ;  /* 0x0c00000220217389 */ /* 0x0002a40000060003 */
[----:B-12---:R-:W-:Y:S05]  /*1eb0*/  ENDCOLLECTIVE ;  /* 0x000000000000791b */ /* 0x006fea0003800000 */
.L_x_1440:
[----:B------:R-:W-:Y:S02]  /*1ec0*/  IMAD.MOV.U32 R2, RZ, RZ, 0x2 ;  /* 0x00000002ff027424 */ /* 0x000fe400078e00ff */
[----:B------:R-:W-:-:S05]  /*1ed0*/  FADD.FTZ R26, R5, R33 ;  /* 0x00000021051a7221 */ /* 0x000fca0000010000 */
[----:B------:R-:W-:-:S07]  /*1ee0*/  MOV R32, R26 ;  /* 0x0000001a00207202 */ /* 0x000fce0000000f00 */
[----:B------:R-:W-:Y:S05]  /*1ef0*/  WARPSYNC.COLLECTIVE R27, `(.L_x_1441) ;  /* 0x000000001b087348 */ /* 0x000fea0003c00000 */
[----:B------:R1:W2:Y:S02]  /*1f00*/  SHFL.BFLY P3, R33, R32, R2, R3 ;  /* 0x0c00000220217389 */ /* 0x0002a40000060003 */
[----:B-12---:R-:W-:Y:S05]  /*1f10*/  ENDCOLLECTIVE ;  /* 0x000000000000791b */ /* 0x006fea0003800000 */
.L_x_1441:
[----:B------:R-:W-:Y:S02]  /*1f20*/  IMAD.MOV.U32 R2, RZ, RZ, 0x1 ;  /* 0x00000001ff027424 */ /* 0x000fe400078e00ff */
[----:B------:R-:W-:-:S05]  /*1f30*/  FADD.FTZ R28, R26, R33 ;  /* 0x000000211a1c7221 */ /* 0x000fca0000010000 */
[----:B------:R-:W-:-:S07]  /*1f40*/  MOV R32, R28 ;  /* 0x0000001c00207202 */ /* 0x000fce0000000f00 */
[----:B------:R-:W-:Y:S05]  /*1f50*/  WARPSYNC.COLLECTIVE R27, `(.L_x_1442) ;  /* 0x000000001b087348 */ /* 0x000fea0003c00000 */
[----:B------:R1:W2:Y:S02]  /*1f60*/  SHFL.BFLY P3, R33, R32, R2, R3 ;  /* 0x0c00000220217389 */ /* 0x0002a40000060003 */
[----:B-12---:R-:W-:Y:S05]  /*1f70*/  ENDCOLLECTIVE ;  /* 0x000000000000791b */ /* 0x006fea0003800000 */
.L_x_1442:
[----:B------:R-:W-:Y:S05]  /*1f80*/  BRA `(.L_x_1443) ;  /* 0xfffffff000f07947 */ /* 0x000fea000383ffff */
.L_x_1434:
[----:B------:R-:W1:Y:S01]  /*1f90*/  LDC R4, c[0x0][0x3bc] ;  /* 0x0000ef00ff047b82 */ /* 0x000e620000000800 */
[----:B------:R-:W2:Y:S01]  /*1fa0*/  S2R R29, SR_TID.X ;  /* 0x00000000001d7919 */ /* 0x000ea20000002100 */
[----:B------:R-:W-:Y:S01]  /*1fb0*/  ISETP.GE.AND P3, PT, R11, RZ, PT ;  /* 0x000000ff0b00720c */ /* 0x000fe20003f66270 */
[----:B------:R-:W-:Y:S01]  /*1fc0*/  BSSY B1, `(.L_x_1444) ;  /* 0x0000025000017945 */ /* 0x000fe20003800000 */
[----:B------:R-:W-:Y:S02]  /*1fd0*/  MOV R30, 0x400 ;  /* 0x00000400001e7802 */ /* 0x000fe40000000f00 */
[----:B------:R-:W-:Y:S02]  /*1fe0*/  MOV R34, UR7 ;  /* 0x0000000700227c02 */ /* 0x000fe40008000f00 */
[----:B-1----:R-:W-:-:S04]  /*1ff0*/  IABS R5, R4 ;  /* 0x0000000400057213 */ /* 0x002fc80000000000 */
[----:B------:R-:W1:Y:S01]  /*2000*/  I2F.RP R27, R5 ;  /* 0x00000005001b7306 */ /* 0x000e620000209400 */
[----:B--2---:R-:W-:-:S07]  /*2010*/  SHF.R.U32.HI R29, RZ, 0x5, R29 ;  /* 0x00000005ff1d7819 */ /* 0x004fce000001161d */
[----:B-1----:R-:W1:Y:S02]  /*2020*/  MUFU.RCP R27, R27 ;  /* 0x0000001b001b7308 */ /* 0x002e640000001000 */
[----:B-1----:R-:W-:Y:S02]  /*2030*/  IADD3 R2, PT, PT, R27, 0xffffffe, RZ ;  /* 0x0ffffffe1b027810 */ /* 0x002fe40007ffe0ff */
[----:B------:R-:W1:Y:S04]  /*2040*/  S2R R27, SR_CgaCtaId ;  /* 0x00000000001b7919 */ /* 0x000e680000008800 */
[----:B------:R2:W3:Y:S02]  /*2050*/  F2I.FTZ.U32.TRUNC.NTZ R3, R2 ;  /* 0x0000000200037305 */ /* 0x0004e4000021f000 */
[----:B--2---:R-:W-:-:S02]  /*2060*/  HFMA2 R2, -RZ, RZ, 0, 0 ;  /* 0x00000000ff027431 */ /* 0x004fc400000001ff */
[----:B---3--:R-:W-:-:S04]  /*2070*/  IMAD.MOV R28, RZ, RZ, -R3 ;  /* 0x000000ffff1c7224 */ /* 0x008fc800078e0a03 */
[----:B------:R-:W-:Y:S01]  /*2080*/  IMAD R31, R28, R5, RZ ;  /* 0x000000051c1f7224 */ /* 0x000fe200078e02ff */
[----:B------:R-:W-:-:S03]  /*2090*/  IABS R28, R11 ;  /* 0x0000000b001c7213 */ /* 0x000fc60000000000 */
[----:B------:R-:W-:-:S06]  /*20a0*/  IMAD.HI.U32 R31, R3, R31, R2 ;  /* 0x0000001f031f7227 */ /* 0x000fcc00078e0002 */
[----:B------:R-:W-:Y:S01]  /*20b0*/  IMAD.HI.U32 R3, R31, R28, RZ ;  /* 0x0000001c1f037227 */ /* 0x000fe200078e00ff */
[----:B-1----:R-:W-:Y:S02]  /*20c0*/  LEA R30, R27, R30, 0x18 ;  /* 0x0000001e1b1e7211 */ /* 0x002fe400078ec0ff */
[----:B------:R-:W-:Y:S01]  /*20d0*/  MOV R27, 0xffffffff ;  /* 0xffffffff001b7802 */ /* 0x000fe20000000f00 */
[----:B------:R-:W-:-:S04]  /*20e0*/  IMAD.MOV R3, RZ, RZ, -R3 ;  /* 0x000000ffff037224 */ /* 0x000fc800078e0a03 */
[----:B------:R-:W-:-:S05]  /*20f0*/  IMAD R28, R5, R3, R28 ;  /* 0x00000003051c7224 */ /* 0x000fca00078e021c */
[----:B------:R-:W-:-:S13]  /*2100*/  ISETP.GT.U32.AND P2, PT, R5, R28, PT ;  /* 0x0000001c0500720c */ /* 0x000fda0003f44070 */
[----:B------:R-:W-:-:S04]  /*2110*/  @!P2 IADD3 R28, PT, PT, R28, -R5, RZ ;  /* 0x800000051c1ca210 */ /* 0x000fc80007ffe0ff */
[----:B------:R-:W-:-:S13]  /*2120*/  ISETP.GT.U32.AND P2, PT, R5, R28, PT ;  /* 0x0000001c0500720c */ /* 0x000fda0003f44070 */
[----:B------:R-:W-:Y:S01]  /*2130*/  @!P2 IMAD.IADD R28, R28, 0x1, -R5 ;  /* 0x000000011c1ca824 */ /* 0x000fe200078e0a05 */
[----:B------:R-:W-:-:S04]  /*2140*/  ISETP.NE.AND P2, PT, R4, RZ, PT ;  /* 0x000000ff0400720c */ /* 0x000fc80003f45270 */
[----:B------:R-:W-:Y:S02]  /*2150*/  MOV R3, R28 ;  /* 0x0000001c00037202 */ /* 0x000fe40000000f00 */
[----:B------:R-:W-:-:S03]  /*2160*/  LOP3.LUT R28, RZ, R4, RZ, 0x33, !PT ;  /* 0x00000004ff1c7212 */ /* 0x000fc600078e33ff */
[----:B------:R-:W-:-:S05]  /*2170*/  @!P3 IMAD.MOV R2, RZ, RZ, -R3 ;  /* 0x000000ffff02b224 */ /* 0x000fca00078e0a03 */
[----:B------:R-:W-:-:S04]  /*2180*/  @!P3 MOV R3, R2 ;  /* 0x000000020003b202 */ /* 0x000fc80000000f00 */
[----:B------:R-:W-:-:S04]  /*2190*/  SEL R3, R28, R3, !P2 ;  /* 0x000000031c037207 */ /* 0x000fc80005000000 */
[----:B------:R-:W-:-:S05]  /*21a0*/  SHF.R.U32.HI R3, RZ, 0x1, R3 ;  /* 0x00000001ff037819 */ /* 0x000fca0000011603 */
[----:B------:R-:W-:-:S04]  /*21b0*/  IMAD R3, R29, R4, R3 ;  /* 0x000000041d037224 */ /* 0x000fc800078e0203 */
[----:B------:R-:W-:-:S04]  /*21c0*/  IMAD R35, R3, 0x4, R30 ;  /* 0x0000000403237824 */ /* 0x000fc800078e021e */
[----:B------:R-:W-:-:S07]  /*21d0*/  IMAD R34, R34, 0x4, R35 ;  /* 0x0000000422227824 */ /* 0x000fce00078e0223 */
[----:B------:R-:W-:Y:S05]  /*21e0*/  WARPSYNC.COLLECTIVE R27, `(.L_x_1445) ;  /* 0x000000001b087348 */ /* 0x000fea0003c00000 */
[----:B------:R-:W-:Y:S01]  /*21f0*/  NOP ;  /* 0x0000000000007918 */ /* 0x000fe20000000000 */
[----:B------:R-:W-:Y:S05]  /*2200*/  ENDCOLLECTIVE ;  /* 0x000000000000791b */ /* 0x000fea0003800000 */
.L_x_1445:
[----:B------:R-:W-:Y:S05]  /*2210*/  BSYNC B1 ;  /* 0x0000000000017941 */ /* 0x000fea0003800000 */
.L_x_1444:
        /* <DEDUP_REMOVED lines=9> */
.L_x_1446:
[----:B------:R-:W-:Y:S01]  /*22b0*/  MOV R2, UR5 ;  /* 0x0000000500027c02 */ /* 0x000fe20008000f00 */
        /* <DEDUP_REMOVED lines=18> */
[----:B------:R-:W-:-:S04]  /*23e0*/  IMAD R3, R29, R4, R36 ;  /* 0x000000041d037224 */ /* 0x000fc800078e0224 */
[----:B------:R-:W-:Y:S01]  /*23f0*/  IMAD R34, R3, 0x4, R30 ;  /* 0x0000000403227824 */ /* 0x000fe200078e021e */
[----:B------:R-:W-:-:S05]  /*2400*/  MOV R3, UR7 ;  /* 0x0000000700037c02 */ /* 0x000fca0008000f00 */
[----:B------:R-:W-:Y:S02]  /*2410*/  IMAD R36, R3, 0x4, R34 ;  /* 0x0000000403247824 */ /* 0x000fe400078e0222 */
[----:B------:R-:W-:Y:S01]  /*2420*/  HFMA2 R3, -RZ, RZ, 0, 1.847743988037109375e-06 ;  /* 0x0000001fff037431 */ /* 0x000fe200000001ff */
[----:B------:R-:W1:Y:S04]  /*2430*/  LDS R34, [R34] ;  /* 0x0000000022227984 */ /* 0x000e680000000800 */
[----:B------:R-:W2:Y:S02]  /*2440*/  LDS R36, [R36] ;  /* 0x0000000024247984 */ /* 0x000ea40000000800 */
[----:B-12---:R-:W-:Y:S05]  /*2450*/  WARPSYNC.COLLECTIVE R27, `(.L_x_1447) ;  /* 0x000000001b087348 */ /* 0x006fea0003c00000 */
[----:B------:R3:W4:Y:S02]  /*2460*/  SHFL.BFLY P3, R33, R32, R2, R3 ;  /* 0x0c00000220217389 */ /* 0x0007240000060003 */
[----:B-1234-:R-:W-:Y:S05]  /*2470*/  ENDCOLLECTIVE ;  /* 0x000000000000791b */ /* 0x01efea0003800000 */
.L_x_1447:
        /* <DEDUP_REMOVED lines=16> */
[----:B------:R-:W-:-:S03]  /*2580*/  IMAD.MOV.U32 R27, RZ, RZ, -0x1 ;  /* 0xffffffffff1b7424 */ /* 0x000fc600078e00ff */
[----:B------:R-:W-:-:S04]  /*2590*/  SEL R32, R28, R32, !P2 ;  /* 0x000000201c207207 */ /* 0x000fc80005000000 */
[----:B------:R-:W-:-:S05]  /*25a0*/  SHF.R.U32.HI R32, RZ, 0x1, R32 ;  /* 0x00000001ff207819 */ /* 0x000fca0000011620 */
[----:B------:R-:W-:Y:S02]  /*25b0*/  IMAD R3, R29, R4, R32 ;  /* 0x000000041d037224 */ /* 0x000fe400078e0220 */
[----:B------:R-:W-:Y:S02]  /*25c0*/  IMAD.MOV.U32 R32, RZ, RZ, R23 ;  /* 0x000000ffff207224 */ /* 0x000fe400078e0017 */
[----:B------:R-:W-:Y:S02]  /*25d0*/  IMAD R37, R3, 0x4, R30 ;  /* 0x0000000403257824 */ /* 0x000fe400078e021e */
[----:B------:R-:W-:Y:S02]  /*25e0*/  HFMA2 R3, -RZ, RZ, 0, 1.847743988037109375e-06 ;  /* 0x0000001fff037431 */ /* 0x000fe400000001ff */
[----:B------:R-:W-:Y:S01]  /*25f0*/  IMAD R35, R2, 0x4, R37 ;  /* 0x0000000402237824 */ /* 0x000fe200078e0225 */
[----:B------:R-:W-:Y:S01]  /*2600*/  MOV R2, UR5 ;  /* 0x0000000500027c02 */ /* 0x000fe20008000f00 */
[----:B------:R1:W2:Y:S04]  /*2610*/  LDS R34, [R37] ;  /* 0x0000000025227984 */ /* 0x0002a80000000800 */
[----:B------:R-:W3:Y:S02]  /*2620*/  LDS R35, [R35] ;  /* 0x0000000023237984 */ /* 0x000ee40000000800 */
[----:B-123--:R-:W-:Y:S05]  /*2630*/  WARPSYNC.COLLECTIVE R27, `(.L_x_1448) ;  /* 0x000000001b087348 */ /* 0x00efea0003c00000 */
[----:B------:R4:W1:Y:S02]  /*2640*/  SHFL.BFLY P3, R33, R32, R2, R3 ;  /* 0x0c00000220217389 */ /* 0x0008640000060003 */
[----:B-1234-:R-:W-:Y:S05]  /*2650*/  ENDCOLLECTIVE ;  /* 0x000000000000791b */ /* 0x01efea0003800000 */
.L_x_1448:
[----:B------:R-:W-:Y:S02]  /*2660*/  MOV R32, R0 ;  /* 0x0000000000207202 */ /* 0x000fe40000000f00 */
[----:B------:R-:W-:-:S05]  /*2670*/  MOV R36, R33 ;  /* 0x0000002100247202 */ /* 0x000fca0000000f00 */
[----:B------:R-:W-:-:S04]  /*2680*/  @!P1 FADD.FTZ R36, -R36, -RZ ;  /* 0x800000ff24249221 */ /* 0x000fc80000010100 */
[----:B------:R-:W-:-:S04]  /*2690*/  FMUL.FTZ R36, R36, R35 ;  /* 0x0000002324247220 */ /* 0x000fc80000410000 */
[----:B------:R-:W-:Y:S01]  /*26a0*/  FFMA.FTZ R34, R23, R34, R36 ;  /* 0x0000002217227223 */ /* 0x000fe20000010024 */
[----:B------:R-:W-:-:S04]  /*26b0*/  IMAD.U32 R23, RZ, RZ, UR5 ;  /* 0x00000005ff177e24 */ /* 0x000fc8000f8e00ff */
[----:B------:R-:W-:-:S07]  /*26c0*/  IMAD.MOV.U32 R2, RZ, RZ, R23 ;  /* 0x000000ffff027224 */ /* 0x000fce00078e0017 */
[----:B------:R-:W-:Y:S05]  /*26d0*/  WARPSYNC.COLLECTIVE R27, `(.L_x_1449) ;  /* 0x000000001b087348 */ /* 0x000fea0003c00000 */
[----:B------:R1:W2:Y:S02]  /*26e0*/  SHFL.BFLY P3, R33, R32, R2, R3 ;  /* 0x0c00000220217389 */ /* 0x0002a40000060003 */
[----:B-12---:R-:W-:Y:S05]  /*26f0*/  ENDCOLLECTIVE ;  /* 0x000000000000791b */ /* 0x006fea0003800000 */
.L_x_1449:
[----:B------:R-:W-:Y:S05]  /*2700*/  BRA `(.L_x_1450) ;  /* 0xfffffff000f87947 */ /* 0x000fea000383ffff */
.L_x_1435:
[----:B------:R-:W-:Y:S01]  /*2710*/  BSSY B1, `(.L_x_1451) ;  /* 0x0000005000017945 */ /* 0x000fe20003800000 */
[----:B------:R-:W-:-:S07]  /*2720*/  MOV R27, 0xffffffff ;  /* 0xffffffff001b7802 */ /* 0x000fce0000000f00 */
[----:B------:R-:W-:Y:S05]  /*2730*/  WARPSYNC.COLLECTIVE R27, `(.L_x_1452) ;  /* 0x000000001b087348 */ /* 0x000fea0003c00000 */
[----:B------:R-:W-:Y:S01]  /*2740*/  NOP ;  /* 0x0000000000007918 */ /* 0x000fe20000000000 */
[----:B------:R-:W-:Y:S05]  /*2750*/  ENDCOLLECTIVE ;  /* 0x000000000000791b */ /* 0x000fea0003800000 */
.L_x_1452:
[----:B------:R-:W-:Y:S05]  /*2760*/  BSYNC B1 ;  /* 0x0000000000017941 */ /* 0x000fea0003800000 */
.L_x_1451:
[----:B------:R-:W-:Y:S05]  /*2770*/  BRA `(.L_x_1433) ;  /* 0xfffffff400447947 */ /* 0x000fea000383ffff */
.L_x_1453:
        /* <DEDUP_REMOVED lines=16> */
.L_x_4100:


//--------------------- .text._ZN12tensorrt_llm7kernels32fusedQKNormRopeKernelNTokenHeadsIN3c108BFloat16EfLi128ELb1ELi8EEEvPviiifPKvS6_S6_PKlii --------------------------
	.section	.text._ZN12tensorrt_llm7kernels32fusedQKNormRopeKernelNTokenHeadsIN3c108BFloat16EfLi128ELb1ELi8EEEvPviiifPKvS6_S6_PKlii,"ax",@progbits
	.align	128
        .global         _ZN12tensorrt_llm7kernels32fusedQKNormRopeKernelNTokenHeadsIN3c108BFloat16EfLi128ELb1ELi8EEEvPviiifPKvS6_S6_PKlii
        .type           _ZN12tensorrt_llm7kernels32fusedQKNormRopeKernelNTokenHeadsIN3c108BFloat16EfLi128ELb1ELi8EEEvPviiifPKvS6_S6_PKlii,@function
        .size           _ZN12tensorrt_llm7kernels32fusedQKNormRopeKernelNTokenHeadsIN3c108BFloat16EfLi128ELb1ELi8EEEvPviiifPKvS6_S6_PKlii,(.L_x_4101 - _ZN12tensorrt_llm7kernels32fusedQKNormRopeKernelNTokenHeadsIN3c108BFloat16EfLi128ELb1ELi8EEEvPviiifPKvS6_S6_PKlii)
        .other          _ZN12tensorrt_llm7kernels32fusedQKNormRopeKernelNTokenHeadsIN3c108BFloat16EfLi128ELb1ELi8EEEvPviiifPKvS6_S6_PKlii,@"STO_CUDA_ENTRY STV_DEFAULT"
_ZN12tensorrt_llm7kernels32fusedQKNormRopeKernelNTokenHeadsIN3c108BFloat16EfLi128ELb1ELi8EEEvPviiifPKvS6_S6_PKlii:
.text._ZN12tensorrt_llm7kernels32fusedQKNormRopeKernelNTokenHeadsIN3c108BFloat16EfLi128ELb1ELi8EEEvPviiifPKvS6_S6_PKlii:
        /* <DEDUP_REMOVED lines=76> */
.L_x_1458:
        /* <DEDUP_REMOVED lines=47> */
.L_x_1457:
[----:B------:R-:W-:Y:S05]  /*07b0*/  BSYNC.RECONVERGENT B1 ;  /* 0x0000000000017941 */ /* 0x000fea0003800200 */
.L_x_1456:
        /* <DEDUP_REMOVED lines=12> */
.L_x_1459:
        /* <DEDUP_REMOVED lines=18> */
.L_x_1455:
[----:B------:R-:W-:Y:S05]  /*09a0*/  BSYNC.RECONVERGENT B0 ;  /* 0x0000000000007941 */ /* 0x000fea0003800200 */
.L_x_1454:
        /* <DEDUP_REMOVED lines=40> */
.L_x_1464:
        /* <DEDUP_REMOVED lines=11> */
.L_x_1463:
[----:B------:R-:W-:Y:S05]  /*0ce0*/  BSYNC.RECONVERGENT B1 ;  /* 0x0000000000017941 */ /* 0x000fea0003800200 */
.L_x_1462:
        /* <DEDUP_REMOVED lines=8> */
.L_x_1465:
        /* <DEDUP_REMOVED lines=23> */
.L_x_1461:
[----:B------:R-:W-:Y:S05]  /*0ee0*/  BSYNC.RECONVERGENT B0 ;  /* 0x0000000000007941 */ /* 0x000fea0003800200 */
.L_x_1460:
        /* <DEDUP_REMOVED lines=19> */
[----:B-1----:R-:W-:Y:S01]  /*1020*/  LEA R15, R0, UR4, 0x9 ;  /* 0x00000004000f7c11 */ /* 0x002fe2000f8e48ff */
[----:B------:R-:W-:Y:S01]  /*1030*/  UMOV UR7, 0x400 ;  /* 0x0000040000077882 */ /* 0x000fe20000000000 */
[----:B------:R-:W-:Y:S01]  /*1040*/  SHF.L.U32 R21, R16, 0x1, RZ ;  /* 0x0000000110157819 */ /* 0x000fe200000006ff */
[----:B------:R-:W-:-:S02]  /*1050*/  ULEA.HI UR6, UR6, UR9, URZ, 0x2 ;  /* 0x0000000906067291 */ /* 0x000fc4000f8f10ff */
[----:B------:R-:W-:Y:S01]  /*1060*/  IMAD R15, R16, 0x2, R15 ;  /* 0x00000002100f7824 */ /* 0x000fe200078e020f */
[----:B------:R-:W-:Y:S02]  /*1070*/  ULEA.HI UR5, UR9, UR9, URZ, 0x1 ;  /* 0x0000000909057291 */ /* 0x000fe4000f8f08ff */
[----:B------:R-:W-:Y:S01]  /*1080*/  USHF.R.S32.HI UR6, URZ, 0x2, UR6 ;  /* 0x00000002ff067899 */ /* 0x000fe20008011406 */
[----:B------:R-:W-:Y:S01]  /*1090*/  IMAD R21, R0, UR9, R21 ;  /* 0x0000000900157c24 */ /* 0x000fe2000f8e0215 */
[----:B------:R-:W-:Y:S01]  /*10a0*/  USHF.L.U32 UR5, UR5, 0x1, URZ ;  /* 0x0000000105057899 */ /* 0x000fe200080006ff */
[----:B------:R-:W-:Y:S01]  /*10b0*/  IMAD R10, R17, R18, RZ ;  /* 0x00000012110a7224 */ /* 0x000fe200078e02ff */
[----:B------:R-:W-:Y:S01]  /*10c0*/  IADD3 R18, PT, PT, R3, -R2, RZ ;  /* 0x8000000203127210 */ /* 0x000fe20007ffe0ff */
[----:B------:R-:W-:Y:S01]  /*10d0*/  IMAD.MOV.U32 R17, RZ, RZ, RZ ;  /* 0x000000ffff117224 */ /* 0x000fe200078e00ff */
[----:B------:R-:W-:Y:S01]  /*10e0*/  ISETP.GE.AND P0, PT, R16, UR6, PT ;  /* 0x0000000610007c0c */ /* 0x000fe2000bf06270 */
[----:B------:R-:W1:Y:S01]  /*10f0*/  LDCU UR4, c[0x0][0x388] ;  /* 0x00007100ff0477ac */ /* 0x000e620008000800 */
[----:B------:R-:W-:-:S02]  /*1100*/  ULEA UR7, UR8, UR7, 0x18 ;  /* 0x0000000708077291 */ /* 0x000fc4000f8ec0ff */
[----:B------:R-:W-:-:S04]  /*1110*/  ULOP3.LUT UR5, UR5, 0xfffffffc, URZ, 0xc0, !UPT ;  /* 0xfffffffc05057892 */ /* 0x000fc8000f8ec0ff */
[----:B------:R-:W-:Y:S02]  /*1120*/  LEA R14, R15, UR7, 0x2 ;  /* 0x000000070f0e7c11 */ /* 0x000fe4000f8e10ff */
[----:B------:R-:W-:Y:S02]  /*1130*/  LEA R16, R21, UR7, 0x2 ;  /* 0x0000000715107c11 */ /* 0x000fe4000f8e10ff */
        /* <DEDUP_REMOVED lines=8> */
.L_x_1471:
        /* <DEDUP_REMOVED lines=26> */
.L_x_1478:
        /* <DEDUP_REMOVED lines=18> */
.L_x_1468:
[----:B------:R-:W-:Y:S05]  /*1480*/  BSYNC.RECONVERGENT B0 ;  /* 0x0000000000007941 */ /* 0x000fea0003800200 */
.L_x_1467:
[----:B------:R-:W-:Y:S01]  /*1490*/  BSSY.RECONVERGENT B0, `(.L_x_1469) ;  /* 0x0000010000007945 */ /* 0x000fe20003800200 */
[----:B------:R-:W-:Y:S01]  /*14a0*/  FMUL.FTZ R23, R8, R23 ;  /* 0x0000001708177220 */ /* 0x000fe20000410000 */
[----:B------:R-:W-:Y:S02]  /*14b0*/  FMUL.FTZ R24, R7, R28 ;  /* 0x0000001c07187220 */ /* 0x000fe40000410000 */
[----:B------:R-:W-:Y:S05]  /*14c0*/  @P0 BRA `(.L_x_1470) ;  /* 0x0000000000300947 */ /* 0x000fea0003800000 */
[----:B------:R-:W2:Y:S04]  /*14d0*/  LDS R26, [R16+UR5] ;  /* 0x00000005101a7984 */ /* 0x000ea80008000800 */
[----:B------:R-:W3:Y:S04]  /*14e0*/  LDS R25, [R16+UR5+0x4] ;  /* 0x0000040510197984 */ /* 0x000ee80008000800 */
[----:B------:R-:W4:Y:S04]  /*14f0*/  LDS R8, [R16] ;  /* 0x0000000010087984 */ /* 0x000f280000000800 */
[----:B------:R-:W5:Y:S01]  /*1500*/  LDS R7, [R16+0x4] ;  /* 0x0000040010077984 */ /* 0x000f620000000800 */
[-C--:B--2---:R-:W-:Y:S01]  /*1510*/  FMUL.FTZ R9, R21, R26.reuse ;  /* 0x0000001a15097220 */ /* 0x084fe20000410000 */
[----:B------:R-:W-:Y:S01]  /*1520*/  FMUL.FTZ R26, R0, R26 ;  /* 0x0000001a001a7220 */ /* 0x000fe20000410000 */
[-C--:B---3--:R-:W-:Y:S01]  /*1530*/  FMUL.FTZ R28, R24, R25.reuse ;  /* 0x00000019181c7220 */ /* 0x088fe20000410000 */
[----:B------:R-:W-:Y:S01]  /*1540*/  FMUL.FTZ R25, R23, R25 ;  /* 0x0000001917197220 */ /* 0x000fe20000410000 */
[-C--:B----4-:R-:W-:Y:S01]  /*1550*/  FFMA.FTZ R0, R0, R8.reuse, -R9 ;  /* 0x0000000800007223 */ /* 0x090fe20000010809 */
[----:B------:R-:W-:Y:S01]  /*1560*/  FFMA.FTZ R21, R21, R8, R26 ;  /* 0x0000000815157223 */ /* 0x000fe2000001001a */
[-C--:B-----5:R-:W-:Y:S01]  /*1570*/  FFMA.FTZ R23, R23, R7.reuse, -R28 ;  /* 0x0000000717177223 */ /* 0x0a0fe2000001081c */
[----:B------:R-:W-:-:S07]  /*1580*/  FFMA.FTZ R24, R24, R7, R25 ;  /* 0x0000000718187223 */ /* 0x000fce0000010019 */
.L_x_1470:
[----:B------:R-:W-:Y:S05]  /*1590*/  BSYNC.RECONVERGENT B0 ;  /* 0x0000000000007941 */ /* 0x000fea0003800200 */
.L_x_1469:
        /* <DEDUP_REMOVED lines=13> */
.L_x_1466:
[----:B------:R-:W-:Y:S01]  /*1670*/  HFMA2 R24, -RZ, RZ, 0, 1.847743988037109375e-06 ;  /* 0x0000001fff187431 */ /* 0x000fe200000001ff */
[----:B------:R-:W-:Y:S01]  /*1680*/  BSSY B0, `(.L_x_1472) ;  /* 0x0000006000007945 */ /* 0x000fe20003800000 */
[----:B------:R-:W-:Y:S02]  /*1690*/  IMAD.MOV.U32 R21, RZ, RZ, 0x10 ;  /* 0x00000010ff157424 */ /* 0x000fe400078e00ff */
[----:B------:R-:W-:-:S07]  /*16a0*/  IMAD.MOV.U32 R23, RZ, RZ, -0x1 ;  /* 0xffffffffff177424 */ /* 0x000fce00078e00ff */
[----:B------:R-:W-:Y:S05]  /*16b0*/  WARPSYNC.COLLECTIVE R23, `(.L_x_1473) ;  /* 0x0000000017087348 */ /* 0x000fea0003c00000 */
[----:B------:R1:W2:Y:S02]  /*16c0*/  SHFL.BFLY P2, R24, R25, R21, R24 ;  /* 0x0c00001519187389 */ /* 0x0002a40000040018 */
[----:B-12---:R-:W-:Y:S05]  /*16d0*/  ENDCOLLECTIVE ;  /* 0x000000000000791b */ /* 0x006fea0003800000 */
.L_x_1473:
[----:B------:R-:W-:Y:S05]  /*16e0*/  BSYNC B0 ;  /* 0x0000000000007941 */ /* 0x000fea0003800000 */
.L_x_1472:
        /* <DEDUP_REMOVED lines=8> */
.L_x_1474:
        /* <DEDUP_REMOVED lines=8> */
.L_x_1475:
        /* <DEDUP_REMOVED lines=8> */
.L_x_1476:
        /* <DEDUP_REMOVED lines=8> */
.L_x_1477:
[----:B------:R-:W-:Y:S01]  /*18f0*/  MOV R26, R24 ;  /* 0x00000018001a7202 */ /* 0x000fe20000000f00 */
[----:B------:R-:W-:Y:S06]  /*1900*/  BRA `(.L_x_1478) ;  /* 0xfffffff800947947 */ /* 0x000fec000383ffff */
.L_x_1479:
        /* <DEDUP_REMOVED lines=15> */
.L_x_4101:


//--------------------- .text._ZN12tensorrt_llm7kernels32fusedQKNormRopeKernelNTokenHeadsIN3c108BFloat16EfLi64ELb0ELi8EEEvPviiifPKvS6_S6_PKlii --------------------------
	.section	.text._ZN12tensorrt_llm7kernels32fusedQKNormRopeKernelNTokenHeadsIN3c108BFloat16EfLi64ELb0ELi8EEEvPviiifPKvS6_S6_PKlii,"ax",@progbits
	.align	128
        .global         _ZN12tensorrt_llm7kernels32fusedQKNormRopeKernelNTokenHeadsIN3c108BFloat16EfLi64ELb0ELi8EEEvPviiifPKvS6_S6_PKlii
        .type           _ZN12tensorrt_llm7kernels32fusedQKNormRopeKernelNTokenHeadsIN3c108BFloat16EfLi64ELb0ELi8EEEvPviiifPKvS6_S6_PKlii,@function
        .size           _ZN12tensorrt_llm7kernels32fusedQKNormRopeKernelNTokenHeadsIN3c108BFloat16EfLi64ELb0ELi8EEEvPviiifPKvS6_S6_PKlii,(.L_x_4102 - _ZN12tensorrt_llm7kernels32fusedQKNormRopeKernelNTokenHeadsIN3c108BFloat16EfLi64ELb0ELi8EEEvPviiifPKvS6_S6_PKlii)
        .other          _ZN12tensorrt_llm7kernels32fusedQKNormRopeKernelNTokenHeadsIN3c108BFloat16EfLi64ELb0ELi8EEEvPviiifPKvS6_S6_PKlii,@"STO_CUDA_ENTRY STV_DEFAULT"
_ZN12tensorrt_llm7kernels32fusedQKNormRopeKernelNTokenHeadsIN3c108BFloat16EfLi64ELb0ELi8EEEvPviiifPKvS6_S6_PKlii:
.text._ZN12tensorrt_llm7kernels32fusedQKNormRopeKernelNTokenHeadsIN3c108BFloat16EfLi64ELb0ELi8EEEvPviiifPKvS6_S6_PKlii:
        /* <DEDUP_REMOVED lines=77> */
.L_x_1484:
[C---:B------:R-:W-:Y:S01]  /*04d0*/  VIADD R11, R25.reuse, 0xfffffffe ;  /* 0xfffffffe190b7836 */ /* 0x040fe20000000000 */
[C---:B------:R-:W-:Y:S01]  /*04e0*/  IADD3 R13, PT, PT, R25.reuse, -0x3, RZ ;  /* 0xfffffffd190d7810 */ /* 0x040fe20007ffe0ff */
[C---:B------:R-:W-:Y:S01]  /*04f0*/  VIADD R10, R24.reuse, 0x1 ;  /* 0x00000001180a7836 */ /* 0x040fe20000000000 */
[CC--:B------:R-:W-:Y:S01]  /*0500*/  ISETP.GE.AND P1, PT, R25.reuse, R2.reuse, PT ;  /* 0x000000021900720c */ /* 0x0c0fe20003f26270 */
[----:B------:R-:W-:Y:S01]  /*0510*/  VIADD R15, R25, 0xffffffff ;  /* 0xffffffff190f7836 */ /* 0x000fe20000000000 */
[CC--:B------:R-:W-:Y:S01]  /*0520*/  ISETP.GE.AND P0, PT, R11.reuse, R2.reuse, PT ;  /* 0x000000020b00720c */ /* 0x0c0fe20003f06270 */
[----:B------:R-:W-:Y:S01]  /*0530*/  VIADD R14, R24, 0x3 ;  /* 0x00000003180e7836 */ /* 0x000fe20000000000 */
[-C--:B------:R-:W-:Y:S02]  /*0540*/  VIMNMX R12, PT, PT, R11, R2.reuse, PT ;  /* 0x000000020b0c7248 */ /* 0x080fe40003fe0100 */
[----:B------:R-:W-:Y:S02]  /*0550*/  SEL R11, R10, RZ, P0 ;  /* 0x000000ff0a0b7207 */ /* 0x000fe40000000000 */
[----:B------:R-:W-:-:S02]  /*0560*/  ISETP.GE.AND P0, PT, R13, R2, PT ;  /* 0x000000020d00720c */ /* 0x000fc40003f06270 */
[----:B------:R-:W-:Y:S02]  /*0570*/  VIMNMX R10, PT, PT, R13, R2, PT ;  /* 0x000000020d0a7248 */ /* 0x000fe40003fe0100 */
[----:B------:R-:W-:Y:S01]  /*0580*/  IADD3 R11, PT, PT, R12, R18, R11 ;  /* 0x000000120c0b7210 */ /* 0x000fe20007ffe00b */
[C---:B------:R-:W-:Y:S01]  /*0590*/  VIADD R12, R24.reuse, 0x2 ;  /* 0x00000002180c7836 */ /* 0x040fe20000000000 */
[C---:B------:R-:W-:Y:S01]  /*05a0*/  SEL R13, R24.reuse, RZ, P0 ;  /* 0x000000ff180d7207 */ /* 0x040fe20000000000 */
[----:B------:R-:W-:Y:S01]  /*05b0*/  VIADD R24, R24, 0x4 ;  /* 0x0000000418187836 */ /* 0x000fe20000000000 */
[----:B------:R-:W-:Y:S01]  /*05c0*/  ISETP.GE.AND P0, PT, R15, R2, PT ;  /* 0x000000020f00720c */ /* 0x000fe20003f06270 */
[----:B------:R-:W-:Y:S01]  /*05d0*/  IMAD R11, R11, 0x40, R22 ;  /* 0x000000400b0b7824 */ /* 0x000fe200078e0216 */
[----:B------:R-:W-:Y:S02]  /*05e0*/  IADD3 R13, PT, PT, R10, R18, R13 ;  /* 0x000000120a0d7210 */ /* 0x000fe40007ffe00d */
[----:B------:R-:W-:-:S02]  /*05f0*/  VIMNMX R10, PT, PT, R15, R2, PT ;  /* 0x000000020f0a7248 */ /* 0x000fc40003fe0100 */
[----:B------:R-:W-:Y:S02]  /*0600*/  SEL R15, R12, RZ, P0 ;  /* 0x000000ff0c0f7207 */ /* 0x000fe40000000000 */
[----:B------:R-:W-:Y:S02]  /*0610*/  SEL R21, R14, RZ, P1 ;  /* 0x000000ff0e157207 */ /* 0x000fe40000800000 */
[C---:B------:R-:W-:Y:S01]  /*0620*/  VIMNMX R12, PT, PT, R25.reuse, R2, PT ;  /* 0x00000002190c7248 */ /* 0x040fe20003fe0100 */
[----:B------:R-:W-:Y:S01]  /*0630*/  VIADD R25, R25, 0x4 ;  /* 0x0000000419197836 */ /* 0x000fe20000000000 */
[----:B------:R-:W-:Y:S02]  /*0640*/  IADD3 R26, PT, PT, R26, 0x4, RZ ;  /* 0x000000041a1a7810 */ /* 0x000fe40007ffe0ff */
[----:B------:R-:W-:Y:S02]  /*0650*/  LEA R13, R13, R22, 0x6 ;  /* 0x000000160d0d7211 */ /* 0x000fe400078e30ff */
[-C--:B------:R-:W-:Y:S01]  /*0660*/  IADD3 R15, PT, PT, R10, R18.reuse, R15 ;  /* 0x000000120a0f7210 */ /* 0x080fe20007ffe00f */
[----:B------:R-:W-:Y:S01]  /*0670*/  IMAD.WIDE R10, R11, 0x2, R8 ;  /* 0x000000020b0a7825 */ /* 0x000fe200078e0208 */
[----:B------:R-:W-:-:S02]  /*0680*/  IADD3 R29, PT, PT, R12, R18, R21 ;  /* 0x000000120c1d7210 */ /* 0x000fc40007ffe015 */
[----:B------:R-:W-:Y:S01]  /*0690*/  ISETP.NE.AND P0, PT, R26, RZ, PT ;  /* 0x000000ff1a00720c */ /* 0x000fe20003f05270 */
[----:B------:R-:W-:-:S04]  /*06a0*/  IMAD.WIDE R20, R13, 0x2, R8 ;  /* 0x000000020d147825 */ /* 0x000fc800078e0208 */
[--C-:B------:R-:W-:Y:S01]  /*06b0*/  IMAD R13, R15, 0x40, R22.reuse ;  /* 0x000000400f0d7824 */ /* 0x100fe200078e0216 */
[----:B------:R-:W-:Y:S01]  /*06c0*/  @!PT LDS RZ, [RZ] ;  /* 0x00000000fffff984 */ /* 0x000fe20000000800 */
[----:B------:R-:W-:Y:S01]  /*06d0*/  @!PT LDS RZ, [RZ] ;  /* 0x00000000fffff984 */ /* 0x000fe20000000800 */
[----:B------:R-:W-:Y:S01]  /*06e0*/  @!PT LDS RZ, [RZ] ;  /* 0x00000000fffff984 */ /* 0x000fe20000000800 */
[----:B------:R-:W-:Y:S01]  /*06f0*/  LDGSTS.E [R27+-0x100], desc[UR6][R20.64] ;  /* 0xfff00000141b7fae */ /* 0x000fe2000b9a1006 */
[----:B------:R-:W-:Y:S02]  /*0700*/  IMAD R15, R29, 0x40, R22 ;  /* 0x000000401d0f7824 */ /* 0x000fe400078e0216 */
[--C-:B------:R-:W-:Y:S01]  /*0710*/  IMAD.WIDE R12, R13, 0x2, R8.reuse ;  /* 0x000000020d0c7825 */ /* 0x100fe200078e0208 */
[----:B------:R-:W-:Y:S03]  /*0720*/  LDGSTS.E [R27+-0x80], desc[UR6][R10.64] ;  /* 0xfff800000a1b7fae */ /* 0x000fe6000b9a1006 */
[----:B------:R-:W-:Y:S01]  /*0730*/  IMAD.WIDE R14, R15, 0x2, R8 ;  /* 0x000000020f0e7825 */ /* 0x000fe200078e0208 */
[----:B------:R-:W-:Y:S04]  /*0740*/  LDGSTS.E [R27], desc[UR6][R12.64] ;  /* 0x000000000c1b7fae */ /* 0x000fe8000b9a1006 */
[----:B------:R1:W-:Y:S02]  /*0750*/  LDGSTS.E [R27+0x80], desc[UR6][R14.64] ;  /* 0x000800000e1b7fae */ /* 0x0003e4000b9a1006 */
[----:B-1----:R-:W-:Y:S01]  /*0760*/  VIADD R27, R27, 0x200 ;  /* 0x000002001b1b7836 */ /* 0x002fe20000000000 */
[----:B------:R-:W-:Y:S06]  /*0770*/  @P0 BRA `(.L_x_1484) ;  /* 0xfffffffc00540947 */ /* 0x000fec000383ffff */
[----:B------:R-:W-:Y:S05]  /*0780*/  BSYNC.RECONVERGENT B2 ;  /* 0x0000000000027941 */ /* 0x000fea0003800200 */
.L_x_1483:
[----:B------:R-:W-:Y:S05]  /*0790*/  BSYNC.RECONVERGENT B1 ;  /* 0x0000000000017941 */ /* 0x000fea0003800200 */
.L_x_1482:
        /* <DEDUP_REMOVED lines=13> */
.L_x_1485:
        /* <DEDUP_REMOVED lines=16> */
.L_x_1481:
[----:B------:R-:W-:Y:S05]  /*0970*/  BSYNC.RECONVERGENT B0 ;  /* 0x0000000000007941 */ /* 0x000fea0003800200 */
.L_x_1480:
        /* <DEDUP_REMOVED lines=40> */
.L_x_1490:
        /* <DEDUP_REMOVED lines=11> */
.L_x_1489:
[----:B------:R-:W-:Y:S05]  /*0cb0*/  BSYNC.RECONVERGENT B1 ;  /* 0x0000000000017941 */ /* 0x000fea0003800200 */
.L_x_1488:
        /* <DEDUP_REMOVED lines=8> */
.L_x_1491:
        /* <DEDUP_REMOVED lines=23> */
.L_x_1487:
[----:B------:R-:W-:Y:S05]  /*0eb0*/  BSYNC.RECONVERGENT B0 ;  /* 0x0000000000007941 */ /* 0x000fea0003800200 */
.L_x_1486:
        /* <DEDUP_REMOVED lines=58> */
.L_x_1499:
        /* <DEDUP_REMOVED lines=21> */
.L_x_1506:
        /* <DEDUP_REMOVED lines=13> */
.L_x_1494:
[----:B------:R-:W-:Y:S05]  /*1480*/  BSYNC.RECONVERGENT B0 ;  /* 0x0000000000007941 */ /* 0x000fea0003800200 */
.L_x_1493:
        /* <DEDUP_REMOVED lines=13> */
[----:B--2---:R-:W-:-:S06]  /*1560*/  VIADD R26, R25, 0xffffffe ;  /* 0x0ffffffe191a7836 */ /* 0x004fcc0000000000 */
        /* <DEDUP_REMOVED lines=16> */
[----:B------:R-:W-:Y:S02]  /*1670*/  @!P2 MOV R9, R8 ;  /* 0x000000080009a202 */ /* 0x000fe40000000f00 */
[----:B------:R-:W-:Y:S03]  /*1680*/  SHFL.BFLY PT, R8, R0, R14, 0x1f ;  /* 0x0c001f0e00087589 */ /* 0x000fe600000e0000 */
[----:B------:R-:W-:-:S04]  /*1690*/  @!P1 LOP3.LUT R9, RZ, R23, RZ, 0x33, !PT ;  /* 0x00000017ff099212 */ /* 0x000fc800078e33ff */
[----:B------:R-:W-:-:S05]  /*16a0*/  SHF.R.U32.HI R9, RZ, 0x1, R9 ;  /* 0x00000001ff097819 */ /* 0x000fca0000011609 */
[----:B------:R-:W-:-:S05]  /*16b0*/  IMAD R9, R6, R23, R9 ;  /* 0x0000001706097224 */ /* 0x000fca00078e0209 */
[----:B------:R-:W-:Y:S01]  /*16c0*/  LEA R9, R9, UR4, 0x2 ;  /* 0x0000000409097c11 */ /* 0x000fe2000f8e10ff */
[----:B------:R-:W-:-:S04]  /*16d0*/  NOP ;  /* 0x0000000000007918 */ /* 0x000fc80000000000 */
[----:B------:R-:W-:Y:S01]  /*16e0*/  IMAD R23, R16, 0x4, R9 ;  /* 0x0000000410177824 */ /* 0x000fe200078e0209 */
[----:B------:R-:W-:Y:S05]  /*16f0*/  LDS R24, [R9] ;  /* 0x0000000009187984 */ /* 0x000fea0000000800 */
[----:B------:R-:W2:Y:S02]  /*1700*/  LDS R23, [R23] ;  /* 0x0000000017177984 */ /* 0x000ea40000000800 */
[----:B--2---:R-:W-:-:S04]  /*1710*/  FMUL.FTZ R26, R26, R23 ;  /* 0x000000171a1a7220 */ /* 0x004fc80000410000 */
[----:B------:R-:W-:-:S07]  /*1720*/  FFMA.FTZ R25, R21, R24, R26 ;  /* 0x0000001815197223 */ /* 0x000fce000001001a */
.L_x_1511:
[----:B------:R-:W-:Y:S01]  /*1730*/  LEA R9, R12, UR4, 0x2 ;  /* 0x000000040c097c11 */ /* 0x000fe2000f8e10ff */
[----:B------:R-:W-:Y:S01]  /*1740*/  @!P0 FADD.FTZ R8, -R8, -RZ ;  /* 0x800000ff08088221 */ /* 0x000fe20000010100 */
[----:B------:R-:W-:Y:S01]  /*1750*/  UMOV UR5, 0xffffffff ;  /* 0xffffffff00057882 */ /* 0x000fe20000000000 */
[----:B------:R-:W-:Y:S02]  /*1760*/  MOV R21, R25 ;  /* 0x0000001900157202 */ /* 0x000fe40000000f00 */
[----:B------:R-:W-:Y:S02]  /*1770*/  IMAD R23, R16, 0x4, R9 ;  /* 0x0000000410177824 */ /* 0x000fe400078e0209 */
[----:B------:R-:W-:Y:S04]  /*1780*/  LDS R9, [R9] ;  /* 0x0000000009097984 */ /* 0x000fe80000000800 */
[----:B------:R-:W2:Y:S02]  /*1790*/  LDS R23, [R23] ;  /* 0x0000000017177984 */ /* 0x000ea40000000800 */
[----:B--2---:R-:W-:-:S04]  /*17a0*/  FMUL.FTZ R27, R8, R23 ;  /* 0x00000017081b7220 */ /* 0x004fc80000410000 */
[----:B------:R-:W-:Y:S01]  /*17b0*/  FFMA.FTZ R0, R0, R9, R27 ;  /* 0x0000000900007223 */ /* 0x000fe2000001001b */
[----:B------:R-:W-:Y:S06]  /*17c0*/  BRA.DIV UR5, `(.L_x_1498) ;  /* 0x00000006058c7947 */ /* 0x000fec000b800000 */
[----:B------:R-:W-:Y:S01]  /*17d0*/  NOP ;  /* 0x0000000000007918 */ /* 0x000fe20000000000 */
.L_x_1496:
[----:B------:R-:W-:Y:S05]  /*17e0*/  BSYNC B0 ;  /* 0x0000000000007941 */ /* 0x000fea0003800000 */
.L_x_1495:
        /* <DEDUP_REMOVED lines=12> */
.L_x_1492:
[----:B------:R-:W-:Y:S01]  /*18b0*/  HFMA2 R23, -RZ, RZ, 0, 9.5367431640625e-07 ;  /* 0x00000010ff177431 */ /* 0x000fe200000001ff */
[----:B------:R-:W-:Y:S01]  /*18c0*/  BSSY B0, `(.L_x_1500) ;  /* 0x0000006000007945 */ /* 0x000fe20003800000 */
[----:B------:R-:W-:Y:S02]  /*18d0*/  IMAD.MOV.U32 R24, RZ, RZ, 0x1f ;  /* 0x0000001fff187424 */ /* 0x000fe400078e00ff */
[----:B------:R-:W-:-:S07]  /*18e0*/  IMAD.MOV.U32 R9, RZ, RZ, -0x1 ;  /* 0xffffffffff097424 */ /* 0x000fce00078e00ff */
[----:B------:R-:W-:Y:S05]  /*18f0*/  WARPSYNC.COLLECTIVE R9, `(.L_x_1501) ;  /* 0x0000000009087348 */ /* 0x000fea0003c00000 */
[----:B------:R1:W2:Y:S02]  /*1900*/  SHFL.BFLY P1, R26, R21, R23, R24 ;  /* 0x0c000017151a7389 */ /* 0x0002a40000020018 */
[----:B-12---:R-:W-:Y:S05]  /*1910*/  ENDCOLLECTIVE ;  /* 0x000000000000791b */ /* 0x006fea0003800000 */
.L_x_1501:
[----:B------:R-:W-:Y:S05]  /*1920*/  BSYNC B0 ;  /* 0x0000000000007941 */ /* 0x000fea0003800000 */
.L_x_1500:
        /* <DEDUP_REMOVED lines=8> */
.L_x_1502:
[----:B------:R-:W-:Y:S02]  /*19b0*/  IMAD.MOV.U32 R23, RZ, RZ, 0x4 ;  /* 0x00000004ff177424 */ /* 0x000fe400078e00ff */
[----:B------:R-:W-:-:S04]  /*19c0*/  FADD.FTZ R27, R25, R26 ;  /* 0x0000001a191b7221 */ /* 0x000fc80000010000 */
[----:B------:R-:W-:-:S07]  /*19d0*/  IMAD.MOV.U32 R21, RZ, RZ, R27 ;  /* 0x000000ffff157224 */ /* 0x000fce00078e001b */
[----:B------:R-:W-:Y:S05]  /*19e0*/  WARPSYNC.COLLECTIVE R9, `(.L_x_1503) ;  /* 0x0000000009087348 */ /* 0x000fea0003c00000 */
[----:B------:R1:W2:Y:S02]  /*19f0*/  SHFL.BFLY P1, R26, R21, R23, R24 ;  /* 0x0c000017151a7389 */ /* 0x0002a40000020018 */
[----:B-12---:R-:W-:Y:S05]  /*1a00*/  ENDCOLLECTIVE ;  /* 0x000000000000791b */ /* 0x006fea0003800000 */
.L_x_1503:
[----:B------:R-:W-:Y:S02]  /*1a10*/  IMAD.MOV.U32 R23, RZ, RZ, 0x2 ;  /* 0x00000002ff177424 */ /* 0x000fe400078e00ff */
[----:B------:R-:W-:-:S05]  /*1a20*/  FADD.FTZ R28, R27, R26 ;  /* 0x0000001a1b1c7221 */ /* 0x000fca0000010000 */
[----:B------:R-:W-:-:S07]  /*1a30*/  MOV R21, R28 ;  /* 0x0000001c00157202 */ /* 0x000fce0000000f00 */
[----:B------:R-:W-:Y:S05]  /*1a40*/  WARPSYNC.COLLECTIVE R9, `(.L_x_1504) ;  /* 0x0000000009087348 */ /* 0x000fea0003c00000 */
[----:B------:R1:W2:Y:S02]  /*1a50*/  SHFL.BFLY P1, R26, R21, R23, R24 ;  /* 0x0c000017151a7389 */ /* 0x0002a40000020018 */
[----:B-12---:R-:W-:Y:S05]  /*1a60*/  ENDCOLLECTIVE ;  /* 0x000000000000791b */ /* 0x006fea0003800000 */
.L_x_1504:
[----:B------:R-:W-:Y:S02]  /*1a70*/  HFMA2 R23, -RZ, RZ, 0, 5.9604644775390625e-08 ;  /* 0x00000001ff177431 */ /* 0x000fe400000001ff */
[----:B------:R-:W-:-:S04]  /*1a80*/  FADD.FTZ R29, R28, R26 ;  /* 0x0000001a1c1d7221 */ /* 0x000fc80000010000 */
[----:B------:R-:W-:-:S07]  /*1a90*/  IMAD.MOV.U32 R21, RZ, RZ, R29 ;  /* 0x000000ffff157224 */ /* 0x000fce00078e001d */
[----:B------:R-:W-:Y:S05]  /*1aa0*/  WARPSYNC.COLLECTIVE R9, `(.L_x_1505) ;  /* 0x0000000009087348 */ /* 0x000fea0003c00000 */
[----:B------:R1:W2:Y:S02]  /*1ab0*/  SHFL.BFLY P1, R26, R21, R23, R24 ;  /* 0x0c000017151a7389 */ /* 0x0002a40000020018 */
[----:B-12---:R-:W-:Y:S05]  /*1ac0*/  ENDCOLLECTIVE ;  /* 0x000000000000791b */ /* 0x006fea0003800000 */
.L_x_1505:
[----:B------:R-:W-:Y:S05]  /*1ad0*/  BRA `(.L_x_1506) ;  /* 0xfffffff800347947 */ /* 0x000fea000383ffff */
.L_x_1497:
        /* <DEDUP_REMOVED lines=32> */
.L_x_1508:
[----:B------:R-:W-:Y:S05]  /*1ce0*/  BSYNC B1 ;  /* 0x0000000000017941 */ /* 0x000fea0003800000 */
.L_x_1507:
[----:B------:R1:W2:Y:S01]  /*1cf0*/  LDS R25, [R28] ;  /* 0x000000001c197984 */ /* 0x0002a20000000800 */
[----:B------:R-:W-:Y:S02]  /*1d00*/  HFMA2 R24, -RZ, RZ, 0, 1.847743988037109375e-06 ;  /* 0x0000001fff187431 */ /* 0x000fe400000001ff */
[----:B------:R-:W-:Y:S01]  /*1d10*/  IMAD.MOV.U32 R23, RZ, RZ, R14 ;  /* 0x000000ffff177224 */ /* 0x000fe200078e000e */
[----:B------:R1:W3:Y:S01]  /*1d20*/  LDS R8, [R27] ;  /* 0x000000001b087984 */ /* 0x0002e20000000800 */
[----:B------:R-:W-:-:S07]  /*1d30*/  IMAD.MOV.U32 R9, RZ, RZ, -0x1 ;  /* 0xffffffffff097424 */ /* 0x000fce00078e00ff */
[----:B-123--:R-:W-:Y:S05]  /*1d40*/  WARPSYNC.COLLECTIVE R9, `(.L_x_1509) ;  /* 0x0000000009087348 */ /* 0x00efea0003c00000 */
[----:B------:R4:W1:Y:S02]  /*1d50*/  SHFL.BFLY P1, R26, R21, R23, R24 ;  /* 0x0c000017151a7389 */ /* 0x0008640000020018 */
[----:B-1234-:R-:W-:Y:S05]  /*1d60*/  ENDCOLLECTIVE ;  /* 0x000000000000791b */ /* 0x01efea0003800000 */
.L_x_1509:
[----:B------:R-:W-:-:S04]  /*1d70*/  @!P0 FADD.FTZ R26, -R26, -RZ ;  /* 0x800000ff1a1a8221 */ /* 0x000fc80000010100 */
[----:B------:R-:W-:-:S04]  /*1d80*/  FMUL.FTZ R26, R26, R25 ;  /* 0x000000191a1a7220 */ /* 0x000fc80000410000 */
[----:B------:R-:W-:Y:S01]  /*1d90*/  FFMA.FTZ R25, R21, R8, R26 ;  /* 0x0000000815197223 */ /* 0x000fe2000001001a */
[----:B------:R-:W-:-:S07]  /*1da0*/  IMAD.MOV.U32 R21, RZ, RZ, R0 ;  /* 0x000000ffff157224 */ /* 0x000fce00078e0000 */
[----:B------:R-:W-:Y:S05]  /*1db0*/  WARPSYNC.COLLECTIVE R9, `(.L_x_1510) ;  /* 0x0000000009087348 */ /* 0x000fea0003c00000 */
[----:B------:R1:W2:Y:S02]  /*1dc0*/  SHFL.BFLY P1, R26, R21, R23, R24 ;  /* 0x0c000017151a7389 */ /* 0x0002a40000020018 */
[----:B-12---:R-:W-:Y:S05]  /*1dd0*/  ENDCOLLECTIVE ;  /* 0x000000000000791b */ /* 0x006fea0003800000 */
.L_x_1510:
[----:B------:R-:W-:Y:S01]  /*1de0*/  MOV R8, R26 ;  /* 0x0000001a00087202 */ /* 0x000fe20000000f00 */
[----:B------:R-:W-:Y:S06]  /*1df0*/  BRA `(.L_x_1511) ;  /* 0xfffffff8004c7947 */ /* 0x000fec000383ffff */
.L_x_1498:
[----:B------:R-:W-:Y:S01]  /*1e00*/  BSSY B1, `(.L_x_1512) ;  /* 0x0000005000017945 */ /* 0x000fe20003800000 */
[----:B------:R-:W-:-:S07]  /*1e10*/  IMAD.MOV.U32 R9, RZ, RZ, -0x1 ;  /* 0xffffffffff097424 */ /* 0x000fce00078e00ff */
[----:B-1----:R-:W-:Y:S05]  /*1e20*/  WARPSYNC.COLLECTIVE R9, `(.L_x_1513) ;  /* 0x0000000009087348 */ /* 0x002fea0003c00000 */
[----:B------:R-:W-:Y:S01]  /*1e30*/  NOP ;  /* 0x0000000000007918 */ /* 0x000fe20000000000 */
[----:B-1----:R-:W-:Y:S05]  /*1e40*/  ENDCOLLECTIVE ;  /* 0x000000000000791b */ /* 0x002fea0003800000 */
.L_x_1513:
[----:B------:R-:W-:Y:S05]  /*1e50*/  BSYNC B1 ;  /* 0x0000000000017941 */ /* 0x000fea0003800000 */
.L_x_1512:
[----:B------:R-:W-:Y:S05]  /*1e60*/  BRA `(.L_x_1496) ;  /* 0xfffffff8005c7947 */ /* 0x000fea000383ffff */
.L_x_1514:
        /* <DEDUP_REMOVED lines=9> */
.L_x_4102:


//--------------------- .text._ZN12tensorrt_llm7kernels32fusedQKNormRopeKernelNTokenHeadsIN3c108BFloat16EfLi64ELb1ELi8EEEvPviiifPKvS6_S6_PKlii --------------------------
	.section	.text._ZN12tensorrt_llm7kernels32fusedQKNormRopeKernelNTokenHeadsIN3c108BFloat16EfLi64ELb1ELi8EEEvPviiifPKvS6_S6_PKlii,"ax",@progbits
	.align	128
        .global         _ZN12tensorrt_llm7kernels32fusedQKNormRopeKernelNTokenHeadsIN3c108BFloat16EfLi64ELb1ELi8EEEvPviiifPKvS6_S6_PKlii
        .type           _ZN12tensorrt_llm7kernels32fusedQKNormRopeKernelNTokenHeadsIN3c108BFloat16EfLi64ELb1ELi8EEEvPviiifPKvS6_S6_PKlii,@function
        .size           _ZN12tensorrt_llm7kernels32fusedQKNormRopeKernelNTokenHeadsIN3c108BFloat16EfLi64ELb1ELi8EEEvPviiifPKvS6_S6_PKlii,(.L_x_4103 - _ZN12tensorrt_llm7kernels32fusedQKNormRopeKernelNTokenHeadsIN3c108BFloat16EfLi64ELb1ELi8EEEvPviiifPKvS6_S6_PKlii)
        .other          _ZN12tensorrt_llm7kernels32fusedQKNormRopeKernelNTokenHeadsIN3c108BFloat16EfLi64ELb1ELi8EEEvPviiifPKvS6_S6_PKlii,@"STO_CUDA_ENTRY STV_DEFAULT"
_ZN12tensorrt_llm7kernels32fusedQKNormRopeKernelNTokenHeadsIN3c108BFloat16EfLi64ELb1ELi8EEEvPviiifPKvS6_S6_PKlii:
.text._ZN12tensorrt_llm7kernels32fusedQKNormRopeKernelNTokenHeadsIN3c108BFloat16EfLi64ELb1ELi8EEEvPviiifPKvS6_S6_PKlii:
        /* <DEDUP_REMOVED lines=16> */
[----:B------:R-:W1:Y:S02]  /*0100*/  I2F.RP R0, R9 ;  /* 0x0000000900007306 */ /* 0x000e640000209400 */
[----:B------:R-:W-:-:S06]  /*0110*/  IABS R13, R7 ;  /* 0x00000007000d7213 */ /* 0x000fcc0000000000 */
[----:B-1----:R-:W1:Y:S02]  /*0120*/  MUFU.RCP R0, R0 ;  /* 0x0000000000007308 */ /* 0x002e640000001000 */
[----:B-1----:R-:W-:Y:S01]  /*0130*/  VIADD R2, R0, 0xffffffe ;  /* 0x0ffffffe00027836 */ /* 0x002fe20000000000 */
[----:B------:R-:W-:-:S05]  /*0140*/  IABS R0, R4 ;  /* 0x0000000400007213 */ /* 0x000fca0000000000 */
[----:B------:R1:W2:Y:S02]  /*0150*/  F2I.FTZ.U32.TRUNC.NTZ R3, R2 ;  /* 0x0000000200037305 */ /* 0x0002a4000021f000 */
[----:B-1----:R-:W-:Y:S02]  /*0160*/  IMAD.MOV.U32 R2, RZ, RZ, RZ ;  /* 0x000000ffff027224 */ /* 0x002fe400078e00ff */
[----:B--2---:R-:W-:-:S05]  /*0170*/  IMAD.MOV R8, RZ, RZ, -R3 ;  /* 0x000000ffff087224 */ /* 0x004fca00078e0a03 */
[----:B------:R-:W-:-:S05]  /*0180*/  MOV R6, R8 ;  /* 0x0000000800067202 */ /* 0x000fca0000000f00 */
        /* <DEDUP_REMOVED lines=16> */
[----:B------:R-:W-:-:S12]  /*0290*/  IMAD.MOV R2, RZ, RZ, -R0 ;  /* 0x000000ffff027224 */ /* 0x000fd800078e0a00 */
[----:B------:R-:W-:Y:S05]  /*02a0*/  @P0 EXIT ;  /* 0x000000000000094d */ /* 0x000fea0003800000 */
[----:B------:R-:W-:Y:S01]  /*02b0*/  IMAD R4, R4, R2, R7 ;  /* 0x0000000204047224 */ /* 0x000fe200078e0207 */
[----:B------:R-:W1:Y:S01]  /*02c0*/  LDC R16, c[0x0][0x3bc] ;  /* 0x0000ef00ff107b82 */ /* 0x000e620000000800 */
[----:B------:R-:W2:Y:S01]  /*02d0*/  LDCU UR5, c[0x0][0x390] ;  /* 0x00007200ff0577ac */ /* 0x000ea20008000800 */
[----:B------:R-:W-:Y:S01]  /*02e0*/  BSSY.RECONVERGENT B0, `(.L_x_1515) ;  /* 0x0000071000007945 */ /* 0x000fe20003800200 */
[----:B------:R-:W-:Y:S01]  /*02f0*/  IMAD.SHL.U32 R4, R4, 0x8, RZ ;  /* 0x0000000804047824 */ /* 0x000fe200078e00ff */
[----:B------:R-:W-:Y:S01]  /*0300*/  LOP3.LUT R2, R20, 0x1f, RZ, 0xc0, !PT ;  /* 0x0000001f14027812 */ /* 0x000fe200078ec0ff */
[----:B------:R-:W3:Y:S02]  /*0310*/  LDCU.64 UR6, c[0x0][0x358] ;  /* 0x00006b00ff0677ac */ /* 0x000ee40008000a00 */
[----:B------:R-:W-:Y:S01]  /*0320*/  IMAD.IADD R3, R17, 0x1, -R4 ;  /* 0x0000000111037824 */ /* 0x000fe200078e0a04 */
[----:B------:R-:W-:-:S04]  /*0330*/  IADD3 R6, PT, PT, R4, 0x8, RZ ;  /* 0x0000000804067810 */ /* 0x000fc80007ffe0ff */
[----:B------:R-:W-:-:S04]  /*0340*/  ISETP.GT.AND P0, PT, R6, R17, PT ;  /* 0x000000110600720c */ /* 0x000fc80003f04270 */
[----:B------:R-:W-:Y:S01]  /*0350*/  SEL R3, R3, 0x8, P0 ;  /* 0x0000000803037807 */ /* 0x000fe20000000000 */
[----:B--2---:R-:W-:-:S03]  /*0360*/  VIADD R21, R17, UR5 ;  /* 0x0000000511157c36 */ /* 0x004fc60008000000 */
[----:B------:R-:W-:Y:S01]  /*0370*/  ISETP.GE.AND P0, PT, R3, 0x1, PT ;  /* 0x000000010300780c */ /* 0x000fe20003f06270 */
[----:B-1----:R-:W-:-:S05]  /*0380*/  IMAD R18, R16, UR4, RZ ;  /* 0x0000000410127c24 */ /* 0x002fca000f8e02ff */
[----:B------:R-:W-:-:S07]  /*0390*/  SHF.L.U32 R18, R18, 0x2, RZ ;  /* 0x0000000212127819 */ /* 0x000fce00000006ff */
[----:B---3--:R-:W-:Y:S05]  /*03a0*/  @!P0 BRA `(.L_x_1516) ;  /* 0x0000000400908947 */ /* 0x008fea0003800000 */
[----:B------:R-:W-:Y:S01]  /*03b0*/  VIMNMX R7, PT, PT, R17, R6, PT ;  /* 0x0000000611077248 */ /* 0x000fe20003fe0100 */
[----:B------:R-:W-:Y:S01]  /*03c0*/  BSSY.RECONVERGENT B1, `(.L_x_1517) ;  /* 0x0000043000017945 */ /* 0x000fe20003800200 */
[----:B------:R-:W-:-:S03]  /*03d0*/  IMAD.MOV.U32 R22, RZ, RZ, RZ ;  /* 0x000000ffff167224 */ /* 0x000fc600078e00ff */
[----:B------:R-:W-:-:S05]  /*03e0*/  IMAD.IADD R7, R4, 0x1, -R7 ;  /* 0x0000000104077824 */ /* 0x000fca00078e0a07 */
        /* <DEDUP_REMOVED lines=11> */
[----:B-1----:R-:W-:-:S06]  /*04a0*/  ULEA UR4, UR5, UR4, 0x18 ;  /* 0x0000000405047291 */ /* 0x002fcc000f8ec0ff */
[----:B------:R-:W-:-:S05]  /*04b0*/  IADD3 R8, PT, PT, R18, UR4, RZ ;  /* 0x0000000412087c10 */ /* 0x000fca000fffe0ff */
[----:B------:R-:W-:-:S05]  /*04c0*/  IMAD R9, R19, 0x400, R8 ;  /* 0x0000040013097824 */ /* 0x000fca00078e0208 */
[----:B------:R-:W-:-:S05]  /*04d0*/  LEA R9, R2, R9, 0x2 ;  /* 0x0000000902097211 */ /* 0x000fca00078e10ff */
[----:B------:R-:W-:-:S07]  /*04e0*/  VIADD R27, R9, 0x100 ;  /* 0x00000100091b7836 */ /* 0x000fce0000000000 */
.L_x_1519:
[C---:B------:R-:W-:Y:S01]  /*04f0*/  VIADD R10, R24.reuse, 0xfffffffd ;  /* 0xfffffffd180a7836 */ /* 0x040fe20000000000 */
[C---:B------:R-:W-:Y:S01]  /*0500*/  IADD3 R8, PT, PT, R24.reuse, -0x2, RZ ;  /* 0xfffffffe18087810 */ /* 0x040fe20007ffe0ff */
[C---:B------:R-:W-:Y:S01]  /*0510*/  VIADD R12, R24.reuse, 0xffffffff ;  /* 0xffffffff180c7836 */ /* 0x040fe20000000000 */
[-C--:B------:R-:W-:Y:S01]  /*0520*/  ISETP.GE.AND P3, PT, R24, R5.reuse, PT ;  /* 0x000000051800720c */ /* 0x080fe20003f66270 */
[C---:B------:R-:W-:Y:S01]  /*0530*/  VIADD R11, R23.reuse, 0x1 ;  /* 0x00000001170b7836 */ /* 0x040fe20000000000 */
[-C--:B------:R-:W-:Y:S01]  /*0540*/  ISETP.GE.AND P1, PT, R8, R5.reuse, PT ;  /* 0x000000050800720c */ /* 0x080fe20003f26270 */
[C---:B------:R-:W-:Y:S01]  /*0550*/  VIADD R14, R23.reuse, 0x3 ;  /* 0x00000003170e7836 */ /* 0x040fe20000000000 */
[-C--:B------:R-:W-:Y:S01]  /*0560*/  ISETP.GE.AND P0, PT, R10, R5.reuse, PT ;  /* 0x000000050a00720c */ /* 0x080fe20003f06270 */
[----:B------:R-:W-:Y:S01]  /*0570*/  VIADD R26, R26, 0x4 ;  /* 0x000000041a1a7836 */ /* 0x000fe20000000000 */
[----:B------:R-:W-:Y:S02]  /*0580*/  IADD3 R13, PT, PT, R23, 0x2, RZ ;  /* 0x00000002170d7810 */ /* 0x000fe40007ffe0ff */
[----:B------:R-:W-:-:S02]  /*0590*/  VIMNMX R9, PT, PT, R10, R5, PT ;  /* 0x000000050a097248 */ /* 0x000fc40003fe0100 */
[-C--:B------:R-:W-:Y:S02]  /*05a0*/  ISETP.GE.AND P2, PT, R12, R5.reuse, PT ;  /* 0x000000050c00720c */ /* 0x080fe40003f46270 */
[----:B------:R-:W-:Y:S02]  /*05b0*/  VIMNMX R10, PT, PT, R8, R5, PT ;  /* 0x00000005080a7248 */ /* 0x000fe40003fe0100 */
[----:B------:R-:W-:Y:S02]  /*05c0*/  SEL R11, R11, RZ, P1 ;  /* 0x000000ff0b0b7207 */ /* 0x000fe40000800000 */
[C---:B------:R-:W-:Y:S01]  /*05d0*/  SEL R8, R23.reuse, RZ, P0 ;  /* 0x000000ff17087207 */ /* 0x040fe20000000000 */
[----:B------:R-:W-:Y:S01]  /*05e0*/  VIADD R23, R23, 0x4 ;  /* 0x0000000417177836 */ /* 0x000fe20000000000 */
[----:B------:R-:W-:Y:S01]  /*05f0*/  SEL R14, R14, RZ, P3 ;  /* 0x000000ff0e0e7207 */ /* 0x000fe20001800000 */
[CC--:B------:R-:W-:Y:S01]  /*0600*/  IMAD R11, R0.reuse, R21.reuse, R11 ;  /* 0x00000015000b7224 */ /* 0x0c0fe200078e020b */
[----:B------:R-:W-:Y:S01]  /*0610*/  SEL R13, R13, RZ, P2 ;  /* 0x000000ff0d0d7207 */ /* 0x000fe20001000000 */
[----:B------:R-:W-:Y:S01]  /*0620*/  IMAD R8, R0, R21, R8 ;  /* 0x0000001500087224 */ /* 0x000fe200078e0208 */
[----:B------:R-:W-:Y:S01]  /*0630*/  VIMNMX R12, PT, PT, R12, R5, PT ;  /* 0x000000050c0c7248 */ /* 0x000fe20003fe0100 */
[----:B------:R-:W-:Y:S01]  /*0640*/  IMAD R14, R0, R21, R14 ;  /* 0x00000015000e7224 */ /* 0x000fe200078e020e */
[----:B------:R-:W-:Y:S01]  /*0650*/  VIMNMX R15, PT, PT, R24, R5, PT ;  /* 0x00000005180f7248 */ /* 0x000fe20003fe0100 */
[----:B------:R-:W-:Y:S01]  /*0660*/  IMAD R13, R0, R21, R13 ;  /* 0x00000015000d7224 */ /* 0x000fe200078e020d */
[----:B------:R-:W-:Y:S01]  /*0670*/  IADD3 R10, PT, PT, R11, R10, RZ ;  /* 0x0000000a0b0a7210 */ /* 0x000fe20007ffe0ff */
[----:B------:R-:W-:Y:S01]  /*0680*/  IMAD.IADD R8, R8, 0x1, R9 ;  /* 0x0000000108087824 */ /* 0x000fe200078e0209 */
[----:B------:R-:W-:Y:S01]  /*0690*/  IADD3 R14, PT, PT, R14, R15, RZ ;  /* 0x0000000f0e0e7210 */ /* 0x000fe20007ffe0ff */
[----:B------:R-:W-:Y:S01]  /*06a0*/  IMAD.IADD R12, R13, 0x1, R12 ;  /* 0x000000010d0c7824 */ /* 0x000fe200078e020c */
[----:B------:R-:W-:Y:S01]  /*06b0*/  ISETP.NE.AND P0, PT, R26, RZ, PT ;  /* 0x000000ff1a00720c */ /* 0x000fe20003f05270 */
[--C-:B------:R-:W-:Y:S01]  /*06c0*/  IMAD R9, R8, 0x40, R25.reuse ;  /* 0x0000004008097824 */ /* 0x100fe200078e0219 */
[-C--:B------:R-:W-:Y:S01]  /*06d0*/  LEA R11, R10, R25.reuse, 0x6 ;  /* 0x000000190a0b7211 */ /* 0x080fe200078e30ff */
[----:B------:R-:W-:Y:S01]  /*06e0*/  IMAD R13, R12, 0x40, R25 ;  /* 0x000000400c0d7824 */ /* 0x000fe200078e0219 */
[----:B------:R-:W-:Y:S01]  /*06f0*/  LEA R15, R14, R25, 0x6 ;  /* 0x000000190e0f7211 */ /* 0x000fe200078e30ff */
[----:B--2---:R-:W-:Y:S01]  /*0700*/  IMAD.WIDE R8, R9, 0x2, R6 ;  /* 0x0000000209087825 */ /* 0x004fe200078e0206 */
[----:B------:R-:W-:-:S03]  /*0710*/  IADD3 R24, PT, PT, R24, 0x4, RZ ;  /* 0x0000000418187810 */ /* 0x000fc60007ffe0ff */
[--C-:B------:R-:W-:Y:S01]  /*0720*/  IMAD.WIDE R10, R11, 0x2, R6.reuse ;  /* 0x000000020b0a7825 */ /* 0x100fe200078e0206 */
[----:B------:R-:W-:Y:S01]  /*0730*/  @!PT LDS RZ, [RZ] ;  /* 0x00000000fffff984 */ /* 0x000fe20000000800 */
[----:B------:R-:W-:Y:S01]  /*0740*/  @!PT LDS RZ, [RZ] ;  /* 0x00000000fffff984 */ /* 0x000fe20000000800 */
[----:B------:R-:W-:Y:S01]  /*0750*/  @!PT LDS RZ, [RZ] ;  /* 0x00000000fffff984 */ /* 0x000fe20000000800 */
[----:B------:R-:W-:Y:S03]  /*0760*/  LDGSTS.E [R27+-0x100], desc[UR6][R8.64] ;  /* 0xfff00000081b7fae */ /* 0x000fe6000b9a1006 */
        /* <DEDUP_REMOVED lines=8> */
.L_x_1518:
[----:B------:R-:W-:Y:S05]  /*07f0*/  BSYNC.RECONVERGENT B1 ;  /* 0x0000000000017941 */ /* 0x000fea0003800200 */
.L_x_1517:
[----:B------:R-:W-:-:S13]  /*0800*/  LOP3.LUT P0, R13, R3, 0x3, RZ, 0xc0, !PT ;  /* 0x00000003030d7812 */ /* 0x000fda000780c0ff */
[----:B------:R-:W-:Y:S05]  /*0810*/  @!P0 BRA `(.L_x_1516) ;  /* 0x0000000000748947 */ /* 0x000fea0003800000 */
[----:B------:R-:W1:Y:S01]  /*0820*/  S2UR UR5, SR_CgaCtaId ;  /* 0x00000000000579c3 */ /* 0x000e620000008800 */
[----:B------:R-:W-:Y:S01]  /*0830*/  UMOV UR4, 0x400 ;  /* 0x0000040000047882 */ /* 0x000fe20000000000 */
[----:B------:R-:W-:Y:S02]  /*0840*/  IMAD.IADD R10, R4, 0x1, R22 ;  /* 0x00000001040a7824 */ /* 0x000fe400078e0216 */
[----:B------:R-:W-:-:S03]  /*0850*/  IMAD.MOV R13, RZ, RZ, -R13 ;  /* 0x000000ffff0d7224 */ /* 0x000fc600078e0a0d */
[----:B------:R-:W-:Y:S01]  /*0860*/  IADD3 R12, PT, PT, R10, -R5, RZ ;  /* 0x800000050a0c7210 */ /* 0x000fe20007ffe0ff */
[----:B------:R-:W2:Y:S01]  /*0870*/  LDC.64 R6, c[0x0][0x380] ;  /* 0x0000e000ff067b82 */ /* 0x000ea20000000a00 */
[----:B-1----:R-:W-:-:S06]  /*0880*/  ULEA UR4, UR5, UR4, 0x18 ;  /* 0x0000000405047291 */ /* 0x002fcc000f8ec0ff */
[----:B------:R-:W-:-:S05]  /*0890*/  VIADD R8, R18, UR4 ;  /* 0x0000000412087c36 */ /* 0x000fca0008000000 */
[----:B------:R-:W-:-:S04]  /*08a0*/  LEA R9, R19, R8, 0xa ;  /* 0x0000000813097211 */ /* 0x000fc800078e50ff */
[----:B------:R-:W-:-:S05]  /*08b0*/  LEA R9, R22, R9, 0x7 ;  /* 0x0000000916097211 */ /* 0x000fca00078e38ff */
[----:B------:R-:W-:-:S07]  /*08c0*/  IMAD R11, R2, 0x4, R9 ;  /* 0x00000004020b7824 */ /* 0x000fce00078e0209 */
.L_x_1520:
[CC--:B------:R-:W-:Y:S01]  /*08d0*/  ISETP.GE.AND P0, PT, R10.reuse, R5.reuse, PT ;  /* 0x000000050a00720c */ /* 0x0c0fe20003f06270 */
[----:B------:R-:W-:Y:S01]  /*08e0*/  VIADD R13, R13, 0x1 ;  /* 0x000000010d0d7836 */ /* 0x000fe20000000000 */
[----:B------:R-:W-:Y:S02]  /*08f0*/  VIMNMX R9, PT, PT, R10, R5, PT ;  /* 0x000000050a097248 */ /* 0x000fe40003fe0100 */
[C---:B------:R-:W-:Y:S01]  /*0900*/  SEL R8, R12.reuse, RZ, P0 ;  /* 0x000000ff0c087207 */ /* 0x040fe20000000000 */
[----:B------:R-:W-:Y:S01]  /*0910*/  VIADD R12, R12, 0x1 ;  /* 0x000000010c0c7836 */ /* 0x000fe20000000000 */
[----:B------:R-:W-:Y:S02]  /*0920*/  ISETP.NE.AND P0, PT, R13, RZ, PT ;  /* 0x000000ff0d00720c */ /* 0x000fe40003f05270 */
[----:B------:R-:W-:Y:S01]  /*0930*/  IADD3 R10, PT, PT, R10, 0x1, RZ ;  /* 0x000000010a0a7810 */ /* 0x000fe20007ffe0ff */
[----:B------:R-:W-:-:S05]  /*0940*/  IMAD R8, R0, R21, R8 ;  /* 0x0000001500087224 */ /* 0x000fca00078e0208 */
[----:B------:R-:W-:-:S05]  /*0950*/  IADD3 R9, PT, PT, R8, R9, RZ ;  /* 0x0000000908097210 */ /* 0x000fca0007ffe0ff */
[----:B------:R-:W-:-:S05]  /*0960*/  IMAD R9, R9, 0x20, R2 ;  /* 0x0000002009097824 */ /* 0x000fca00078e0202 */
[----:B------:R-:W-:-:S05]  /*0970*/  SHF.L.U32 R9, R9, 0x1, RZ ;  /* 0x0000000109097819 */ /* 0x000fca00000006ff */
[----:B--2---:R-:W-:-:S05]  /*0980*/  IMAD.WIDE R8, R9, 0x2, R6 ;  /* 0x0000000209087825 */ /* 0x004fca00078e0206 */
[----:B------:R-:W-:Y:S01]  /*0990*/  @!PT LDS RZ, [RZ] ;  /* 0x00000000fffff984 */ /* 0x000fe20000000800 */
[----:B------:R-:W-:Y:S01]  /*09a0*/  @!PT LDS RZ, [RZ] ;  /* 0x00000000fffff984 */ /* 0x000fe20000000800 */
[----:B------:R-:W-:Y:S01]  /*09b0*/  @!PT LDS RZ, [RZ] ;  /* 0x00000000fffff984 */ /* 0x000fe20000000800 */
[----:B------:R1:W-:Y:S02]  /*09c0*/  LDGSTS.E [R11], desc[UR6][R8.64] ;  /* 0x00000000080b7fae */ /* 0x0003e4000b9a1006 */
[----:B-1----:R-:W-:Y:S01]  /*09d0*/  IADD3 R11, PT, PT, R11, 0x80, RZ ;  /* 0x000000800b0b7810 */ /* 0x002fe20007ffe0ff */
[----:B------:R-:W-:Y:S06]  /*09e0*/  @P0 BRA `(.L_x_1520) ;  /* 0xfffffffc00b80947 */ /* 0x000fec000383ffff */
.L_x_1516:
[----:B------:R-:W-:Y:S05]  /*09f0*/  BSYNC.RECONVERGENT B0 ;  /* 0x0000000000007941 */ /* 0x000fea0003800200 */
.L_x_1515:
[----:B------:R-:W1:Y:S01]  /*0a00*/  LDC.64 R8, c[0x0][0x3b0] ;  /* 0x0000ec00ff087b82 */ /* 0x000e620000000a00 */
[----:B------:R-:W-:Y:S01]  /*0a10*/  LEA R10, R16, 0xf, 0x2 ;  /* 0x0000000f100a7811 */ /* 0x000fe200078e10ff */
[----:B------:R-:W2:Y:S01]  /*0a20*/  LDCU.64 UR4, c[0x0][0x3a8] ;  /* 0x00007500ff0477ac */ /* 0x000ea20008000a00 */
[----:B------:R-:W0:Y:S01]  /*0a30*/  LDGDEPBAR ;  /* 0x00000000000079af */ /* 0x000e220000000000 */
[----:B-1----:R-:W-:-:S05]  /*0a40*/  IMAD.WIDE R8, R0, 0x8, R8 ;  /* 0x0000000800087825 */ /* 0x002fca00078e0208 */
[----:B------:R-:W3:Y:S01]  /*0a50*/  LDG.E.64 R6, desc[UR6][R8.64] ;  /* 0x0000000608067981 */ /* 0x000ee2000c1e1b00 */
[----:B------:R-:W-:Y:S01]  /*0a60*/  SHF.R.S32.HI R11, RZ, 0x1f, R10 ;  /* 0x0000001fff0b7819 */ /* 0x000fe2000001140a */
[----:B------:R-:W-:Y:S01]  /*0a70*/  BSSY.RECONVERGENT B0, `(.L_x_1521) ;  /* 0x000004c000007945 */ /* 0x000fe20003800200 */
[----:B------:R-:W-:Y:S02]  /*0a80*/  SHF.R.S32.HI R13, RZ, 0x1f, R16 ;  /* 0x0000001fff0d7819 */ /* 0x000fe40000011410 */
[----:B------:R-:W-:Y:S01]  /*0a90*/  LEA.HI R11, R11, R10, RZ, 0x4 ;  /* 0x0000000a0b0b7211 */ /* 0x000fe200078f20ff */
[----:B---3--:R-:W-:-:S03]  /*0aa0*/  IMAD R10, R7, R16, RZ ;  /* 0x00000010070a7224 */ /* 0x008fc600078e02ff */
[----:B------:R-:W-:Y:S01]  /*0ab0*/  SHF.R.S32.HI R7, RZ, 0x4, R11 ;  /* 0x00000004ff077819 */ /* 0x000fe2000001140b */
[----:B------:R-:W-:-:S03]  /*0ac0*/  IMAD.WIDE.U32 R22, R6, R16, RZ ;  /* 0x0000001006167225 */ /* 0x000fc600078e00ff */
[----:B------:R-:W-:Y:S01]  /*0ad0*/  ISETP.GE.AND P0, PT, R2, R7, PT ;  /* 0x000000070200720c */ /* 0x000fe20003f06270 */
[----:B------:R-:W-:Y:S01]  /*0ae0*/  IMAD R13, R6, R13, R10 ;  /* 0x0000000d060d7224 */ /* 0x000fe200078e020a */
[----:B--2---:R-:W-:-:S03]  /*0af0*/  LEA R6, P1, R22, UR4, 0x2 ;  /* 0x0000000416067c11 */ /* 0x004fc6000f8210ff */
[----:B------:R-:W-:-:S05]  /*0b00*/  IMAD.IADD R9, R23, 0x1, R13 ;  /* 0x0000000117097824 */ /* 0x000fca00078e020d */
[----:B------:R-:W-:-:S03]  /*0b10*/  LEA.HI.X R22, R22, UR5, R9, 0x2, P1 ;  /* 0x0000000516167c11 */ /* 0x000fc600088f1409 */
[----:B------:R-:W-:Y:S05]  /*0b20*/  @P0 BRA `(.L_x_1522) ;  /* 0x0000000400000947 */ /* 0x000fea0003800000 */
[----:B------:R-:W-:Y:S01]  /*0b30*/  LOP3.LUT R8, RZ, R2, RZ, 0x33, !PT ;  /* 0x00000002ff087212 */ /* 0x000fe200078e33ff */
[----:B------:R-:W-:Y:S01]  /*0b40*/  BSSY.RECONVERGENT B1, `(.L_x_1523) ;  /* 0x000001f000017945 */ /* 0x000fe20003800200 */
[----:B------:R-:W-:Y:S02]  /*0b50*/  IMAD.MOV.U32 R24, RZ, RZ, R2 ;  /* 0x000000ffff187224 */ /* 0x000fe400078e0002 */
[----:B------:R-:W-:-:S04]  /*0b60*/  IADD3 R8, PT, PT, R7, R8, RZ ;  /* 0x0000000807087210 */ /* 0x000fc80007ffe0ff */
        /* <DEDUP_REMOVED lines=11> */
[----:B------:R-:W-:Y:S02]  /*0c20*/  LOP3.LUT R11, R10, 0x60, RZ, 0xc0, !PT ;  /* 0x000000600a0b7812 */ /* 0x000fe400078ec0ff */
[----:B------:R-:W-:-:S02]  /*0c30*/  IADD3 R10, PT, PT, -R8, RZ, RZ ;  /* 0x000000ff080a7210 */ /* 0x000fc40007ffe1ff */
[----:B------:R-:W-:Y:S01]  /*0c40*/  LOP3.LUT R24, R11, 0x1f, R20, 0xf8, !PT ;  /* 0x0000001f0b187812 */ /* 0x000fe200078ef814 */
[----:B-1----:R-:W-:-:S06]  /*0c50*/  ULEA UR4, UR5, UR4, 0x18 ;  /* 0x0000000405047291 */ /* 0x002fcc000f8ec0ff */
[----:B------:R-:W-:-:S05]  /*0c60*/  LEA R9, R9, UR4, 0x2 ;  /* 0x0000000409097c11 */ /* 0x000fca000f8e10ff */
[----:B------:R-:W-:-:S07]  /*0c70*/  IMAD.IADD R11, R9, 0x1, R12 ;  /* 0x00000001090b7824 */ /* 0x000fce00078e020c */
.L_x_1525:
        /* <DEDUP_REMOVED lines=11> */
.L_x_1524:
[----:B------:R-:W-:Y:S05]  /*0d30*/  BSYNC.RECONVERGENT B1 ;  /* 0x0000000000017941 */ /* 0x000fea0003800200 */
.L_x_1523:
        /* <DEDUP_REMOVED lines=8> */
.L_x_1526:
[C---:B------:R-:W-:Y:S01]  /*0dc0*/  VIADD R9, R23.reuse, 0xfffffc00 ;  /* 0xfffffc0017097836 */ /* 0x040fe20000000000 */
[----:B------:R-:W-:Y:S01]  /*0dd0*/  IADD3 R24, PT, PT, R24, 0x80, RZ ;  /* 0x0000008018187810 */ /* 0x000fe20007ffe0ff */
[C---:B------:R-:W-:Y:S01]  /*0de0*/  VIADD R15, R23.reuse, 0x200 ;  /* 0x00000200170f7836 */ /* 0x040fe20000000000 */
[----:B------:R-:W-:Y:S02]  /*0df0*/  IADD3 R13, PT, PT, R23, -0x200, RZ ;  /* 0xfffffe00170d7810 */ /* 0x000fe40007ffe0ff */
[-C--:B------:R-:W-:Y:S02]  /*0e00*/  IADD3 R8, P0, PT, R9, R6.reuse, RZ ;  /* 0x0000000609087210 */ /* 0x080fe40007f1e0ff */
[C---:B------:R-:W-:Y:S01]  /*0e10*/  IADD3 R10, P2, PT, R23.reuse, R6, RZ ;  /* 0x00000006170a7210 */ /* 0x040fe20007f5e0ff */
[----:B------:R-:W-:Y:S01]  /*0e20*/  VIADD R23, R23, 0x800 ;  /* 0x0000080017177836 */ /* 0x000fe20000000000 */
[----:B------:R-:W-:Y:S02]  /*0e30*/  IADD3.X R9, PT, PT, RZ, R22, RZ, P0, !PT ;  /* 0x00000016ff097210 */ /* 0x000fe400007fe4ff */
[----:B------:R-:W-:Y:S01]  /*0e40*/  ISETP.GE.AND P0, PT, R24, R7, PT ;  /* 0x000000071800720c */ /* 0x000fe20003f06270 */
        /* <DEDUP_REMOVED lines=14> */
.L_x_1522:
[----:B------:R-:W-:Y:S05]  /*0f30*/  BSYNC.RECONVERGENT B0 ;  /* 0x0000000000007941 */ /* 0x000fea0003800200 */
.L_x_1521:
[----:B------:R-:W0:Y:S01]  /*0f40*/  LDGDEPBAR ;  /* 0x00000000000079af */ /* 0x000e220000000000 */
[----:B------:R-:W-:Y:S01]  /*0f50*/  ISETP.GE.AND P0, PT, R3, 0x1, PT ;  /* 0x000000010300780c */ /* 0x000fe20003f06270 */
[----:B------:R-:W-:-:S12]  /*0f60*/  DEPBAR.LE SB0, 0x1 ;  /* 0x000080400000791a */ /* 0x000fd80000000000 */
[----:B------:R-:W-:Y:S05]  /*0f70*/  @!P0 EXIT ;  /* 0x000000000000894d */ /* 0x000fea0003800000 */
[----:B------:R-:W1:Y:S01]  /*0f80*/  LDC.64 R6, c[0x0][0x398] ;  /* 0x0000e600ff067b82 */ /* 0x000e620000000a00 */
[----:B------:R-:W-:-:S07]  /*0f90*/  IMAD.SHL.U32 R10, R2, 0x2, RZ ;  /* 0x00000002020a7824 */ /* 0x000fce00078e00ff */
[----:B------:R-:W2:Y:S01]  /*0fa0*/  LDC.64 R8, c[0x0][0x3a0] ;  /* 0x0000e800ff087b82 */ /* 0x000ea20000000a00 */
[----:B------:R-:W3:Y:S01]  /*0fb0*/  S2R R12, SR_CgaCtaId ;  /* 0x00000000000c7919 */ /* 0x000ee20000008800 */
[----:B------:R-:W-:Y:S01]  /*0fc0*/  IMAD R21, R0, R21, RZ ;  /* 0x0000001500157224 */ /* 0x000fe200078e02ff */
[----:B------:R-:W-:Y:S01]  /*0fd0*/  MOV R11, 0x400 ;  /* 0x00000400000b7802 */ /* 0x000fe20000000f00 */
[----:B------:R-:W4:Y:S01]  /*0fe0*/  LDCU UR8, c[0x0][0x388] ;  /* 0x00007100ff0877ac */ /* 0x000f220008000800 */
[----:B-1----:R-:W-:-:S05]  /*0ff0*/  IMAD.WIDE.U32 R6, R10, 0x2, R6 ;  /* 0x000000020a067825 */ /* 0x002fca00078e0006 */
[----:B------:R-:W5:Y:S01]  /*1000*/  LDG.E.U16 R14, desc[UR6][R6.64] ;  /* 0x00000006060e7981 */ /* 0x000f62000c1e1500 */
[----:B--2---:R-:W-:-:S03]  /*1010*/  IMAD.WIDE.U32 R8, R10, 0x2, R8 ;  /* 0x000000020a087825 */ /* 0x004fc600078e0008 */
[----:B------:R-:W2:Y:S04]  /*1020*/  LDG.E.U16 R22, desc[UR6][R6.64+0x2] ;  /* 0x0000020606167981 */ /* 0x000ea8000c1e1500 */
[----:B------:R-:W4:Y:S04]  /*1030*/  LDG.E.U16 R20, desc[UR6][R8.64] ;  /* 0x0000000608147981 */ /* 0x000f28000c1e1500 */
[----:B------:R-:W4:Y:S01]  /*1040*/  LDG.E.U16 R23, desc[UR6][R8.64+0x2] ;  /* 0x0000020608177981 */ /* 0x000f22000c1e1500 */
[----:B------:R-:W-:-:S04]  /*1050*/  IADD3 R0, PT, PT, R4, 0x1, RZ ;  /* 0x0000000104007810 */ /* 0x000fc80007ffe0ff */
[----:B------:R-:W-:Y:S02]  /*1060*/  ISETP.NE.AND P0, PT, R17, R0, PT ;  /* 0x000000001100720c */ /* 0x000fe40003f05270 */
[----:B---3--:R-:W-:Y:S01]  /*1070*/  LEA R24, R12, R11, 0x18 ;  /* 0x0000000b0c187211 */ /* 0x008fe200078ec0ff */
[CC--:B------:R-:W-:Y:S01]  /*1080*/  IMAD R11, R19.reuse, R16.reuse, R2 ;  /* 0x00000010130b7224 */ /* 0x0c0fe200078e0202 */
[----:B------:R-:W-:Y:S01]  /*1090*/  LEA.HI R13, R16, R16, RZ, 0x1 ;  /* 0x00000010100d7211 */ /* 0x000fe200078f08ff */
[----:B------:R-:W-:Y:S01]  /*10a0*/  IMAD R19, R19, 0x400, R18 ;  /* 0x0000040013137824 */ /* 0x000fe200078e0212 */
[----:B------:R-:W-:Y:S02]  /*10b0*/  BSSY B0, `(.L_x_1527) ;  /* 0x0000075000007945 */ /* 0x000fe40003800000 */
[----:B------:R-:W-:Y:S02]  /*10c0*/  SHF.R.S32.HI R13, RZ, 0x1, R13 ;  /* 0x00000001ff0d7819 */ /* 0x000fe4000001140d */
[----:B------:R-:W-:Y:S01]  /*10d0*/  LEA R11, R11, R24, 0x2 ;  /* 0x000000180b0b7211 */ /* 0x000fe200078e10ff */
[----:B------:R-:W-:Y:S01]  /*10e0*/  IMAD.MOV.U32 R15, RZ, RZ, RZ ;  /* 0x000000ffff0f7224 */ /* 0x000fe200078e00ff */
[----:B------:R-:W-:-:S03]  /*10f0*/  LEA R18, R2, R19, 0x2 ;  /* 0x0000001302127211 */ /* 0x000fc600078e10ff */
[----:B------:R-:W-:Y:S01]  /*1100*/  IMAD R12, R13, 0x4, R11 ;  /* 0x000000040d0c7824 */ /* 0x000fe200078e020b */
[----:B-----5:R-:W-:Y:S01]  /*1110*/  SHF.L.U32 R14, R14, 0x10, RZ ;  /* 0x000000100e0e7819 */ /* 0x020fe200000006ff */
[----:B--2---:R-:W-:Y:S01]  /*1120*/  IMAD.U32 R16, R22, 0x10000, RZ ;  /* 0x0001000016107824 */ /* 0x004fe200078e00ff */
[----:B----4-:R-:W-:Y:S01]  /*1130*/  SHF.L.U32 R17, R20, 0x10, RZ ;  /* 0x0000001014117819 */ /* 0x010fe200000006ff */
[----:B------:R-:W-:Y:S01]  /*1140*/  IMAD.U32 R19, R23, 0x10000, RZ ;  /* 0x0001000017137824 */ /* 0x000fe200078e00ff */
[----:B------:R-:W-:Y:S06]  /*1150*/  @!P0 BRA `(.L_x_1528) ;  /* 0x0000000400a88947 */ /* 0x000fec0003800000 */
[----:B------:R-:W-:Y:S01]  /*1160*/  LOP3.LUT R15, R3, 0x7ffffffe, RZ, 0xc0, !PT ;  /* 0x7ffffffe030f7812 */ /* 0x000fe200078ec0ff */
[----:B------:R-:W-:Y:S01]  /*1170*/  IMAD.MOV.U32 R23, RZ, RZ, 0x1 ;  /* 0x00000001ff177424 */ /* 0x000fe200078e00ff */
[----:B------:R-:W-:Y:S02]  /*1180*/  IADD3 R20, PT, PT, R18, 0x80, R24 ;  /* 0x0000008012147810 */ /* 0x000fe40007ffe018 */
[----:B------:R-:W-:Y:S01]  /*1190*/  IADD3 R22, PT, PT, R4, -R5, RZ ;  /* 0x8000000504167210 */ /* 0x000fe20007ffe0ff */
[----:B------:R-:W-:Y:S01]  /*11a0*/  IMAD.MOV R25, RZ, RZ, -R15 ;  /* 0x000000ffff197224 */ /* 0x000fe200078e0a0f */
[----:B------:R-:W-:-:S07]  /*11b0*/  MOV R24, R4 ;  /* 0x0000000400187202 */ /* 0x000fce0000000f00 */
.L_x_1533:
[----:B-1----:R-:W1:Y:S01]  /*11c0*/  LDS R0, [R20+-0x80] ;  /* 0xffff800014007984 */ /* 0x002e620000000800 */
[----:B------:R-:W-:Y:S01]  /*11d0*/  MOV R5, UR8 ;  /* 0x0000000800057c02 */ /* 0x000fe20008000f00 */
[----:B------:R-:W-:Y:S01]  /*11e0*/  UMOV UR4, 0xffffffff ;  /* 0xffffffff00047882 */ /* 0x000fe20000000000 */
[C---:B------:R-:W-:Y:S02]  /*11f0*/  VIADD R28, R24.reuse, 0x1 ;  /* 0x00000001181c7836 */ /* 0x040fe40000000000 */
[CC--:B------:R-:W-:Y:S02]  /*1200*/  ISETP.GE.AND P2, PT, R24.reuse, R5.reuse, PT ;  /* 0x000000051800720c */ /* 0x0c0fe40003f46270 */
[----:B------:R-:W-:Y:S02]  /*1210*/  VIMNMX R9, PT, PT, R24, R5, PT ;  /* 0x0000000518097248 */ /* 0x000fe40003fe0100 */
[----:B--2---:R-:W-:-:S04]  /*1220*/  SEL R6, R22, RZ, P2 ;  /* 0x000000ff16067207 */ /* 0x004fc80001000000 */
[----:B------:R-:W-:Y:S02]  /*1230*/  IADD3 R9, PT, PT, R9, R21, R6 ;  /* 0x0000001509097210 */ /* 0x000fe40007ffe006 */
[C---:B-1----:R-:W-:Y:S01]  /*1240*/  PRMT R8, R0.reuse, 0x7632, R8 ;  /* 0x0000763200087816 */ /* 0x042fe20000000008 */
[----:B------:R-:W-:-:S03]  /*1250*/  IMAD.U32 R0, R0, 0x10000, RZ ;  /* 0x0001000000007824 */ /* 0x000fc600078e00ff */
[----:B------:R-:W-:Y:S01]  /*1260*/  SHF.L.U32 R8, R8, 0x10, RZ ;  /* 0x0000001008087819 */ /* 0x000fe200000006ff */
        /* <DEDUP_REMOVED lines=12> */
.L_x_1543:
[----:B------:R-:W3:Y:S01]  /*1330*/  LDC R26, c[0x0][0x394] ;  /* 0x0000e500ff1a7b82 */ /* 0x000ee20000000800 */
[----:B------:R-:W-:Y:S01]  /*1340*/  ISETP.NE.AND P1, PT, R23, 0x1, PT ;  /* 0x000000011700780c */ /* 0x000fe20003f25270 */
[----:B------:R-:W-:Y:S01]  /*1350*/  BSSY.RECONVERGENT B1, `(.L_x_1530) ;  /* 0x0000004000017945 */ /* 0x000fe20003800200 */
[----:B------:R-:W-:-:S11]  /*1360*/  ISETP.GE.AND P0, PT, R2, R13, PT ;  /* 0x0000000d0200720c */ /* 0x000fd60003f06270 */
[----:B------:R-:W-:Y:S05]  /*1370*/  @P1 BRA `(.L_x_1531) ;  /* 0x0000000000041947 */ /* 0x000fea0003800000 */
[----:B------:R-:W-:-:S04]  /*1380*/  DEPBAR.LE SB0, 0x0 ;  /* 0x000080000000791a */ /* 0x000fc80000000000 */
.L_x_1531:
[----:B------:R-:W-:Y:S05]  /*1390*/  BSYNC.RECONVERGENT B1 ;  /* 0x0000000000017941 */ /* 0x000fea0003800200 */
.L_x_1530:
[----:B------:R-:W4:Y:S01]  /*13a0*/  @!P0 LDS R29, [R12] ;  /* 0x000000000c1d8984 */ /* 0x000f220000000800 */
[----:B--2---:R-:W-:Y:S01]  /*13b0*/  FADD.FTZ R31, R33, R31 ;  /* 0x0000001f211f7221 */ /* 0x004fe20000010000 */
[----:B------:R-:W-:Y:S01]  /*13c0*/  FSEL R34, R16, R19, !P2 ;  /* 0x0000001310227208 */ /* 0x000fe20005000000 */
[----:B------:R-:W2:Y:S01]  /*13d0*/  LDC.64 R6, c[0x0][0x380] ;  /* 0x0000e000ff067b82 */ /* 0x000ea20000000a00 */
[----:B------:R-:W5:Y:S01]  /*13e0*/  @!P0 LDS R27, [R11] ;  /* 0x000000000b1b8984 */ /* 0x000f620000000800 */
[----:B---3--:R-:W-:Y:S01]  /*13f0*/  FFMA.FTZ R31, R31, 0.015625, R26 ;  /* 0x3c8000001f1f7823 */ /* 0x008fe2000001001a */
[----:B------:R-:W-:Y:S01]  /*1400*/  FSEL R32, R14, R17, !P2 ;  /* 0x000000110e207208 */ /* 0x000fe20005000000 */
[----:B------:R-:W-:Y:S01]  /*1410*/  UMOV UR4, 0xffffffff ;  /* 0xffffffff00047882 */ /* 0x000fe20000000000 */
[----:B------:R-:W3:Y:S01]  /*1420*/  LDS R30, [R20] ;  /* 0x00000000141e7984 */ /* 0x000ee20000000800 */
[----:B------:R-:W-:Y:S02]  /*1430*/  LEA R9, R9, R10, 0x6 ;  /* 0x0000000a09097211 */ /* 0x000fe400078e30ff */
[----:B------:R-:W1:Y:S01]  /*1440*/  MUFU.RSQ R31, R31 ;  /* 0x0000001f001f7308 */ /* 0x000e620000001400 */
[----:B------:R-:W-:Y:S01]  /*1450*/  ISETP.GE.AND P2, PT, R28, R5, PT ;  /* 0x000000051c00720c */ /* 0x000fe20003f46270 */
[C---:B-1----:R-:W-:Y:S01]  /*1460*/  FMUL.FTZ R35, R31.reuse, R34 ;  /* 0x000000221f237220 */ /* 0x042fe20000410000 */
[----:B------:R-:W-:-:S03]  /*1470*/  FMUL.FTZ R33, R31, R32 ;  /* 0x000000201f217220 */ /* 0x000fc60000410000 */
[----:B------:R-:W-:Y:S01]  /*1480*/  FMUL.FTZ R32, R8, R35 ;  /* 0x0000002308207220 */ /* 0x000fe20000410000 */
[----:B------:R-:W-:Y:S01]  /*1490*/  FMUL.FTZ R0, R0, R33 ;  /* 0x0000002100007220 */ /* 0x000fe20000410000 */
[----:B--2---:R-:W-:-:S04]  /*14a0*/  IMAD.WIDE R8, R9, 0x2, R6 ;  /* 0x0000000209087825 */ /* 0x004fc800078e0206 */
[-C--:B----4-:R-:W-:Y:S01]  /*14b0*/  @!P0 FMUL.FTZ R33, R32, R29.reuse ;  /* 0x0000001d20218220 */ /* 0x090fe20000410000 */
[----:B------:R-:W-:-:S03]  /*14c0*/  @!P0 FMUL.FTZ R29, R0, R29 ;  /* 0x0000001d001d8220 */ /* 0x000fc60000410000 */
[-C--:B-----5:R-:W-:Y:S01]  /*14d0*/  @!P0 FFMA.FTZ R33, R0, R27.reuse, -R33 ;  /* 0x0000001b00218223 */ /* 0x0a0fe20000010821 */
[----:B------:R-:W-:Y:S01]  /*14e0*/  @!P0 FFMA.FTZ R32, R32, R27, R29 ;  /* 0x0000001b20208223 */ /* 0x000fe2000001001d */
[----:B------:R-:W-:Y:S02]  /*14f0*/  IADD3 R29, PT, PT, R22, 0x1, RZ ;  /* 0x00000001161d7810 */ /* 0x000fe40007ffe0ff */
[----:B------:R-:W-:Y:S01]  /*1500*/  @!P0 IMAD.MOV.U32 R0, RZ, RZ, R33 ;  /* 0x000000ffff008224 */ /* 0x000fe200078e0021 */
[----:B---3--:R-:W-:Y:S02]  /*1510*/  PRMT R31, R30, 0x7632, R31 ;  /* 0x000076321e1f7816 */ /* 0x008fe4000000001f */
[----:B------:R-:W-:Y:S02]  /*1520*/  VIMNMX R33, PT, PT, R28, R5, PT ;  /* 0x000000051c217248 */ /* 0x000fe40003fe0100 */
[----:B------:R-:W-:Y:S01]  /*1530*/  F2FP.BF16.F32.PACK_AB R27, R32, R0 ;  /* 0x00000000201b723e */ /* 0x000fe200000010ff */
[----:B------:R-:W-:Y:S01]  /*1540*/  IMAD.U32 R0, R30, 0x10000, RZ ;  /* 0x000100001e007824 */ /* 0x000fe200078e00ff */
[----:B------:R-:W-:-:S02]  /*1550*/  SEL R30, R29, RZ, P2 ;  /* 0x000000ff1d1e7207 */ /* 0x000fc40001000000 */
[----:B------:R-:W-:Y:S01]  /*1560*/  SHF.L.U32 R28, R31, 0x10, RZ ;  /* 0x000000101f1c7819 */ /* 0x000fe200000006ff */
[----:B------:R1:W-:Y:S01]  /*1570*/  STG.E desc[UR6][R8.64], R27 ;  /* 0x0000001b08007986 */ /* 0x0003e2000c101906 */
[----:B------:R-:W-:Y:S01]  /*1580*/  FFMA.FTZ R29, R0, R0, RZ ;  /* 0x00000000001d7223 */ /* 0x000fe200000100ff */
        /* <DEDUP_REMOVED lines=12> */
.L_x_1550:
[----:B------:R-:W3:Y:S01]  /*1650*/  @!P0 LDS R8, [R12] ;  /* 0x000000000c088984 */ /* 0x000ee20000000800 */
[----:B--2---:R-:W-:Y:S01]  /*1660*/  FADD.FTZ R31, R35, R31 ;  /* 0x0000001f231f7221 */ /* 0x004fe20000010000 */
[----:B------:R-:W-:Y:S01]  /*1670*/  FSEL R30, R16, R19, !P2 ;  /* 0x00000013101e7208 */ /* 0x000fe20005000000 */
[----:B------:R-:W-:Y:S01]  /*1680*/  IMAD R33, R33, 0x40, R10 ;  /* 0x0000004021217824 */ /* 0x000fe200078e020a */
[----:B------:R-:W2:Y:S01]  /*1690*/  @!P0 LDS R9, [R11] ;  /* 0x000000000b098984 */ /* 0x000ea20000000800 */
[----:B------:R-:W-:Y:S01]  /*16a0*/  FFMA.FTZ R31, R31, 0.015625, R26 ;  /* 0x3c8000001f1f7823 */ /* 0x000fe2000001001a */
[----:B------:R-:W-:Y:S01]  /*16b0*/  FSEL R26, R14, R17, !P2 ;  /* 0x000000110e1a7208 */ /* 0x000fe20005000000 */
[----:B------:R-:W-:Y:S01]  /*16c0*/  IMAD.WIDE R6, R33, 0x2, R6 ;  /* 0x0000000221067825 */ /* 0x000fe200078e0206 */
[----:B------:R-:W-:Y:S02]  /*16d0*/  IADD3 R23, PT, PT, R23, 0x2, RZ ;  /* 0x0000000217177810 */ /* 0x000fe40007ffe0ff */
[----:B------:R-:W-:Y:S01]  /*16e0*/  IADD3 R24, PT, PT, R24, 0x2, RZ ;  /* 0x0000000218187810 */ /* 0x000fe20007ffe0ff */
[----:B------:R-:W4:Y:S01]  /*16f0*/  MUFU.RSQ R31, R31 ;  /* 0x0000001f001f7308 */ /* 0x000f220000001400 */
[----:B------:R-:W-:-:S02]  /*1700*/  VIADD R25, R25, 0x2 ;  /* 0x0000000219197836 */ /* 0x000fc40000000000 */
[----:B------:R-:W-:Y:S02]  /*1710*/  VIADD R20, R20, 0x100 ;  /* 0x0000010014147836 */ /* 0x000fe40000000000 */
[----:B------:R-:W-:Y:S02]  /*1720*/  VIADD R22, R22, 0x2 ;  /* 0x0000000216167836 */ /* 0x000fe40000000000 */
[C---:B----4-:R-:W-:Y:S01]  /*1730*/  FMUL.FTZ R29, R31.reuse, R30 ;  /* 0x0000001e1f1d7220 */ /* 0x050fe20000410000 */
[----:B------:R-:W-:-:S03]  /*1740*/  FMUL.FTZ R27, R31, R26 ;  /* 0x0000001a1f1b7220 */ /* 0x000fc60000410000 */
[----:B------:R-:W-:Y:S01]  /*1750*/  FMUL.FTZ R29, R28, R29 ;  /* 0x0000001d1c1d7220 */ /* 0x000fe20000410000 */
[----:B------:R-:W-:-:S03]  /*1760*/  FMUL.FTZ R0, R0, R27 ;  /* 0x0000001b00007220 */ /* 0x000fc60000410000 */
[C---:B---3--:R-:W-:Y:S01]  /*1770*/  @!P0 FMUL.FTZ R26, R8.reuse, R29 ;  /* 0x0000001d081a8220 */ /* 0x048fe20000410000 */
[----:B------:R-:W-:-:S03]  /*1780*/  @!P0 FMUL.FTZ R8, R8, R0 ;  /* 0x0000000008088220 */ /* 0x000fc60000410000 */
[C---:B--2---:R-:W-:Y:S01]  /*1790*/  @!P0 FFMA.FTZ R26, R9.reuse, R0, -R26 ;  /* 0x00000000091a8223 */ /* 0x044fe2000001081a */
[----:B------:R-:W-:-:S04]  /*17a0*/  @!P0 FFMA.FTZ R29, R9, R29, R8 ;  /* 0x0000001d091d8223 */ /* 0x000fc80000010008 */
[----:B------:R-:W-:Y:S02]  /*17b0*/  @!P0 MOV R0, R26 ;  /* 0x0000001a00008202 */ /* 0x000fe40000000f00 */
[----:B------:R-:W-:Y:S02]  /*17c0*/  ISETP.NE.AND P0, PT, R25, RZ, PT ;  /* 0x000000ff1900720c */ /* 0x000fe40003f05270 */
[----:B------:R-:W-:-:S05]  /*17d0*/  F2FP.BF16.F32.PACK_AB R29, R29, R0 ;  /* 0x000000001d1d723e */ /* 0x000fca00000010ff */
[----:B------:R2:W-:Y:S06]  /*17e0*/  STG.E desc[UR6][R6.64], R29 ;  /* 0x0000001d06007986 */ /* 0x0005ec000c101906 */
[----:B------:R-:W-:Y:S05]  /*17f0*/  @P0 BRA `(.L_x_1533) ;  /* 0xfffffff800700947 */ /* 0x000fea000383ffff */
.L_x_1528:
[----:B------:R-:W-:Y:S05]  /*1800*/  BSYNC B0 ;  /* 0x0000000000007941 */ /* 0x000fea0003800000 */
.L_x_1527:
[----:B------:R-:W-:-:S04]  /*1810*/  LOP3.LUT R3, R3, 0x1, RZ, 0xc0, !PT ;  /* 0x0000000103037812 */ /* 0x000fc800078ec0ff */
[----:B------:R-:W-:-:S13]  /*1820*/  ISETP.NE.U32.AND P0, PT, R3, 0x1, PT ;  /* 0x000000010300780c */ /* 0x000fda0003f05070 */
[----:B------:R-:W-:Y:S05]  /*1830*/  @P0 EXIT ;  /* 0x000000000000094d */ /* 0x000fea0003800000 */
[----:B------:R-:W3:Y:S01]  /*1840*/  S2UR UR5, SR_CgaCtaId ;  /* 0x00000000000579c3 */ /* 0x000ee20000008800 */
[----:B------:R-:W-:Y:S01]  /*1850*/  UMOV UR4, 0x400 ;  /* 0x0000040000047882 */ /* 0x000fe20000000000 */
[----:B------:R-:W-:Y:S01]  /*1860*/  LEA R18, R15, R18, 0x7 ;  /* 0x000000120f127211 */ /* 0x000fe200078e38ff */
[----:B------:R-:W-:-:S05]  /*1870*/  IMAD.IADD R4, R4, 0x1, R15 ;  /* 0x0000000104047824 */ /* 0x000fca00078e020f */
[CC--:B------:R-:W-:Y:S02]  /*1880*/  ISETP.GE.AND P0, PT, R4.reuse, R5.reuse, PT ;  /* 0x000000050400720c */ /* 0x0c0fe40003f06270 */
[CC--:B------:R-:W-:Y:S02]  /*1890*/  IADD3 R0, PT, PT, R4.reuse, -R5.reuse, RZ ;  /* 0x8000000504007210 */ /* 0x0c0fe40007ffe0ff */
[----:B------:R-:W-:Y:S02]  /*18a0*/  VIMNMX R5, PT, PT, R4, R5, PT ;  /* 0x0000000504057248 */ /* 0x000fe40003fe0100 */
[----:B------:R-:W-:-:S04]  /*18b0*/  SEL R4, R0, RZ, P0 ;  /* 0x000000ff00047207 */ /* 0x000fc80000000000 */
[----:B------:R-:W-:-:S05]  /*18c0*/  IADD3 R5, PT, PT, R5, R21, R4 ;  /* 0x0000001505057210 */ /* 0x000fca0007ffe004 */
[----:B------:R-:W-:Y:S01]  /*18d0*/  IMAD R10, R5, 0x40, R10 ;  /* 0x00000040050a7824 */ /* 0x000fe200078e020a */
[----:B---3--:R-:W-:-:S09]  /*18e0*/  ULEA UR4, UR5, UR4, 0x18 ;  /* 0x0000000405047291 */ /* 0x008fd2000f8ec0ff */
[----:B------:R-:W3:Y:S01]  /*18f0*/  LDS R18, [R18+UR4] ;  /* 0x0000000412127984 */ /* 0x000ee20008000800 */
[----:B------:R-:W-:Y:S01]  /*1900*/  UMOV UR4, 0xffffffff ;  /* 0xffffffff00047882 */ /* 0x000fe20000000000 */
[C---:B---3--:R-:W-:Y:S01]  /*1910*/  PRMT R3, R18.reuse, 0x7632, R3 ;  /* 0x0000763212037816 */ /* 0x048fe20000000003 */
[----:B------:R-:W-:-:S03]  /*1920*/  IMAD.U32 R0, R18, 0x10000, RZ ;  /* 0x0001000012007824 */ /* 0x000fc600078e00ff */
[----:B------:R-:W-:Y:S01]  /*1930*/  SHF.L.U32 R3, R3, 0x10, RZ ;  /* 0x0000001003037819 */ /* 0x000fe200000006ff */
[----:B------:R-:W-:-:S04]  /*1940*/  FFMA.FTZ R4, R0, R0, RZ ;  /* 0x0000000000047223 */ /* 0x000fc800000100ff */
[----:B------:R-:W-:Y:S01]  /*1950*/  FFMA.FTZ R4, R3, R3, R4 ;  /* 0x0000000303047223 */ /* 0x000fe20000010004 */
[----:B------:R-:W-:Y:S06]  /*1960*/  BRA.DIV UR4, `(.L_x_1534) ;  /* 0x0000000604b47947 */ /* 0x000fec000b800000 */
[----:B------:R-:W3:Y:S02]  /*1970*/  SHFL.BFLY PT, R31, R4, 0x10, 0x1f ;  /* 0x0e001f00041f7f89 */ /* 0x000ee400000e0000 */
[----:B---3--:R-:W-:-:S05]  /*1980*/  FADD.FTZ R5, R4, R31 ;  /* 0x0000001f04057221 */ /* 0x008fca0000010000 */
[----:B------:R-:W2:Y:S02]  /*1990*/  SHFL.BFLY PT, R31, R5, 0x8, 0x1f ;  /* 0x0d001f00051f7f89 */ /* 0x000ea400000e0000 */
[----:B--2---:R-:W-:-:S05]  /*19a0*/  FADD.FTZ R6, R5, R31 ;  /* 0x0000001f05067221 */ /* 0x004fca0000010000 */
[----:B------:R-:W2:Y:S02]  /*19b0*/  SHFL.BFLY PT, R31, R6, 0x4, 0x1f ;  /* 0x0c801f00061f7f89 */ /* 0x000ea400000e0000 */
[----:B--2---:R-:W-:-:S05]  /*19c0*/  FADD.FTZ R7, R6, R31 ;  /* 0x0000001f06077221 */ /* 0x004fca0000010000 */
[----:B------:R-:W2:Y:S02]  /*19d0*/  SHFL.BFLY PT, R31, R7, 0x2, 0x1f ;  /* 0x0c401f00071f7f89 */ /* 0x000ea400000e0000 */
[----:B--2---:R-:W-:-:S05]  /*19e0*/  FADD.FTZ R8, R7, R31 ;  /* 0x0000001f07087221 */ /* 0x004fca0000010000 */
[----:B------:R2:W3:Y:S02]  /*19f0*/  SHFL.BFLY PT, R31, R8, 0x1, 0x1f ;  /* 0x0c201f00081f7f89 */ /* 0x0004e400000e0000 */
.L_x_1557:
[----:B------:R-:W4:Y:S01]  /*1a00*/  LDC R4, c[0x0][0x394] ;  /* 0x0000e500ff047b82 */ /* 0x000f220000000800 */
[----:B------:R-:W-:Y:S01]  /*1a10*/  ISETP.NE.AND P1, PT, R15, RZ, PT ;  /* 0x000000ff0f00720c */ /* 0x000fe20003f25270 */
[----:B------:R-:W-:Y:S01]  /*1a20*/  BSSY.RECONVERGENT B0, `(.L_x_1535) ;  /* 0x0000004000007945 */ /* 0x000fe20003800200 */
[----:B------:R-:W-:-:S11]  /*1a30*/  ISETP.GE.AND P2, PT, R2, R13, PT ;  /* 0x0000000d0200720c */ /* 0x000fd60003f46270 */
[----:B------:R-:W-:Y:S05]  /*1a40*/  @P1 BRA `(.L_x_1536) ;  /* 0x0000000000041947 */ /* 0x000fea0003800000 */
[----:B------:R-:W-:-:S04]  /*1a50*/  DEPBAR.LE SB0, 0x0 ;  /* 0x000080000000791a */ /* 0x000fc80000000000 */
.L_x_1536:
[----:B------:R-:W-:Y:S05]  /*1a60*/  BSYNC.RECONVERGENT B0 ;  /* 0x0000000000007941 */ /* 0x000fea0003800200 */
.L_x_1535:
[----:B------:R-:W5:Y:S01]  /*1a70*/  @!P2 LDS R12, [R12] ;  /* 0x000000000c0ca984 */ /* 0x000f620000000800 */
[----:B---3--:R-:W-:Y:S01]  /*1a80*/  FADD.FTZ R31, R8, R31 ;  /* 0x0000001f081f7221 */ /* 0x008fe20000010000 */
[----:B------:R-:W-:Y:S02]  /*1a90*/  FSEL R16, R16, R19, !P0 ;  /* 0x0000001310107208 */ /* 0x000fe40004000000 */
[----:B------:R-:W3:Y:S01]  /*1aa0*/  @!P2 LDS R11, [R11] ;  /* 0x000000000b0ba984 */ /* 0x000ee20000000800 */
[----:B----4-:R-:W-:Y:S01]  /*1ab0*/  FFMA.FTZ R31, R31, 0.015625, R4 ;  /* 0x3c8000001f1f7823 */ /* 0x010fe20000010004 */
[----:B------:R-:W-:Y:S01]  /*1ac0*/  FSEL R14, R14, R17, !P0 ;  /* 0x000000110e0e7208 */ /* 0x000fe20004000000 */
[----:B------:R-:W4:Y:S04]  /*1ad0*/  LDC.64 R4, c[0x0][0x380] ;  /* 0x0000e000ff047b82 */ /* 0x000f280000000a00 */
[----:B------:R-:W1:Y:S02]  /*1ae0*/  MUFU.RSQ R31, R31 ;  /* 0x0000001f001f7308 */ /* 0x000e640000001400 */
[C---:B-1----:R-:W-:Y:S01]  /*1af0*/  FMUL.FTZ R16, R31.reuse, R16 ;  /* 0x000000101f107220 */ /* 0x042fe20000410000 */
[----:B------:R-:W-:-:S03]  /*1b00*/  FMUL.FTZ R7, R31, R14 ;  /* 0x0000000e1f077220 */ /* 0x000fc60000410000 */
[----:B------:R-:W-:Y:S01]  /*1b10*/  FMUL.FTZ R3, R3, R16 ;  /* 0x0000001003037220 */ /* 0x000fe20000410000 */
[----:B------:R-:W-:-:S03]  /*1b20*/  FMUL.FTZ R0, R0, R7 ;  /* 0x0000000700007220 */ /* 0x000fc60000410000 */
[-C--:B-----5:R-:W-:Y:S01]  /*1b30*/  @!P2 FMUL.FTZ R7, R3, R12.reuse ;  /* 0x0000000c0307a220 */ /* 0x0a0fe20000410000 */
[----:B------:R-:W-:-:S03]  /*1b40*/  @!P2 FMUL.FTZ R12, R0, R12 ;  /* 0x0000000c000ca220 */ /* 0x000fc60000410000 */
[-C--:B---3--:R-:W-:Y:S01]  /*1b50*/  @!P2 FFMA.FTZ R7, R0, R11.reuse, -R7 ;  /* 0x0000000b0007a223 */ /* 0x088fe20000010807 */
[----:B------:R-:W-:Y:S01]  /*1b60*/  @!P2 FFMA.FTZ R3, R3, R11, R12 ;  /* 0x0000000b0303a223 */ /* 0x000fe2000001000c */
[----:B----4-:R-:W-:-:S03]  /*1b70*/  IMAD.WIDE R10, R10, 0x2, R4 ;  /* 0x000000020a0a7825 */ /* 0x010fc600078e0204 */
[----:B------:R-:W-:-:S04]  /*1b80*/  @!P2 MOV R0, R7 ;  /* 0x000000070000a202 */ /* 0x000fc80000000f00 */
[----:B------:R-:W-:-:S05]  /*1b90*/  F2FP.BF16.F32.PACK_AB R3, R3, R0 ;  /* 0x000000000303723e */ /* 0x000fca00000010ff */
[----:B------:R-:W-:Y:S01]  /*1ba0*/  STG.E desc[UR6][R10.64], R3 ;  /* 0x000000030a007986 */ /* 0x000fe2000c101906 */
[----:B------:R-:W-:Y:S05]  /*1bb0*/  EXIT ;  /* 0x000000000000794d */ /* 0x000fea0003800000 */
.L_x_1529:
[----:B------:R-:W-:Y:S01]  /*1bc0*/  HFMA2 R29, -RZ, RZ, 0, 9.5367431640625e-07 ;  /* 0x00000010ff1d7431 */ /* 0x000fe200000001ff */
[----:B------:R-:W-:Y:S01]  /*1bd0*/  BSSY B1, `(.L_x_1537) ;  /* 0x0000007000017945 */ /* 0x000fe20003800000 */
[----:B------:R-:W-:Y:S01]  /*1be0*/  IMAD.MOV.U32 R36, RZ, RZ, R7 ;  /* 0x000000ffff247224 */ /* 0x000fe200078e0007 */
[----:B------:R-:W-:Y:S01]  /*1bf0*/  MOV R27, 0xffffffff ;  /* 0xffffffff001b7802 */ /* 0x000fe20000000f00 */
[----:B------:R-:W-:-:S07]  /*1c00*/  IMAD.MOV.U32 R30, RZ, RZ, 0x1f ;  /* 0x0000001fff1e7424 */ /* 0x000fce00078e00ff */
[----:B------:R-:W-:Y:S05]  /*1c10*/  WARPSYNC.COLLECTIVE R27, `(.L_x_1538) ;  /* 0x000000001b087348 */ /* 0x000fea0003c00000 */
[----:B------:R1:W2:Y:S02]  /*1c20*/  SHFL.BFLY P1, R31, R36, R29, R30 ;  /* 0x0c00001d241f7389 */ /* 0x0002a4000002001e */
[----:B-12---:R-:W-:Y:S05]  /*1c30*/  ENDCOLLECTIVE ;  /* 0x000000000000791b */ /* 0x006fea0003800000 */
.L_x_1538:
[----:B------:R-:W-:Y:S05]  /*1c40*/  BSYNC B1 ;  /* 0x0000000000017941 */ /* 0x000fea0003800000 */
.L_x_1537:
[----:B------:R-:W-:Y:S01]  /*1c50*/  FADD.FTZ R6, R7, R31 ;  /* 0x0000001f07067221 */ /* 0x000fe20000010000 */
[----:B------:R-:W-:Y:S02]  /*1c60*/  HFMA2 R29, -RZ, RZ, 0, 4.76837158203125e-07 ;  /* 0x00000008ff1d7431 */ /* 0x000fe400000001ff */
[----:B------:R-:W-:Y:S01]  /*1c70*/  IMAD.MOV.U32 R30, RZ, RZ, 0x1f ;  /* 0x0000001fff1e7424 */ /* 0x000fe200078e00ff */
[----:B------:R-:W-:Y:S01]  /*1c80*/  MOV R27, 0xffffffff ;  /* 0xffffffff001b7802 */ /* 0x000fe20000000f00 */
[----:B------:R-:W-:-:S07]  /*1c90*/  IMAD.MOV.U32 R36, RZ, RZ, R6 ;  /* 0x000000ffff247224 */ /* 0x000fce00078e0006 */
[----:B------:R-:W-:Y:S05]  /*1ca0*/  WARPSYNC.COLLECTIVE R27, `(.L_x_1539) ;  /* 0x000000001b087348 */ /* 0x000fea0003c00000 */
[----:B------:R1:W2:Y:S02]  /*1cb0*/  SHFL.BFLY P1, R31, R36, R29, R30 ;  /* 0x0c00001d241f7389 */ /* 0x0002a4000002001e */
[----:B-12---:R-:W-:Y:S05]  /*1cc0*/  ENDCOLLECTIVE ;  /* 0x000000000000791b */ /* 0x006fea0003800000 */
.L_x_1539:
[----:B------:R-:W-:Y:S02]  /*1cd0*/  HFMA2 R29, -RZ, RZ, 0, 2.384185791015625e-07 ;  /* 0x00000004ff1d7431 */ /* 0x000fe400000001ff */
[----:B------:R-:W-:-:S04]  /*1ce0*/  FADD.FTZ R26, R6, R31 ;  /* 0x0000001f061a7221 */ /* 0x000fc80000010000 */
[----:B------:R-:W-:-:S07]  /*1cf0*/  IMAD.MOV.U32 R36, RZ, RZ, R26 ;  /* 0x000000ffff247224 */ /* 0x000fce00078e001a */
[----:B------:R-:W-:Y:S05]  /*1d00*/  WARPSYNC.COLLECTIVE R27, `(.L_x_1540) ;  /* 0x000000001b087348 */ /* 0x000fea0003c00000 */
[----:B------:R1:W2:Y:S02]  /*1d10*/  SHFL.BFLY P1, R31, R36, R29, R30 ;  /* 0x0c00001d241f7389 */ /* 0x0002a4000002001e */
[----:B-12---:R-:W-:Y:S05]  /*1d20*/  ENDCOLLECTIVE ;  /* 0x000000000000791b */ /* 0x006fea0003800000 */
.L_x_1540:
[----:B------:R-:W-:Y:S01]  /*1d30*/  MOV R29, 0x2 ;  /* 0x00000002001d7802 */ /* 0x000fe20000000f00 */
[----:B------:R-:W-:-:S04]  /*1d40*/  FADD.FTZ R32, R26, R31 ;  /* 0x0000001f1a207221 */ /* 0x000fc80000010000 */
[----:B------:R-:W-:-:S07]  /*1d50*/  IMAD.MOV.U32 R36, RZ, RZ, R32 ;  /* 0x000000ffff247224 */ /* 0x000fce00078e0020 */
[----:B------:R-:W-:Y:S05]  /*1d60*/  WARPSYNC.COLLECTIVE R27, `(.L_x_1541) ;  /* 0x000000001b087348 */ /* 0x000fea0003c00000 */
[----:B------:R1:W2:Y:S02]  /*1d70*/  SHFL.BFLY P1, R31, R36, R29, R30 ;  /* 0x0c00001d241f7389 */ /* 0x0002a4000002001e */
[----:B-12---:R-:W-:Y:S05]  /*1d80*/  ENDCOLLECTIVE ;  /* 0x000000000000791b */ /* 0x006fea0003800000 */
.L_x_1541:
[----:B------:R-:W-:Y:S02]  /*1d90*/  HFMA2 R29, -RZ, RZ, 0, 5.9604644775390625e-08 ;  /* 0x00000001ff1d7431 */ /* 0x000fe400000001ff */
[----:B------:R-:W-:-:S04]  /*1da0*/  FADD.FTZ R33, R32, R31 ;  /* 0x0000001f20217221 */ /* 0x000fc80000010000 */
[----:B------:R-:W-:-:S07]  /*1db0*/  IMAD.MOV.U32 R36, RZ, RZ, R33 ;  /* 0x000000ffff247224 */ /* 0x000fce00078e0021 */
[----:B------:R-:W-:Y:S05]  /*1dc0*/  WARPSYNC.COLLECTIVE R27, `(.L_x_1542) ;  /* 0x000000001b087348 */ /* 0x000fea0003c00000 */
[----:B------:R1:W2:Y:S02]  /*1dd0*/  SHFL.BFLY P1, R31, R36, R29, R30 ;  /* 0x0c00001d241f7389 */ /* 0x0002a4000002001e */
[----:B-12---:R-:W-:Y:S05]  /*1de0*/  ENDCOLLECTIVE ;  /* 0x000000000000791b */ /* 0x006fea0003800000 */
.L_x_1542:
[----:B------:R-:W-:Y:S05]  /*1df0*/  BRA `(.L_x_1543) ;  /* 0xfffffff4004c7947 */ /* 0x000fea000383ffff */
.L_x_1532:
[----:B------:R-:W-:Y:S01]  /*1e00*/  BSSY B1, `(.L_x_1544) ;  /* 0x0000008000017945 */ /* 0x000fe20003800000 */
[----:B------:R-:W-:Y:S01]  /*1e10*/  IMAD.MOV.U32 R36, RZ, RZ, R32 ;  /* 0x000000ffff247224 */ /* 0x000fe200078e0020 */
[----:B------:R-:W-:Y:S01]  /*1e20*/  MOV R29, 0x10 ;  /* 0x00000010001d7802 */ /* 0x000fe20000000f00 */
[----:B------:R-:W-:Y:S01]  /*1e30*/  IMAD.MOV.U32 R30, RZ, RZ, 0x1f ;  /* 0x0000001fff1e7424 */ /* 0x000fe200078e00ff */
[----:B-1----:R-:W-:-:S07]  /*1e40*/  MOV R27, 0xffffffff ;  /* 0xffffffff001b7802 */ /* 0x002fce0000000f00 */
[----:B------:R-:W-:Y:S05]  /*1e50*/  WARPSYNC.COLLECTIVE R27, `(.L_x_1545) ;  /* 0x000000001b087348 */ /* 0x000fea0003c00000 */
[----:B------:R1:W2:Y:S02]  /*1e60*/  SHFL.BFLY P1, R31, R36, R29, R30 ;  /* 0x0c00001d241f7389 */ /* 0x0002a4000002001e */
[----:B-12---:R-:W-:Y:S05]  /*1e70*/  ENDCOLLECTIVE ;  /* 0x000000000000791b */ /* 0x006fea0003800000 */
.L_x_1545:
[----:B------:R-:W-:Y:S05]  /*1e80*/  BSYNC B1 ;  /* 0x0000000000017941 */ /* 0x000fea0003800000 */
.L_x_1544:
        /* <DEDUP_REMOVED lines=8> */
.L_x_1546:
[----:B------:R-:W-:Y:S02]  /*1f10*/  HFMA2 R29, -RZ, RZ, 0, 2.384185791015625e-07 ;  /* 0x00000004ff1d7431 */ /* 0x000fe400000001ff */
[----:B------:R-:W-:-:S04]  /*1f20*/  FADD.FTZ R9, R8, R31 ;  /* 0x0000001f08097221 */ /* 0x000fc80000010000 */
[----:B------:R-:W-:-:S07]  /*1f30*/  IMAD.MOV.U32 R36, RZ, RZ, R9 ;  /* 0x000000ffff247224 */ /* 0x000fce00078e0009 */
[----:B------:R-:W-:Y:S05]  /*1f40*/  WARPSYNC.COLLECTIVE R27, `(.L_x_1547) ;  /* 0x000000001b087348 */ /* 0x000fea0003c00000 */
[----:B------:R1:W2:Y:S02]  /*1f50*/  SHFL.BFLY P1, R31, R36, R29, R30 ;  /* 0x0c00001d241f7389 */ /* 0x0002a4000002001e */
[----:B-12---:R-:W-:Y:S05]  /*1f60*/  ENDCOLLECTIVE ;  /* 0x000000000000791b */ /* 0x006fea0003800000 */
.L_x_1547:
[----:B------:R-:W-:Y:S01]  /*1f70*/  MOV R29, 0x2 ;  /* 0x00000002001d7802 */ /* 0x000fe20000000f00 */
[----:B------:R-:W-:-:S04]  /*1f80*/  FADD.FTZ R34, R9, R31 ;  /* 0x0000001f09227221 */ /* 0x000fc80000010000 */
[----:B------:R-:W-:-:S07]  /*1f90*/  IMAD.MOV.U32 R36, RZ, RZ, R34 ;  /* 0x000000ffff247224 */ /* 0x000fce00078e0022 */
[----:B------:R-:W-:Y:S05]  /*1fa0*/  WARPSYNC.COLLECTIVE R27, `(.L_x_1548) ;  /* 0x000000001b087348 */ /* 0x000fea0003c00000 */
[----:B------:R1:W2:Y:S02]  /*1fb0*/  SHFL.BFLY P1, R31, R36, R29, R30 ;  /* 0x0c00001d241f7389 */ /* 0x0002a4000002001e */
[----:B-12---:R-:W-:Y:S05]  /*1fc0*/  ENDCOLLECTIVE ;  /* 0x000000000000791b */ /* 0x006fea0003800000 */
.L_x_1548:
[----:B------:R-:W-:Y:S02]  /*1fd0*/  HFMA2 R29, -RZ, RZ, 0, 5.9604644775390625e-08 ;  /* 0x00000001ff1d7431 */ /* 0x000fe400000001ff */
[----:B------:R-:W-:-:S04]  /*1fe0*/  FADD.FTZ R35, R34, R31 ;  /* 0x0000001f22237221 */ /* 0x000fc80000010000 */
[----:B------:R-:W-:-:S07]  /*1ff0*/  IMAD.MOV.U32 R36, RZ, RZ, R35 ;  /* 0x000000ffff247224 */ /* 0x000fce00078e0023 */
[----:B------:R-:W-:Y:S05]  /*2000*/  WARPSYNC.COLLECTIVE R27, `(.L_x_1549) ;  /* 0x000000001b087348 */ /* 0x000fea0003c00000 */
[----:B------:R1:W2:Y:S02]  /*2010*/  SHFL.BFLY P1, R31, R36, R29, R30 ;  /* 0x0c00001d241f7389 */ /* 0x0002a4000002001e */
[----:B-12---:R-:W-:Y:S05]  /*2020*/  ENDCOLLECTIVE ;  /* 0x000000000000791b */ /* 0x006fea0003800000 */
.L_x_1549:
[----:B------:R-:W-:Y:S05]  /*2030*/  BRA `(.L_x_1550) ;  /* 0xfffffff400847947 */ /* 0x000fea000383ffff */
.L_x_1534:
[----:B------:R-:W-:Y:S01]  /*2040*/  BSSY B0, `(.L_x_1551) ;  /* 0x0000008000007945 */ /* 0x000fe20003800000 */
[----:B------:R-:W-:Y:S01]  /*2050*/  IMAD.MOV.U32 R36, RZ, RZ, R4 ;  /* 0x000000ffff247224 */ /* 0x000fe200078e0004 */
[----:B--2---:R-:W-:Y:S01]  /*2060*/  MOV R29, 0x10 ;  /* 0x00000010001d7802 */ /* 0x004fe20000000f00 */
[----:B------:R-:W-:Y:S01]  /*2070*/  IMAD.MOV.U32 R30, RZ, RZ, 0x1f ;  /* 0x0000001fff1e7424 */ /* 0x000fe200078e00ff */
[----:B------:R-:W-:-:S07]  /*2080*/  MOV R27, 0xffffffff ;  /* 0xffffffff001b7802 */ /* 0x000fce0000000f00 */
[----:B-1----:R-:W-:Y:S05]  /*2090*/  WARPSYNC.COLLECTIVE R27, `(.L_x_1552) ;  /* 0x000000001b087348 */ /* 0x002fea0003c00000 */
[----:B------:R2:W3:Y:S02]  /*20a0*/  SHFL.BFLY P1, R31, R36, R29, R30 ;  /* 0x0c00001d241f7389 */ /* 0x0004e4000002001e */
[----:B-123--:R-:W-:Y:S05]  /*20b0*/  ENDCOLLECTIVE ;  /* 0x000000000000791b */ /* 0x00efea0003800000 */
.L_x_1552:
[----:B------:R-:W-:Y:S05]  /*20c0*/  BSYNC B0 ;  /* 0x0000000000007941 */ /* 0x000fea0003800000 */
.L_x_1551:
        /* <DEDUP_REMOVED lines=8> */
.L_x_1553:
[----:B------:R-:W-:Y:S02]  /*2150*/  HFMA2 R29, -RZ, RZ, 0, 2.384185791015625e-07 ;  /* 0x00000004ff1d7431 */ /* 0x000fe400000001ff */
[----:B------:R-:W-:-:S04]  /*2160*/  FADD.FTZ R6, R5, R31 ;  /* 0x0000001f05067221 */ /* 0x000fc80000010000 */
[----:B------:R-:W-:-:S07]  /*2170*/  IMAD.MOV.U32 R36, RZ, RZ, R6 ;  /* 0x000000ffff247224 */ /* 0x000fce00078e0006 */
[----:B------:R-:W-:Y:S05]  /*2180*/  WARPSYNC.COLLECTIVE R27, `(.L_x_1554) ;  /* 0x000000001b087348 */ /* 0x000fea0003c00000 */
[----:B------:R1:W2:Y:S02]  /*2190*/  SHFL.BFLY P1, R31, R36, R29, R30 ;  /* 0x0c00001d241f7389 */ /* 0x0002a4000002001e */
[----:B-12---:R-:W-:Y:S05]  /*21a0*/  ENDCOLLECTIVE ;  /* 0x000000000000791b */ /* 0x006fea0003800000 */
.L_x_1554:
[----:B------:R-:W-:Y:S01]  /*21b0*/  MOV R29, 0x2 ;  /* 0x00000002001d7802 */ /* 0x000fe20000000f00 */
[----:B------:R-:W-:-:S04]  /*21c0*/  FADD.FTZ R7, R6, R31 ;  /* 0x0000001f06077221 */ /* 0x000fc80000010000 */
[----:B------:R-:W-:-:S07]  /*21d0*/  IMAD.MOV.U32 R36, RZ, RZ, R7 ;  /* 0x000000ffff247224 */ /* 0x000fce00078e0007 */
[----:B------:R-:W-:Y:S05]  /*21e0*/  WARPSYNC.COLLECTIVE R27, `(.L_x_1555) ;  /* 0x000000001b087348 */ /* 0x000fea0003c00000 */
[----:B------:R1:W2:Y:S02]  /*21f0*/  SHFL.BFLY P1, R31, R36, R29, R30 ;  /* 0x0c00001d241f7389 */ /* 0x0002a4000002001e */
[----:B-12---:R-:W-:Y:S05]  /*2200*/  ENDCOLLECTIVE ;  /* 0x000000000000791b */ /* 0x006fea0003800000 */
.L_x_1555:
[----:B------:R-:W-:Y:S02]  /*2210*/  HFMA2 R29, -RZ, RZ, 0, 5.9604644775390625e-08 ;  /* 0x00000001ff1d7431 */ /* 0x000fe400000001ff */
[----:B------:R-:W-:-:S04]  /*2220*/  FADD.FTZ R8, R7, R31 ;  /* 0x0000001f07087221 */ /* 0x000fc80000010000 */
[----:B------:R-:W-:-:S07]  /*2230*/  IMAD.MOV.U32 R36, RZ, RZ, R8 ;  /* 0x000000ffff247224 */ /* 0x000fce00078e0008 */
[----:B------:R-:W-:Y:S05]  /*2240*/  WARPSYNC.COLLECTIVE R27, `(.L_x_1556) ;  /* 0x000000001b087348 */ /* 0x000fea0003c00000 */
[----:B------:R1:W2:Y:S02]  /*2250*/  SHFL.BFLY P1, R31, R36, R29, R30 ;  /* 0x0c00001d241f7389 */ /* 0x0002a4000002001e */
[----:B-12---:R-:W-:Y:S05]  /*2260*/  ENDCOLLECTIVE ;  /* 0x000000000000791b */ /* 0x006fea0003800000 */
.L_x_1556:
[----:B------:R-:W-:Y:S05]  /*2270*/  BRA `(.L_x_1557) ;  /* 0xfffffff400e07947 */ /* 0x000fea000383ffff */
.L_x_1558:
        /* <DEDUP_REMOVED lines=16> */
.L_x_4103:


//--------------------- .text._ZN12tensorrt_llm7kernels32fusedQKNormRopeKernelNTokenHeadsIN3c108BFloat16EfLi256ELb0ELi4EEEvPviiifPKvS6_S6_PKlii --------------------------
	.section	.text._ZN12tensorrt_llm7kernels32fusedQKNormRopeKernelNTokenHeadsIN3c108BFloat16EfLi256ELb0ELi4EEEvPviiifPKvS6_S6_PKlii,"ax",@progbits
	.align	128
        .global         _ZN12tensorrt_llm7kernels32fusedQKNormRopeKernelNTokenHeadsIN3c108BFloat16EfLi256ELb0ELi4EEEvPviiifPKvS6_S6_PKlii
        .type           _ZN12tensorrt_llm7kernels32fusedQKNormRopeKernelNTokenHeadsIN3c108BFloat16EfLi256ELb0ELi4EEEvPviiifPKvS6_S6_PKlii,@function
        .size           _ZN12tensorrt_llm7kernels32fusedQKNormRopeKernelNTokenHeadsIN3c108BFloat16EfLi256ELb0ELi4EEEvPviiifPKvS6_S6_PKlii,(.L_x_4104 - _ZN12tensorrt_llm7kernels32fusedQKNormRopeKernelNTokenHeadsIN3c108BFloat16EfLi256ELb0ELi4EEEvPviiifPKvS6_S6_PKlii)
        .other          _ZN12tensorrt_llm7kernels32fusedQKNormRopeKernelNTokenHeadsIN3c108BFloat16EfLi256ELb0ELi4EEEvPviiifPKvS6_S6_PKlii,@"STO_CUDA_ENTRY STV_DEFAULT"
_ZN12tensorrt_llm7kernels32fusedQKNormRopeKernelNTokenHeadsIN3c108BFloat16EfLi256ELb0ELi4EEEvPviiifPKvS6_S6_PKlii:
.text._ZN12tensorrt_llm7kernels32fusedQKNormRopeKernelNTokenHeadsIN3c108BFloat16EfLi256ELb0ELi4EEEvPviiifPKvS6_S6_PKlii:
        /* <DEDUP_REMOVED lines=79> */
.L_x_1563:
        /* <DEDUP_REMOVED lines=43> */
.L_x_1562:
[----:B---3--:R-:W-:Y:S05]  /*07a0*/  BSYNC.RECONVERGENT B1 ;  /* 0x0000000000017941 */ /* 0x008fea0003800200 */
.L_x_1561:
        /* <DEDUP_REMOVED lines=12> */
.L_x_1564:
        /* <DEDUP_REMOVED lines=16> */
.L_x_1560:
[----:B---3--:R-:W-:Y:S05]  /*0970*/  BSYNC.RECONVERGENT B0 ;  /* 0x0000000000007941 */ /* 0x008fea0003800200 */
.L_x_1559:
        /* <DEDUP_REMOVED lines=40> */
.L_x_1569:
        /* <DEDUP_REMOVED lines=11> */
.L_x_1568:
[----:B------:R-:W-:Y:S05]  /*0cb0*/  BSYNC.RECONVERGENT B1 ;  /* 0x0000000000017941 */ /* 0x000fea0003800200 */
.L_x_1567:
        /* <DEDUP_REMOVED lines=8> */
.L_x_1570:
        /* <DEDUP_REMOVED lines=23> */
.L_x_1566:
[----:B------:R-:W-:Y:S05]  /*0eb0*/  BSYNC.RECONVERGENT B0 ;  /* 0x0000000000007941 */ /* 0x000fea0003800200 */
.L_x_1565:
        /* <DEDUP_REMOVED lines=60> */
.L_x_1578:
        /* <DEDUP_REMOVED lines=36> */
.L_x_1585:
        /* <DEDUP_REMOVED lines=30> */
.L_x_1573:
[----:B------:R-:W-:Y:S05]  /*16a0*/  BSYNC.RECONVERGENT B0 ;  /* 0x0000000000007941 */ /* 0x000fea0003800200 */
.L_x_1572:
        /* <DEDUP_REMOVED lines=199> */
.L_x_1596:
        /* <DEDUP_REMOVED lines=25> */
.L_x_1575:
[----:B------:R-:W-:Y:S05]  /*24b0*/  BSYNC B0 ;  /* 0x0000000000007941 */ /* 0x000fea0003800000 */
.L_x_1574:
        /* <DEDUP_REMOVED lines=15> */
.L_x_1571:
[----:B------:R-:W-:Y:S01]  /*25b0*/  HFMA2 R3, -RZ, RZ, 0, 1.847743988037109375e-06 ;  /* 0x0000001fff037431 */ /* 0x000fe200000001ff */
[----:B------:R-:W-:Y:S01]  /*25c0*/  BSSY B0, `(.L_x_1579) ;  /* 0x0000006000007945 */ /* 0x000fe20003800000 */
[----:B------:R-:W-:Y:S02]  /*25d0*/  IMAD.MOV.U32 R2, RZ, RZ, 0x10 ;  /* 0x00000010ff027424 */ /* 0x000fe400078e00ff */
[----:B------:R-:W-:-:S07]  /*25e0*/  IMAD.MOV.U32 R40, RZ, RZ, -0x1 ;  /* 0xffffffffff287424 */ /* 0x000fce00078e00ff */
[----:B------:R-:W-:Y:S05]  /*25f0*/  WARPSYNC.COLLECTIVE R40, `(.L_x_1580) ;  /* 0x0000000028087348 */ /* 0x000fea0003c00000 */
[----:B------:R1:W2:Y:S02]  /*2600*/  SHFL.BFLY P3, R42, R41, R2, R3 ;  /* 0x0c000002292a7389 */ /* 0x0002a40000060003 */
[----:B-12---:R-:W-:Y:S05]  /*2610*/  ENDCOLLECTIVE ;  /* 0x000000000000791b */ /* 0x006fea0003800000 */
.L_x_1580:
[----:B------:R-:W-:Y:S05]  /*2620*/  BSYNC B0 ;  /* 0x0000000000007941 */ /* 0x000fea0003800000 */
.L_x_1579:
[----:B------:R-:W-:Y:S01]  /*2630*/  FADD.FTZ R41, R41, R42 ;  /* 0x0000002a29297221 */ /* 0x000fe20000010000 */
[----:B------:R-:W-:Y:S01]  /*2640*/  MOV R2, 0x8 ;  /* 0x0000000800027802 */ /* 0x000fe20000000f00 */
[----:B------:R-:W-:Y:S01]  /*2650*/  IMAD.MOV.U32 R3, RZ, RZ, 0x1f ;  /* 0x0000001fff037424 */ /* 0x000fe200078e00ff */
[----:B------:R-:W-:-:S07]  /*2660*/  MOV R40, 0xffffffff ;  /* 0xffffffff00287802 */ /* 0x000fce0000000f00 */
[----:B------:R-:W-:Y:S05]  /*2670*/  WARPSYNC.COLLECTIVE R40, `(.L_x_1581) ;  /* 0x0000000028087348 */ /* 0x000fea0003c00000 */
[----:B------:R1:W2:Y:S02]  /*2680*/  SHFL.BFLY P3, R42, R41, R2, R3 ;  /* 0x0c000002292a7389 */ /* 0x0002a40000060003 */
[----:B-12---:R-:W-:Y:S05]  /*2690*/  ENDCOLLECTIVE ;  /* 0x000000000000791b */ /* 0x006fea0003800000 */
.L_x_1581:
[----:B------:R-:W-:Y:S02]  /*26a0*/  HFMA2 R2, -RZ, RZ, 0, 2.384185791015625e-07 ;  /* 0x00000004ff027431 */ /* 0x000fe400000001ff */
[----:B------:R-:W-:-:S04]  /*26b0*/  FADD.FTZ R34, R41, R42 ;  /* 0x0000002a29227221 */ /* 0x000fc80000010000 */
[----:B------:R-:W-:-:S07]  /*26c0*/  IMAD.MOV.U32 R41, RZ, RZ, R34 ;  /* 0x000000ffff297224 */ /* 0x000fce00078e0022 */
[----:B------:R-:W-:Y:S05]  /*26d0*/  WARPSYNC.COLLECTIVE R40, `(.L_x_1582) ;  /* 0x0000000028087348 */ /* 0x000fea0003c00000 */
[----:B------:R1:W2:Y:S02]  /*26e0*/  SHFL.BFLY P3, R42, R41, R2, R3 ;  /* 0x0c000002292a7389 */ /* 0x0002a40000060003 */
[----:B-12---:R-:W-:Y:S05]  /*26f0*/  ENDCOLLECTIVE ;  /* 0x000000000000791b */ /* 0x006fea0003800000 */
.L_x_1582:
[----:B------:R-:W-:Y:S01]  /*2700*/  MOV R2, 0x2 ;  /* 0x0000000200027802 */ /* 0x000fe20000000f00 */
[----:B------:R-:W-:-:S04]  /*2710*/  FADD.FTZ R39, R34, R42 ;  /* 0x0000002a22277221 */ /* 0x000fc80000010000 */
[----:B------:R-:W-:-:S07]  /*2720*/  IMAD.MOV.U32 R41, RZ, RZ, R39 ;  /* 0x000000ffff297224 */ /* 0x000fce00078e0027 */
[----:B------:R-:W-:Y:S05]  /*2730*/  WARPSYNC.COLLECTIVE R40, `(.L_x_1583) ;  /* 0x0000000028087348 */ /* 0x000fea0003c00000 */
[----:B------:R1:W2:Y:S02]  /*2740*/  SHFL.BFLY P3, R42, R41, R2, R3 ;  /* 0x0c000002292a7389 */ /* 0x0002a40000060003 */
[----:B-12---:R-:W-:Y:S05]  /*2750*/  ENDCOLLECTIVE ;  /* 0x000000000000791b */ /* 0x006fea0003800000 */
.L_x_1583:
[----:B------:R-:W-:Y:S02]  /*2760*/  HFMA2 R2, -RZ, RZ, 0, 5.9604644775390625e-08 ;  /* 0x00000001ff027431 */ /* 0x000fe400000001ff */
[----:B------:R-:W-:-:S04]  /*2770*/  FADD.FTZ R43, R39, R42 ;  /* 0x0000002a272b7221 */ /* 0x000fc80000010000 */
[----:B------:R-:W-:-:S07]  /*2780*/  IMAD.MOV.U32 R41, RZ, RZ, R43 ;  /* 0x000000ffff297224 */ /* 0x000fce00078e002b */
[----:B------:R-:W-:Y:S05]  /*2790*/  WARPSYNC.COLLECTIVE R40, `(.L_x_1584) ;  /* 0x0000000028087348 */ /* 0x000fea0003c00000 */
[----:B------:R1:W2:Y:S02]  /*27a0*/  SHFL.BFLY P3, R42, R41, R2, R3 ;  /* 0x0c000002292a7389 */ /* 0x0002a40000060003 */
[----:B-12---:R-:W-:Y:S05]  /*27b0*/  ENDCOLLECTIVE ;  /* 0x000000000000791b */ /* 0x006fea0003800000 */
.L_x_1584:
[----:B------:R-:W-:Y:S05]  /*27c0*/  BRA `(.L_x_1585) ;  /* 0xffffffec003c7947 */ /* 0x000fea000383ffff */
.L_x_1576:
        /* <DEDUP_REMOVED lines=37> */
.L_x_1587:
[----:B------:R-:W-:Y:S05]  /*2a20*/  BSYNC B1 ;  /* 0x0000000000017941 */ /* 0x000fea0003800000 */
.L_x_1586:
        /* <DEDUP_REMOVED lines=9> */
.L_x_1588:
        /* <DEDUP_REMOVED lines=30> */
.L_x_1589:
        /* <DEDUP_REMOVED lines=30> */
.L_x_1590:
        /* <DEDUP_REMOVED lines=31> */
.L_x_1591:
        /* <DEDUP_REMOVED lines=31> */
.L_x_1592:
        /* <DEDUP_REMOVED lines=26> */
.L_x_1593:
        /* <DEDUP_REMOVED lines=33> */
.L_x_1594:
        /* <DEDUP_REMOVED lines=8> */
.L_x_1595:
[----:B------:R-:W-:-:S04]  /*3690*/  FMUL.FTZ R51, R51, R48 ;  /* 0x0000003033337220 */ /* 0x000fc80000410000 */
[----:B------:R-:W-:Y:S01]  /*36a0*/  FFMA.FTZ R0, R0, R47, R51 ;  /* 0x0000002f00007223 */ /* 0x000fe20000010033 */
[----:B------:R-:W-:Y:S06]  /*36b0*/  BRA `(.L_x_1596) ;  /* 0xffffffec00187947 */ /* 0x000fec000383ffff */
.L_x_1577:
[----:B------:R-:W-:Y:S01]  /*36c0*/  BSSY B1, `(.L_x_1597) ;  /* 0x0000005000017945 */ /* 0x000fe20003800000 */
[----:B------:R-:W-:-:S07]  /*36d0*/  MOV R40, 0xffffffff ;  /* 0xffffffff00287802 */ /* 0x000fce0000000f00 */
[----:B------:R-:W-:Y:S05]  /*36e0*/  WARPSYNC.COLLECTIVE R40, `(.L_x_1598) ;  /* 0x0000000028087348 */ /* 0x000fea0003c00000 */
[----:B------:R-:W-:Y:S01]  /*36f0*/  NOP ;  /* 0x0000000000007918 */ /* 0x000fe20000000000 */
[----:B------:R-:W-:Y:S05]  /*3700*/  ENDCOLLECTIVE ;  /* 0x000000000000791b */ /* 0x000fea0003800000 */
.L_x_1598:
[----:B------:R-:W-:Y:S05]  /*3710*/  BSYNC B1 ;  /* 0x0000000000017941 */ /* 0x000fea0003800000 */
.L_x_1597:
[----:B------:R-:W-:Y:S05]  /*3720*/  BRA `(.L_x_1575) ;  /* 0xffffffec00607947 */ /* 0x000fea000383ffff */
.L_x_1599:
        /* <DEDUP_REMOVED lines=13> */
.L_x_4104:


//--------------------- .text._ZN12tensorrt_llm7kernels32fusedQKNormRopeKernelNTokenHeadsIN3c108BFloat16EfLi256ELb1ELi4EEEvPviiifPKvS6_S6_PKlii --------------------------
	.section	.text._ZN12tensorrt_llm7kernels32fusedQKNormRopeKernelNTokenHeadsIN3c108BFloat16EfLi256ELb1ELi4EEEvPviiifPKvS6_S6_PKlii,"ax",@progbits
	.align	128
        .global         _ZN12tensorrt_llm7kernels32fusedQKNormRopeKernelNTokenHeadsIN3c108BFloat16EfLi256ELb1ELi4EEEvPviiifPKvS6_S6_PKlii
        .type           _ZN12tensorrt_llm7kernels32fusedQKNormRopeKernelNTokenHeadsIN3c108BFloat16EfLi256ELb1ELi4EEEvPviiifPKvS6_S6_PKlii,@function
        .size           _ZN12tensorrt_llm7kernels32fusedQKNormRopeKernelNTokenHeadsIN3c108BFloat16EfLi256ELb1ELi4EEEvPviiifPKvS6_S6_PKlii,(.L_x_4105 - _ZN12tensorrt_llm7kernels32fusedQKNormRopeKernelNTokenHeadsIN3c108BFloat16EfLi256ELb1ELi4EEEvPviiifPKvS6_S6_PKlii)
        .other          _ZN12tensorrt_llm7kernels32fusedQKNormRopeKernelNTokenHeadsIN3c108BFloat16EfLi256ELb1ELi4EEEvPviiifPKvS6_S6_PKlii,@"STO_CUDA_ENTRY STV_DEFAULT"
_ZN12tensorrt_llm7kernels32fusedQKNormRopeKernelNTokenHeadsIN3c108BFloat16EfLi256ELb1ELi4EEEvPviiifPKvS6_S6_PKlii:
.text._ZN12tensorrt_llm7kernels32fusedQKNormRopeKernelNTokenHeadsIN3c108BFloat16EfLi256ELb1ELi4EEEvPviiifPKvS6_S6_PKlii:
        /* <DEDUP_REMOVED lines=78> */
.L_x_1604:
        /* <DEDUP_REMOVED lines=43> */
.L_x_1603:
[----:B------:R-:W-:Y:S05]  /*0790*/  BSYNC.RECONVERGENT B1 ;  /* 0x0000000000017941 */ /* 0x000fea0003800200 */
.L_x_1602:
        /* <DEDUP_REMOVED lines=12> */
.L_x_1605:
        /* <DEDUP_REMOVED lines=16> */
.L_x_1601:
[----:B------:R-:W-:Y:S05]  /*0960*/  BSYNC.RECONVERGENT B0 ;  /* 0x0000000000007941 */ /* 0x000fea0003800200 */
.L_x_1600:
        /* <DEDUP_REMOVED lines=40> */
.L_x_1610:
        /* <DEDUP_REMOVED lines=11> */
.L_x_1609:
[----:B------:R-:W-:Y:S05]  /*0ca0*/  BSYNC.RECONVERGENT B1 ;  /* 0x0000000000017941 */ /* 0x000fea0003800200 */
.L_x_1608:
        /* <DEDUP_REMOVED lines=8> */
.L_x_1611:
        /* <DEDUP_REMOVED lines=23> */
.L_x_1607:
[----:B------:R-:W-:Y:S05]  /*0ea0*/  BSYNC.RECONVERGENT B0 ;  /* 0x0000000000007941 */ /* 0x000fea0003800200 */
.L_x_1606:
        /* <DEDUP_REMOVED lines=63> */
.L_x_1617:
        /* <DEDUP_REMOVED lines=36> */
.L_x_1624:
        /* <DEDUP_REMOVED lines=30> */
.L_x_1614:
[----:B------:R-:W-:Y:S05]  /*16c0*/  BSYNC.RECONVERGENT B0 ;  /* 0x0000000000007941 */ /* 0x000fea0003800200 */
.L_x_1613:
        /* <DEDUP_REMOVED lines=28> */
.L_x_1616:
[----:B------:R-:W-:Y:S05]  /*1890*/  BSYNC.RECONVERGENT B0 ;  /* 0x0000000000007941 */ /* 0x000fea0003800200 */
.L_x_1615:
        /* <DEDUP_REMOVED lines=15> */
.L_x_1612:
[----:B------:R-:W-:Y:S01]  /*1990*/  HFMA2 R41, -RZ, RZ, 0, 9.5367431640625e-07 ;  /* 0x00000010ff297431 */ /* 0x000fe200000001ff */
[----:B------:R-:W-:Y:S01]  /*19a0*/  BSSY B0, `(.L_x_1618) ;  /* 0x0000006000007945 */ /* 0x000fe20003800000 */
[----:B------:R-:W-:Y:S01]  /*19b0*/  IMAD.MOV.U32 R42, RZ, RZ, 0x1f ;  /* 0x0000001fff2a7424 */ /* 0x000fe200078e00ff */
[----:B------:R-:W-:-:S07]  /*19c0*/  MOV R39, 0xffffffff ;  /* 0xffffffff00277802 */ /* 0x000fce0000000f00 */
[----:B------:R-:W-:Y:S05]  /*19d0*/  WARPSYNC.COLLECTIVE R39, `(.L_x_1619) ;  /* 0x0000000027087348 */ /* 0x000fea0003c00000 */
[----:B------:R1:W2:Y:S02]  /*19e0*/  SHFL.BFLY P1, R37, R36, R41, R42 ;  /* 0x0c00002924257389 */ /* 0x0002a4000002002a */
[----:B-12---:R-:W-:Y:S05]  /*19f0*/  ENDCOLLECTIVE ;  /* 0x000000000000791b */ /* 0x006fea0003800000 */
.L_x_1619:
[----:B------:R-:W-:Y:S05]  /*1a00*/  BSYNC B0 ;  /* 0x0000000000007941 */ /* 0x000fea0003800000 */
.L_x_1618:
        /* <DEDUP_REMOVED lines=9> */
.L_x_1620:
[----:B------:R-:W-:Y:S01]  /*1aa0*/  HFMA2 R41, -RZ, RZ, 0, 2.384185791015625e-07 ;  /* 0x00000004ff297431 */ /* 0x000fe200000001ff */
[----:B------:R-:W-:-:S05]  /*1ab0*/  MOV R38, R37 ;  /* 0x0000002500267202 */ /* 0x000fca0000000f00 */
[----:B------:R-:W-:-:S04]  /*1ac0*/  FADD.FTZ R38, R5, R38 ;  /* 0x0000002605267221 */ /* 0x000fc80000010000 */
[----:B------:R-:W-:-:S07]  /*1ad0*/  IMAD.MOV.U32 R36, RZ, RZ, R38 ;  /* 0x000000ffff247224 */ /* 0x000fce00078e0026 */
[----:B------:R-:W-:Y:S05]  /*1ae0*/  WARPSYNC.COLLECTIVE R39, `(.L_x_1621) ;  /* 0x0000000027087348 */ /* 0x000fea0003c00000 */
[----:B------:R1:W2:Y:S02]  /*1af0*/  SHFL.BFLY P1, R37, R36, R41, R42 ;  /* 0x0c00002924257389 */ /* 0x0002a4000002002a */
[----:B-12---:R-:W-:Y:S05]  /*1b00*/  ENDCOLLECTIVE ;  /* 0x000000000000791b */ /* 0x006fea0003800000 */
.L_x_1621:
[----:B------:R-:W-:Y:S02]  /*1b10*/  IMAD.MOV.U32 R41, RZ, RZ, 0x2 ;  /* 0x00000002ff297424 */ /* 0x000fe400078e00ff */
[----:B------:R-:W-:-:S04]  /*1b20*/  IMAD.MOV.U32 R7, RZ, RZ, R37 ;  /* 0x000000ffff077224 */ /* 0x000fc800078e0025 */
[----:B------:R-:W-:-:S05]  /*1b30*/  FADD.FTZ R7, R38, R7 ;  /* 0x0000000726077221 */ /* 0x000fca0000010000 */
[----:B------:R-:W-:-:S07]  /*1b40*/  MOV R36, R7 ;  /* 0x0000000700247202 */ /* 0x000fce0000000f00 */
[----:B------:R-:W-:Y:S05]  /*1b50*/  WARPSYNC.COLLECTIVE R39, `(.L_x_1622) ;  /* 0x0000000027087348 */ /* 0x000fea0003c00000 */
[----:B------:R1:W2:Y:S02]  /*1b60*/  SHFL.BFLY P1, R37, R36, R41, R42 ;  /* 0x0c00002924257389 */ /* 0x0002a4000002002a */
[----:B-12---:R-:W-:Y:S05]  /*1b70*/  ENDCOLLECTIVE ;  /* 0x000000000000791b */ /* 0x006fea0003800000 */
.L_x_1622:
[----:B------:R-:W-:Y:S01]  /*1b80*/  HFMA2 R41, -RZ, RZ, 0, 5.9604644775390625e-08 ;  /* 0x00000001ff297431 */ /* 0x000fe200000001ff */
[----:B------:R-:W-:-:S05]  /*1b90*/  MOV R40, R37 ;  /* 0x0000002500287202 */ /* 0x000fca0000000f00 */
[----:B------:R-:W-:-:S04]  /*1ba0*/  FADD.FTZ R40, R7, R40 ;  /* 0x0000002807287221 */ /* 0x000fc80000010000 */
[----:B------:R-:W-:-:S07]  /*1bb0*/  IMAD.MOV.U32 R36, RZ, RZ, R40 ;  /* 0x000000ffff247224 */ /* 0x000fce00078e0028 */
[----:B------:R-:W-:Y:S05]  /*1bc0*/  WARPSYNC.COLLECTIVE R39, `(.L_x_1623) ;  /* 0x0000000027087348 */ /* 0x000fea0003c00000 */
[----:B------:R1:W2:Y:S02]  /*1bd0*/  SHFL.BFLY P1, R37, R36, R41, R42 ;  /* 0x0c00002924257389 */ /* 0x0002a4000002002a */
[----:B-12---:R-:W-:Y:S05]  /*1be0*/  ENDCOLLECTIVE ;  /* 0x000000000000791b */ /* 0x006fea0003800000 */
.L_x_1623:
[----:B------:R-:W-:Y:S05]  /*1bf0*/  BRA `(.L_x_1624) ;  /* 0xfffffff800387947 */ /* 0x000fea000383ffff */
.L_x_1625:
        /* <DEDUP_REMOVED lines=16> */
.L_x_4105:


//--------------------- .text._ZN12tensorrt_llm7kernels32fusedQKNormRopeKernelNTokenHeadsIN3c108BFloat16EfLi128ELb0ELi4EEEvPviiifPKvS6_S6_PKlii --------------------------
	.section	.text._ZN12tensorrt_llm7kernels32fusedQKNormRopeKernelNTokenHeadsIN3c108BFloat16EfLi128ELb0ELi4EEEvPviiifPKvS6_S6_PKlii,"ax",@progbits
	.align	128
        .global         _ZN12tensorrt_llm7kernels32fusedQKNormRopeKernelNTokenHeadsIN3c108BFloat16EfLi128ELb0ELi4EEEvPviiifPKvS6_S6_PKlii
        .type           _ZN12tensorrt_llm7kernels32fusedQKNormRopeKernelNTokenHeadsIN3c108BFloat16EfLi128ELb0ELi4EEEvPviiifPKvS6_S6_PKlii,@function
        .size           _ZN12tensorrt_llm7kernels32fusedQKNormRopeKernelNTokenHeadsIN3c108BFloat16EfLi128ELb0ELi4EEEvPviiifPKvS6_S6_PKlii,(.L_x_4106 - _ZN12tensorrt_llm7kernels32fusedQKNormRopeKernelNTokenHeadsIN3c108BFloat16EfLi128ELb0ELi4EEEvPviiifPKvS6_S6_PKlii)
        .other          _ZN12tensorrt_llm7kernels32fusedQKNormRopeKernelNTokenHeadsIN3c108BFloat16EfLi128ELb0ELi4EEEvPviiifPKvS6_S6_PKlii,@"STO_CUDA_ENTRY STV_DEFAULT"
_ZN12tensorrt_llm7kernels32fusedQKNormRopeKernelNTokenHeadsIN3c108BFloat16EfLi128ELb0ELi4EEEvPviiifPKvS6_S6_PKlii:
.text._ZN12tensorrt_llm7kernels32fusedQKNormRopeKernelNTokenHeadsIN3c108BFloat16EfLi128ELb0ELi4EEEvPviiifPKvS6_S6_PKlii:
        /* <DEDUP_REMOVED lines=76> */
.L_x_1630:
        /* <DEDUP_REMOVED lines=47> */
.L_x_1629:
[----:B------:R-:W-:Y:S05]  /*07b0*/  BSYNC.RECONVERGENT B1 ;  /* 0x0000000000017941 */ /* 0x000fea0003800200 */
.L_x_1628:
        /* <DEDUP_REMOVED lines=12> */
.L_x_1631:
        /* <DEDUP_REMOVED lines=18> */
.L_x_1627:
[----:B------:R-:W-:Y:S05]  /*09a0*/  BSYNC.RECONVERGENT B0 ;  /* 0x0000000000007941 */ /* 0x000fea0003800200 */
.L_x_1626:
        /* <DEDUP_REMOVED lines=40> */
.L_x_1636:
        /* <DEDUP_REMOVED lines=11> */
.L_x_1635:
[----:B------:R-:W-:Y:S05]  /*0ce0*/  BSYNC.RECONVERGENT B1 ;  /* 0x0000000000017941 */ /* 0x000fea0003800200 */
.L_x_1634:
        /* <DEDUP_REMOVED lines=8> */
.L_x_1637:
        /* <DEDUP_REMOVED lines=23> */
.L_x_1633:
[----:B------:R-:W-:Y:S05]  /*0ee0*/  BSYNC.RECONVERGENT B0 ;  /* 0x0000000000007941 */ /* 0x000fea0003800200 */
.L_x_1632:
        /* <DEDUP_REMOVED lines=44> */
.L_x_1645:
        /* <DEDUP_REMOVED lines=26> */
.L_x_1652:
        /* <DEDUP_REMOVED lines=18> */
.L_x_1640:
[----:B------:R-:W-:Y:S05]  /*1470*/  BSYNC.RECONVERGENT B0 ;  /* 0x0000000000007941 */ /* 0x000fea0003800200 */
.L_x_1639:
        /* <DEDUP_REMOVED lines=103> */
.L_x_1659:
        /* <DEDUP_REMOVED lines=26> */
.L_x_1642:
[----:B------:R-:W-:Y:S05]  /*1c90*/  BSYNC B0 ;  /* 0x0000000000007941 */ /* 0x000fea0003800000 */
.L_x_1641:
        /* <DEDUP_REMOVED lines=13> */
.L_x_1638:
[----:B------:R-:W-:Y:S01]  /*1d70*/  HFMA2 R2, -RZ, RZ, 0, 9.5367431640625e-07 ;  /* 0x00000010ff027431 */ /* 0x000fe200000001ff */
[----:B------:R-:W-:Y:S01]  /*1d80*/  BSSY B0, `(.L_x_1646) ;  /* 0x0000006000007945 */ /* 0x000fe20003800000 */
[----:B------:R-:W-:Y:S01]  /*1d90*/  IMAD.MOV.U32 R3, RZ, RZ, 0x1f ;  /* 0x0000001fff037424 */ /* 0x000fe200078e00ff */
[----:B------:R-:W-:-:S07]  /*1da0*/  MOV R27, 0xffffffff ;  /* 0xffffffff001b7802 */ /* 0x000fce0000000f00 */
[----:B------:R-:W-:Y:S05]  /*1db0*/  WARPSYNC.COLLECTIVE R27, `(.L_x_1647) ;  /* 0x000000001b087348 */ /* 0x000fea0003c00000 */
[----:B------:R1:W2:Y:S02]  /*1dc0*/  SHFL.BFLY P3, R33, R32, R2, R3 ;  /* 0x0c00000220217389 */ /* 0x0002a40000060003 */
[----:B-12---:R-:W-:Y:S05]  /*1dd0*/  ENDCOLLECTIVE ;  /* 0x000000000000791b */ /* 0x006fea0003800000 */
.L_x_1647:
[----:B------:R-:W-:Y:S05]  /*1de0*/  BSYNC B0 ;  /* 0x0000000000007941 */ /* 0x000fea0003800000 */
.L_x_1646:
[----:B------:R-:W-:Y:S02]  /*1df0*/  HFMA2 R3, -RZ, RZ, 0, 1.847743988037109375e-06 ;  /* 0x0000001fff037431 */ /* 0x000fe400000001ff */
[----:B------:R-:W-:Y:S01]  /*1e00*/  FADD.FTZ R32, R32, R33 ;  /* 0x0000002120207221 */ /* 0x000fe20000010000 */
[----:B------:R-:W-:Y:S02]  /*1e10*/  IMAD.MOV.U32 R2, RZ, RZ, 0x8 ;  /* 0x00000008ff027424 */ /* 0x000fe400078e00ff */
[----:B------:R-:W-:-:S07]  /*1e20*/  IMAD.MOV.U32 R27, RZ, RZ, -0x1 ;  /* 0xffffffffff1b7424 */ /* 0x000fce00078e00ff */
[----:B------:R-:W-:Y:S05]  /*1e30*/  WARPSYNC.COLLECTIVE R27, `(.L_x_1648) ;  /* 0x000000001b087348 */ /* 0x000fea0003c00000 */
[----:B------:R1:W2:Y:S02]  /*1e40*/  SHFL.BFLY P3, R33, R32, R2, R3 ;  /* 0x0c00000220217389 */ /* 0x0002a40000060003 */
[----:B-12---:R-:W-:Y:S05]  /*1e50*/  ENDCOLLECTIVE ;  /* 0x000000000000791b */ /* 0x006fea0003800000 */
.L_x_1648:
[----:B------:R-:W-:Y:S02]  /*1e60*/  IMAD.MOV.U32 R2, RZ, RZ, 0x4 ;  /* 0x00000004ff027424 */ /* 0x000fe400078e00ff */
[----:B------:R-:W-:-:S05]  /*1e70*/  FADD.FTZ R5, R32, R33 ;  /* 0x0000002120057221 */ /* 0x000fca0000010000 */
[----:B------:R-:W-:-:S07]  /*1e80*/  MOV R32, R5 ;  /* 0x0000000500207202 */ /* 0x000fce0000000f00 */
[----:B------:R-:W-:Y:S05]  /*1e90*/  WARPSYNC.COLLECTIVE R27, `(.L_x_1649) ;  /* 0x000000001b087348 */ /* 0x000fea0003c00000 */
[----:B------:R1:W2:Y:S02]  /*1ea0*/  SHFL.BFLY P3, R33, R32, R2, R3 ;  /* 0x0c00000220217389 */ /* 0x0002a40000060003 */
[----:B-12---:R-:W-:Y:S05]  /*1eb0*/  ENDCOLLECTIVE ;  /* 0x000000000000791b */ /* 0x006fea0003800000 */
.L_x_1649:
[----:B------:R-:W-:Y:S02]  /*1ec0*/  IMAD.MOV.U32 R2, RZ, RZ, 0x2 ;  /* 0x00000002ff027424 */ /* 0x000fe400078e00ff */
[----:B------:R-:W-:-:S05]  /*1ed0*/  FADD.FTZ R26, R5, R33 ;  /* 0x00000021051a7221 */ /* 0x000fca0000010000 */
[----:B------:R-:W-:-:S07]  /*1ee0*/  MOV R32, R26 ;  /* 0x0000001a00207202 */ /* 0x000fce0000000f00 */
[----:B------:R-:W-:Y:S05]  /*1ef0*/  WARPSYNC.COLLECTIVE R27, `(.L_x_1650) ;  /* 0x000000001b087348 */ /* 0x000fea0003c00000 */
[----:B------:R1:W2:Y:S02]  /*1f00*/  SHFL.BFLY P3, R33, R32, R2, R3 ;  /* 0x0c00000220217389 */ /* 0x0002a40000060003 */
[----:B-12---:R-:W-:Y:S05]  /*1f10*/  ENDCOLLECTIVE ;  /* 0x000000000000791b */ /* 0x006fea0003800000 */
.L_x_1650:
[----:B------:R-:W-:Y:S02]  /*1f20*/  IMAD.MOV.U32 R2, RZ, RZ, 0x1 ;  /* 0x00000001ff027424 */ /* 0x000fe400078e00ff */
[----:B------:R-:W-:-:S05]  /*1f30*/  FADD.FTZ R28, R26, R33 ;  /* 0x000000211a1c7221 */ /* 0x000fca0000010000 */
[----:B------:R-:W-:-:S07]  /*1f40*/  MOV R32, R28 ;  /* 0x0000001c00207202 */ /* 0x000fce0000000f00 */
[----:B------:R-:W-:Y:S05]  /*1f50*/  WARPSYNC.COLLECTIVE R27, `(.L_x_1651) ;  /* 0x000000001b087348 */ /* 0x000fea0003c00000 */
[----:B------:R1:W2:Y:S02]  /*1f60*/  SHFL.BFLY P3, R33, R32, R2, R3 ;  /* 0x0c00000220217389 */ /* 0x0002a40000060003 */
[----:B-12---:R-:W-:Y:S05]  /*1f70*/  ENDCOLLECTIVE ;  /* 0x000000000000791b */ /* 0x006fea0003800000 */
.L_x_1651:
[----:B------:R-:W-:Y:S05]  /*1f80*/  BRA `(.L_x_1652) ;  /* 0xfffffff000f07947 */ /* 0x000fea000383ffff */
.L_x_1643:
        /* <DEDUP_REMOVED lines=40> */
.L_x_1654:
[----:B------:R-:W-:Y:S05]  /*2210*/  BSYNC B1 ;  /* 0x0000000000017941 */ /* 0x000fea0003800000 */
.L_x_1653:
        /* <DEDUP_REMOVED lines=9> */
.L_x_1655:
        /* <DEDUP_REMOVED lines=29> */
.L_x_1656:
        /* <DEDUP_REMOVED lines=30> */
.L_x_1657:
        /* <DEDUP_REMOVED lines=10> */
.L_x_1658:
[----:B------:R-:W-:Y:S05]  /*2700*/  BRA `(.L_x_1659) ;  /* 0xfffffff000f87947 */ /* 0x000fea000383ffff */
.L_x_1644:
[----:B------:R-:W-:Y:S01]  /*2710*/  BSSY B1, `(.L_x_1660) ;  /* 0x0000005000017945 */ /* 0x000fe20003800000 */
[----:B------:R-:W-:-:S07]  /*2720*/  MOV R27, 0xffffffff ;  /* 0xffffffff001b7802 */ /* 0x000fce0000000f00 */
[----:B------:R-:W-:Y:S05]  /*2730*/  WARPSYNC.COLLECTIVE R27, `(.L_x_1661) ;  /* 0x000000001b087348 */ /* 0x000fea0003c00000 */
[----:B------:R-:W-:Y:S01]  /*2740*/  NOP ;  /* 0x0000000000007918 */ /* 0x000fe20000000000 */
[----:B------:R-:W-:Y:S05]  /*2750*/  ENDCOLLECTIVE ;  /* 0x000000000000791b */ /* 0x000fea0003800000 */
.L_x_1661:
[----:B------:R-:W-:Y:S05]  /*2760*/  BSYNC B1 ;  /* 0x0000000000017941 */ /* 0x000fea0003800000 */
.L_x_1660:
[----:B------:R-:W-:Y:S05]  /*2770*/  BRA `(.L_x_1642) ;  /* 0xfffffff400447947 */ /* 0x000fea000383ffff */
.L_x_1662:
        /* <DEDUP_REMOVED lines=16> */
.L_x_4106:


//--------------------- .text._ZN12tensorrt_llm7kernels32fusedQKNormRopeKernelNTokenHeadsIN3c108BFloat16EfLi128ELb1ELi4EEEvPviiifPKvS6_S6_PKlii --------------------------
	.section	.text._ZN12tensorrt_llm7kernels32fusedQKNormRopeKernelNTokenHeadsIN3c108BFloat16EfLi128ELb1ELi4EEEvPviiifPKvS6_S6_PKlii,"ax",@progbits
	.align	128
        .global         _ZN12tensorrt_llm7kernels32fusedQKNormRopeKernelNTokenHeadsIN3c108BFloat16EfLi128ELb1ELi4EEEvPviiifPKvS6_S6_PKlii
        .type           _ZN12tensorrt_llm7kernels32fusedQKNormRopeKernelNTokenHeadsIN3c108BFloat16EfLi128ELb1ELi4EEEvPviiifPKvS6_S6_PKlii,@function
        .size           _ZN12tensorrt_llm7kernels32fusedQKNormRopeKernelNTokenHeadsIN3c108BFloat16EfLi128ELb1ELi4EEEvPviiifPKvS6_S6_PKlii,(.L_x_4107 - _ZN12tensorrt_llm7kernels32fusedQKNormRopeKernelNTokenHeadsIN3c108BFloat16EfLi128ELb1ELi4EEEvPviiifPKvS6_S6_PKlii)
        .other          _ZN12tensorrt_llm7kernels32fusedQKNormRopeKernelNTokenHeadsIN3c108BFloat16EfLi128ELb1ELi4EEEvPviiifPKvS6_S6_PKlii,@"STO_CUDA_ENTRY STV_DEFAULT"
_ZN12tensorrt_llm7kernels32fusedQKNormRopeKernelNTokenHeadsIN3c108BFloat16EfLi128ELb1ELi4EEEvPviiifPKvS6_S6_PKlii:
.text._ZN12tensorrt_llm7kernels32fusedQKNormRopeKernelNTokenHeadsIN3c108BFloat16EfLi128ELb1ELi4EEEvPviiifPKvS6_S6_PKlii:
        /* <DEDUP_REMOVED lines=76> */
.L_x_1667:
        /* <DEDUP_REMOVED lines=47> */
.L_x_1666:
[----:B------:R-:W-:Y:S05]  /*07b0*/  BSYNC.RECONVERGENT B1 ;  /* 0x0000000000017941 */ /* 0x000fea0003800200 */
.L_x_1665:
        /* <DEDUP_REMOVED lines=12> */
.L_x_1668:
        /* <DEDUP_REMOVED lines=18> */
.L_x_1664:
[----:B------:R-:W-:Y:S05]  /*09a0*/  BSYNC.RECONVERGENT B0 ;  /* 0x0000000000007941 */ /* 0x000fea0003800200 */
.L_x_1663:
        /* <DEDUP_REMOVED lines=40> */
.L_x_1673:
        /* <DEDUP_REMOVED lines=11> */
.L_x_1672:
[----:B------:R-:W-:Y:S05]  /*0ce0*/  BSYNC.RECONVERGENT B1 ;  /* 0x0000000000017941 */ /* 0x000fea0003800200 */
.L_x_1671:
        /* <DEDUP_REMOVED lines=8> */
.L_x_1674:
        /* <DEDUP_REMOVED lines=23> */
.L_x_1670:
[----:B------:R-:W-:Y:S05]  /*0ee0*/  BSYNC.RECONVERGENT B0 ;  /* 0x0000000000007941 */ /* 0x000fea0003800200 */
.L_x_1669:
        /* <DEDUP_REMOVED lines=45> */
.L_x_1680:
        /* <DEDUP_REMOVED lines=26> */
.L_x_1687:
        /* <DEDUP_REMOVED lines=18> */
.L_x_1677:
[----:B------:R-:W-:Y:S05]  /*1480*/  BSYNC.RECONVERGENT B0 ;  /* 0x0000000000007941 */ /* 0x000fea0003800200 */
.L_x_1676:
        /* <DEDUP_REMOVED lines=16> */
.L_x_1679:
[----:B------:R-:W-:Y:S05]  /*1590*/  BSYNC.RECONVERGENT B0 ;  /* 0x0000000000007941 */ /* 0x000fea0003800200 */
.L_x_1678:
        /* <DEDUP_REMOVED lines=13> */
.L_x_1675:
[----:B------:R-:W-:Y:S01]  /*1670*/  HFMA2 R24, -RZ, RZ, 0, 1.847743988037109375e-06 ;  /* 0x0000001fff187431 */ /* 0x000fe200000001ff */
[----:B------:R-:W-:Y:S01]  /*1680*/  BSSY B0, `(.L_x_1681) ;  /* 0x0000006000007945 */ /* 0x000fe20003800000 */
[----:B------:R-:W-:Y:S02]  /*1690*/  IMAD.MOV.U32 R21, RZ, RZ, 0x10 ;  /* 0x00000010ff157424 */ /* 0x000fe400078e00ff */
[----:B------:R-:W-:-:S07]  /*16a0*/  IMAD.MOV.U32 R23, RZ, RZ, -0x1 ;  /* 0xffffffffff177424 */ /* 0x000fce00078e00ff */
[----:B------:R-:W-:Y:S05]  /*16b0*/  WARPSYNC.COLLECTIVE R23, `(.L_x_1682) ;  /* 0x0000000017087348 */ /* 0x000fea0003c00000 */
[----:B------:R1:W2:Y:S02]  /*16c0*/  SHFL.BFLY P2, R24, R25, R21, R24 ;  /* 0x0c00001519187389 */ /* 0x0002a40000040018 */
[----:B-12---:R-:W-:Y:S05]  /*16d0*/  ENDCOLLECTIVE ;  /* 0x000000000000791b */ /* 0x006fea0003800000 */
.L_x_1682:
[----:B------:R-:W-:Y:S05]  /*16e0*/  BSYNC B0 ;  /* 0x0000000000007941 */ /* 0x000fea0003800000 */
.L_x_1681:
        /* <DEDUP_REMOVED lines=8> */
.L_x_1683:
        /* <DEDUP_REMOVED lines=8> */
.L_x_1684:
        /* <DEDUP_REMOVED lines=8> */
.L_x_1685:
        /* <DEDUP_REMOVED lines=8> */
.L_x_1686:
[----:B------:R-:W-:Y:S01]  /*18f0*/  MOV R26, R24 ;  /* 0x00000018001a7202 */ /* 0x000fe20000000f00 */
[----:B------:R-:W-:Y:S06]  /*1900*/  BRA `(.L_x_1687) ;  /* 0xfffffff800947947 */ /* 0x000fec000383ffff */
.L_x_1688:
        /* <DEDUP_REMOVED lines=15> */
.L_x_4107:


//--------------------- .text._ZN12tensorrt_llm7kernels32fusedQKNormRopeKernelNTokenHeadsIN3c108BFloat16EfLi64ELb0ELi4EEEvPviiifPKvS6_S6_PKlii --------------------------
	.section	.text._ZN12tensorrt_llm7kernels32fusedQKNormRopeKernelNTokenHeadsIN3c108BFloat16EfLi64ELb0ELi4EEEvPviiifPKvS6_S6_PKlii,"ax",@progbits
	.align	128
        .global         _ZN12tensorrt_llm7kernels32fusedQKNormRopeKernelNTokenHeadsIN3c108BFloat16EfLi64ELb0ELi4EEEvPviiifPKvS6_S6_PKlii
        .type           _ZN12tensorrt_llm7kernels32fusedQKNormRopeKernelNTokenHeadsIN3c108BFloat16EfLi64ELb0ELi4EEEvPviiifPKvS6_S6_PKlii,@function
        .size           _ZN12tensorrt_llm7kernels32fusedQKNormRopeKernelNTokenHeadsIN3c108BFloat16EfLi64ELb0ELi4EEEvPviiifPKvS6_S6_PKlii,(.L_x_4108 - _ZN12tensorrt_llm7kernels32fusedQKNormRopeKernelNTokenHeadsIN3c108BFloat16EfLi64ELb0ELi4EEEvPviiifPKvS6_S6_PKlii)
        .other          _ZN12tensorrt_llm7kernels32fusedQKNormRopeKernelNTokenHeadsIN3c108BFloat16EfLi64ELb0ELi4EEEvPviiifPKvS6_S6_PKlii,@"STO_CUDA_ENTRY STV_DEFAULT"
_ZN12tensorrt_llm7kernels32fusedQKNormRopeKernelNTokenHeadsIN3c108BFloat16EfLi64ELb0ELi4EEEvPviiifPKvS6_S6_PKlii:
.text._ZN12tensorrt_llm7kernels32fusedQKNormRopeKernelNTokenHeadsIN3c108BFloat16EfLi64ELb0ELi4EEEvPviiifPKvS6_S6_PKlii:
        /* <DEDUP_REMOVED lines=77> */
.L_x_1693:
        /* <DEDUP_REMOVED lines=44> */
.L_x_1692:
[----:B------:R-:W-:Y:S05]  /*0790*/  BSYNC.RECONVERGENT B1 ;  /* 0x0000000000017941 */ /* 0x000fea0003800200 */
.L_x_1691:
        /* <DEDUP_REMOVED lines=13> */
.L_x_1694:
        /* <DEDUP_REMOVED lines=16> */
.L_x_1690:
[----:B------:R-:W-:Y:S05]  /*0970*/  BSYNC.RECONVERGENT B0 ;  /* 0x0000000000007941 */ /* 0x000fea0003800200 */
.L_x_1689:
        /* <DEDUP_REMOVED lines=40> */
.L_x_1699:
        /* <DEDUP_REMOVED lines=11> */
.L_x_1698:
[----:B------:R-:W-:Y:S05]  /*0cb0*/  BSYNC.RECONVERGENT B1 ;  /* 0x0000000000017941 */ /* 0x000fea0003800200 */
.L_x_1697:
        /* <DEDUP_REMOVED lines=8> */
.L_x_1700:
        /* <DEDUP_REMOVED lines=23> */
.L_x_1696:
[----:B------:R-:W-:Y:S05]  /*0eb0*/  BSYNC.RECONVERGENT B0 ;  /* 0x0000000000007941 */ /* 0x000fea0003800200 */
.L_x_1695:
        /* <DEDUP_REMOVED lines=58> */
.L_x_1708:
        /* <DEDUP_REMOVED lines=21> */
.L_x_1715:
        /* <DEDUP_REMOVED lines=13> */
.L_x_1703:
[----:B------:R-:W-:Y:S05]  /*1480*/  BSYNC.RECONVERGENT B0 ;  /* 0x0000000000007941 */ /* 0x000fea0003800200 */
.L_x_1702:
        /* <DEDUP_REMOVED lines=42> */
.L_x_1720:
        /* <DEDUP_REMOVED lines=11> */
.L_x_1705:
[----:B------:R-:W-:Y:S05]  /*17e0*/  BSYNC B0 ;  /* 0x0000000000007941 */ /* 0x000fea0003800000 */
.L_x_1704:
        /* <DEDUP_REMOVED lines=12> */
.L_x_1701:
[----:B------:R-:W-:Y:S01]  /*18b0*/  HFMA2 R23, -RZ, RZ, 0, 9.5367431640625e-07 ;  /* 0x00000010ff177431 */ /* 0x000fe200000001ff */
[----:B------:R-:W-:Y:S01]  /*18c0*/  BSSY B0, `(.L_x_1709) ;  /* 0x0000006000007945 */ /* 0x000fe20003800000 */
[----:B------:R-:W-:Y:S02]  /*18d0*/  IMAD.MOV.U32 R24, RZ, RZ, 0x1f ;  /* 0x0000001fff187424 */ /* 0x000fe400078e00ff */
[----:B------:R-:W-:-:S07]  /*18e0*/  IMAD.MOV.U32 R9, RZ, RZ, -0x1 ;  /* 0xffffffffff097424 */ /* 0x000fce00078e00ff */
[----:B------:R-:W-:Y:S05]  /*18f0*/  WARPSYNC.COLLECTIVE R9, `(.L_x_1710) ;  /* 0x0000000009087348 */ /* 0x000fea0003c00000 */
[----:B------:R1:W2:Y:S02]  /*1900*/  SHFL.BFLY P1, R26, R21, R23, R24 ;  /* 0x0c000017151a7389 */ /* 0x0002a40000020018 */
[----:B-12---:R-:W-:Y:S05]  /*1910*/  ENDCOLLECTIVE ;  /* 0x000000000000791b */ /* 0x006fea0003800000 */
.L_x_1710:
[----:B------:R-:W-:Y:S05]  /*1920*/  BSYNC B0 ;  /* 0x0000000000007941 */ /* 0x000fea0003800000 */
.L_x_1709:
        /* <DEDUP_REMOVED lines=8> */
.L_x_1711:
[----:B------:R-:W-:Y:S02]  /*19b0*/  IMAD.MOV.U32 R23, RZ, RZ, 0x4 ;  /* 0x00000004ff177424 */ /* 0x000fe400078e00ff */
[----:B------:R-:W-:-:S04]  /*19c0*/  FADD.FTZ R27, R25, R26 ;  /* 0x0000001a191b7221 */ /* 0x000fc80000010000 */
[----:B------:R-:W-:-:S07]  /*19d0*/  IMAD.MOV.U32 R21, RZ, RZ, R27 ;  /* 0x000000ffff157224 */ /* 0x000fce00078e001b */
[----:B------:R-:W-:Y:S05]  /*19e0*/  WARPSYNC.COLLECTIVE R9, `(.L_x_1712) ;  /* 0x0000000009087348 */ /* 0x000fea0003c00000 */
[----:B------:R1:W2:Y:S02]  /*19f0*/  SHFL.BFLY P1, R26, R21, R23, R24 ;  /* 0x0c000017151a7389 */ /* 0x0002a40000020018 */
[----:B-12---:R-:W-:Y:S05]  /*1a00*/  ENDCOLLECTIVE ;  /* 0x000000000000791b */ /* 0x006fea0003800000 */
.L_x_1712:
[----:B------:R-:W-:Y:S02]  /*1a10*/  IMAD.MOV.U32 R23, RZ, RZ, 0x2 ;  /* 0x00000002ff177424 */ /* 0x000fe400078e00ff */
[----:B------:R-:W-:-:S05]  /*1a20*/  FADD.FTZ R28, R27, R26 ;  /* 0x0000001a1b1c7221 */ /* 0x000fca0000010000 */
[----:B------:R-:W-:-:S07]  /*1a30*/  MOV R21, R28 ;  /* 0x0000001c00157202 */ /* 0x000fce0000000f00 */
[----:B------:R-:W-:Y:S05]  /*1a40*/  WARPSYNC.COLLECTIVE R9, `(.L_x_1713) ;  /* 0x0000000009087348 */ /* 0x000fea0003c00000 */
[----:B------:R1:W2:Y:S02]  /*1a50*/  SHFL.BFLY P1, R26, R21, R23, R24 ;  /* 0x0c000017151a7389 */ /* 0x0002a40000020018 */
[----:B-12---:R-:W-:Y:S05]  /*1a60*/  ENDCOLLECTIVE ;  /* 0x000000000000791b */ /* 0x006fea0003800000 */
.L_x_1713:
[----:B------:R-:W-:Y:S02]  /*1a70*/  HFMA2 R23, -RZ, RZ, 0, 5.9604644775390625e-08 ;  /* 0x00000001ff177431 */ /* 0x000fe400000001ff */
[----:B------:R-:W-:-:S04]  /*1a80*/  FADD.FTZ R29, R28, R26 ;  /* 0x0000001a1c1d7221 */ /* 0x000fc80000010000 */
[----:B------:R-:W-:-:S07]  /*1a90*/  IMAD.MOV.U32 R21, RZ, RZ, R29 ;  /* 0x000000ffff157224 */ /* 0x000fce00078e001d */
[----:B------:R-:W-:Y:S05]  /*1aa0*/  WARPSYNC.COLLECTIVE R9, `(.L_x_1714) ;  /* 0x0000000009087348 */ /* 0x000fea0003c00000 */
[----:B------:R1:W2:Y:S02]  /*1ab0*/  SHFL.BFLY P1, R26, R21, R23, R24 ;  /* 0x0c000017151a7389 */ /* 0x0002a40000020018 */
[----:B-12---:R-:W-:Y:S05]  /*1ac0*/  ENDCOLLECTIVE ;  /* 0x000000000000791b */ /* 0x006fea0003800000 */
.L_x_1714:
[----:B------:R-:W-:Y:S05]  /*1ad0*/  BRA `(.L_x_1715) ;  /* 0xfffffff800347947 */ /* 0x000fea000383ffff */
.L_x_1706:
        /* <DEDUP_REMOVED lines=32> */
.L_x_1717:
[----:B------:R-:W-:Y:S05]  /*1ce0*/  BSYNC B1 ;  /* 0x0000000000017941 */ /* 0x000fea0003800000 */
.L_x_1716:
        /* <DEDUP_REMOVED lines=8> */
.L_x_1718:
[----:B------:R-:W-:-:S04]  /*1d70*/  @!P0 FADD.FTZ R26, -R26, -RZ ;  /* 0x800000ff1a1a8221 */ /* 0x000fc80000010100 */
[----:B------:R-:W-:-:S04]  /*1d80*/  FMUL.FTZ R26, R26, R25 ;  /* 0x000000191a1a7220 */ /* 0x000fc80000410000 */
[----:B------:R-:W-:Y:S01]  /*1d90*/  FFMA.FTZ R25, R21, R8, R26 ;  /* 0x0000000815197223 */ /* 0x000fe2000001001a */
[----:B------:R-:W-:-:S07]  /*1da0*/  IMAD.MOV.U32 R21, RZ, RZ, R0 ;  /* 0x000000ffff157224 */ /* 0x000fce00078e0000 */
[----:B------:R-:W-:Y:S05]  /*1db0*/  WARPSYNC.COLLECTIVE R9, `(.L_x_1719) ;  /* 0x0000000009087348 */ /* 0x000fea0003c00000 */
[----:B------:R1:W2:Y:S02]  /*1dc0*/  SHFL.BFLY P1, R26, R21, R23, R24 ;  /* 0x0c000017151a7389 */ /* 0x0002a40000020018 */
[----:B-12---:R-:W-:Y:S05]  /*1dd0*/  ENDCOLLECTIVE ;  /* 0x000000000000791b */ /* 0x006fea0003800000 */
.L_x_1719:
[----:B------:R-:W-:Y:S01]  /*1de0*/  MOV R8, R26 ;  /* 0x0000001a00087202 */ /* 0x000fe20000000f00 */
[----:B------:R-:W-:Y:S06]  /*1df0*/  BRA `(.L_x_1720) ;  /* 0xfffffff8004c7947 */ /* 0x000fec000383ffff */
.L_x_1707:
[----:B------:R-:W-:Y:S01]  /*1e00*/  BSSY B1, `(.L_x_1721) ;  /* 0x0000005000017945 */ /* 0x000fe20003800000 */
[----:B------:R-:W-:-:S07]  /*1e10*/  IMAD.MOV.U32 R9, RZ, RZ, -0x1 ;  /* 0xffffffffff097424 */ /* 0x000fce00078e00ff */
[----:B-1----:R-:W-:Y:S05]  /*1e20*/  WARPSYNC.COLLECTIVE R9, `(.L_x_1722) ;  /* 0x0000000009087348 */ /* 0x002fea0003c00000 */
[----:B------:R-:W-:Y:S01]  /*1e30*/  NOP ;  /* 0x0000000000007918 */ /* 0x000fe20000000000 */
[----:B-1----:R-:W-:Y:S05]  /*1e40*/  ENDCOLLECTIVE ;  /* 0x000000000000791b */ /* 0x002fea0003800000 */
.L_x_1722:
[----:B------:R-:W-:Y:S05]  /*1e50*/  BSYNC B1 ;  /* 0x0000000000017941 */ /* 0x000fea0003800000 */
.L_x_1721:
[----:B------:R-:W-:Y:S05]  /*1e60*/  BRA `(.L_x_1705) ;  /* 0xfffffff8005c7947 */ /* 0x000fea000383ffff */
.L_x_1723:
        /* <DEDUP_REMOVED lines=9> */
.L_x_4108:


//--------------------- .text._ZN12tensorrt_llm7kernels32fusedQKNormRopeKernelNTokenHeadsIN3c108BFloat16EfLi64ELb1ELi4EEEvPviiifPKvS6_S6_PKlii --------------------------
	.section	.text._ZN12tensorrt_llm7kernels32fusedQKNormRopeKernelNTokenHeadsIN3c108BFloat16EfLi64ELb1ELi4EEEvPviiifPKvS6_S6_PKlii,"ax",@progbits
	.align	128
        .global         _ZN12tensorrt_llm7kernels32fusedQKNormRopeKernelNTokenHeadsIN3c108BFloat16EfLi64ELb1ELi4EEEvPviiifPKvS6_S6_PKlii
        .type           _ZN12tensorrt_llm7kernels32fusedQKNormRopeKernelNTokenHeadsIN3c108BFloat16EfLi64ELb1ELi4EEEvPviiifPKvS6_S6_PKlii,@function
        .size           _ZN12tensorrt_llm7kernels32fusedQKNormRopeKernelNTokenHeadsIN3c108BFloat16EfLi64ELb1ELi4EEEvPviiifPKvS6_S6_PKlii,(.L_x_4109 - _ZN12tensorrt_llm7kernels32fusedQKNormRopeKernelNTokenHeadsIN3c108BFloat16EfLi64ELb1ELi4EEEvPviiifPKvS6_S6_PKlii)
        .other          _ZN12tensorrt_llm7kernels32fusedQKNormRopeKernelNTokenHeadsIN3c108BFloat16EfLi64ELb1ELi4EEEvPviiifPKvS6_S6_PKlii,@"STO_CUDA_ENTRY STV_DEFAULT"
_ZN12tensorrt_llm7kernels32fusedQKNormRopeKernelNTokenHeadsIN3c108BFloat16EfLi64ELb1ELi4EEEvPviiifPKvS6_S6_PKlii:
.text._ZN12tensorrt_llm7kernels32fusedQKNormRopeKernelNTokenHeadsIN3c108BFloat16EfLi64ELb1ELi4EEEvPviiifPKvS6_S6_PKlii:
        /* <DEDUP_REMOVED lines=79> */
.L_x_1728:
        /* <DEDUP_REMOVED lines=48> */
.L_x_1727:
[----:B------:R-:W-:Y:S05]  /*07f0*/  BSYNC.RECONVERGENT B1 ;  /* 0x0000000000017941 */ /* 0x000fea0003800200 */
.L_x_1726:
        /* <DEDUP_REMOVED lines=13> */
.L_x_1729:
        /* <DEDUP_REMOVED lines=18> */
.L_x_1725:
[----:B------:R-:W-:Y:S05]  /*09f0*/  BSYNC.RECONVERGENT B0 ;  /* 0x0000000000007941 */ /* 0x000fea0003800200 */
.L_x_1724:
        /* <DEDUP_REMOVED lines=40> */
.L_x_1734:
        /* <DEDUP_REMOVED lines=11> */
.L_x_1733:
[----:B------:R-:W-:Y:S05]  /*0d30*/  BSYNC.RECONVERGENT B1 ;  /* 0x0000000000017941 */ /* 0x000fea0003800200 */
.L_x_1732:
        /* <DEDUP_REMOVED lines=8> */
.L_x_1735:
        /* <DEDUP_REMOVED lines=23> */
.L_x_1731:
[----:B------:R-:W-:Y:S05]  /*0f30*/  BSYNC.RECONVERGENT B0 ;  /* 0x0000000000007941 */ /* 0x000fea0003800200 */
.L_x_1730:
        /* <DEDUP_REMOVED lines=40> */
.L_x_1742:
        /* <DEDUP_REMOVED lines=23> */
.L_x_1752:
[----:B------:R-:W3:Y:S01]  /*1330*/  LDC R26, c[0x0][0x394] ;  /* 0x0000e500ff1a7b82 */ /* 0x000ee20000000800 */
[----:B------:R-:W-:Y:S01]  /*1340*/  ISETP.NE.AND P1, PT, R23, 0x1, PT ;  /* 0x000000011700780c */ /* 0x000fe20003f25270 */
[----:B------:R-:W-:Y:S01]  /*1350*/  BSSY.RECONVERGENT B1, `(.L_x_1739) ;  /* 0x0000004000017945 */ /* 0x000fe20003800200 */
[----:B------:R-:W-:-:S11]  /*1360*/  ISETP.GE.AND P0, PT, R2, R13, PT ;  /* 0x0000000d0200720c */ /* 0x000fd60003f06270 */
[----:B------:R-:W-:Y:S05]  /*1370*/  @P1 BRA `(.L_x_1740) ;  /* 0x0000000000041947 */ /* 0x000fea0003800000 */
[----:B------:R-:W-:-:S04]  /*1380*/  DEPBAR.LE SB0, 0x0 ;  /* 0x000080000000791a */ /* 0x000fc80000000000 */
.L_x_1740:
[----:B------:R-:W-:Y:S05]  /*1390*/  BSYNC.RECONVERGENT B1 ;  /* 0x0000000000017941 */ /* 0x000fea0003800200 */
.L_x_1739:
        /* <DEDUP_REMOVED lines=43> */
.L_x_1759:
        /* <DEDUP_REMOVED lines=27> */
.L_x_1737:
[----:B------:R-:W-:Y:S05]  /*1800*/  BSYNC B0 ;  /* 0x0000000000007941 */ /* 0x000fea0003800000 */
.L_x_1736:
        /* <DEDUP_REMOVED lines=31> */
.L_x_1766:
[----:B------:R-:W4:Y:S01]  /*1a00*/  LDC R4, c[0x0][0x394] ;  /* 0x0000e500ff047b82 */ /* 0x000f220000000800 */
[----:B------:R-:W-:Y:S01]  /*1a10*/  ISETP.NE.AND P1, PT, R15, RZ, PT ;  /* 0x000000ff0f00720c */ /* 0x000fe20003f25270 */
[----:B------:R-:W-:Y:S01]  /*1a20*/  BSSY.RECONVERGENT B0, `(.L_x_1744) ;  /* 0x0000004000007945 */ /* 0x000fe20003800200 */
[----:B------:R-:W-:-:S11]  /*1a30*/  ISETP.GE.AND P2, PT, R2, R13, PT ;  /* 0x0000000d0200720c */ /* 0x000fd60003f46270 */
[----:B------:R-:W-:Y:S05]  /*1a40*/  @P1 BRA `(.L_x_1745) ;  /* 0x0000000000041947 */ /* 0x000fea0003800000 */
[----:B------:R-:W-:-:S04]  /*1a50*/  DEPBAR.LE SB0, 0x0 ;  /* 0x000080000000791a */ /* 0x000fc80000000000 */
.L_x_1745:
[----:B------:R-:W-:Y:S05]  /*1a60*/  BSYNC.RECONVERGENT B0 ;  /* 0x0000000000007941 */ /* 0x000fea0003800200 */
.L_x_1744:
        /* <DEDUP_REMOVED lines=21> */
.L_x_1738:
        /* <DEDUP_REMOVED lines=8> */
.L_x_1747:
[----:B------:R-:W-:Y:S05]  /*1c40*/  BSYNC B1 ;  /* 0x0000000000017941 */ /* 0x000fea0003800000 */
.L_x_1746:
        /* <DEDUP_REMOVED lines=8> */
.L_x_1748:
[----:B------:R-:W-:Y:S02]  /*1cd0*/  HFMA2 R29, -RZ, RZ, 0, 2.384185791015625e-07 ;  /* 0x00000004ff1d7431 */ /* 0x000fe400000001ff */
[----:B------:R-:W-:-:S04]  /*1ce0*/  FADD.FTZ R26, R6, R31 ;  /* 0x0000001f061a7221 */ /* 0x000fc80000010000 */
[----:B------:R-:W-:-:S07]  /*1cf0*/  IMAD.MOV.U32 R36, RZ, RZ, R26 ;  /* 0x000000ffff247224 */ /* 0x000fce00078e001a */
[----:B------:R-:W-:Y:S05]  /*1d00*/  WARPSYNC.COLLECTIVE R27, `(.L_x_1749) ;  /* 0x000000001b087348 */ /* 0x000fea0003c00000 */
[----:B------:R1:W2:Y:S02]  /*1d10*/  SHFL.BFLY P1, R31, R36, R29, R30 ;  /* 0x0c00001d241f7389 */ /* 0x0002a4000002001e */
[----:B-12---:R-:W-:Y:S05]  /*1d20*/  ENDCOLLECTIVE ;  /* 0x000000000000791b */ /* 0x006fea0003800000 */
.L_x_1749:
[----:B------:R-:W-:Y:S01]  /*1d30*/  MOV R29, 0x2 ;  /* 0x00000002001d7802 */ /* 0x000fe20000000f00 */
[----:B------:R-:W-:-:S04]  /*1d40*/  FADD.FTZ R32, R26, R31 ;  /* 0x0000001f1a207221 */ /* 0x000fc80000010000 */
[----:B------:R-:W-:-:S07]  /*1d50*/  IMAD.MOV.U32 R36, RZ, RZ, R32 ;  /* 0x000000ffff247224 */ /* 0x000fce00078e0020 */
[----:B------:R-:W-:Y:S05]  /*1d60*/  WARPSYNC.COLLECTIVE R27, `(.L_x_1750) ;  /* 0x000000001b087348 */ /* 0x000fea0003c00000 */
[----:B------:R1:W2:Y:S02]  /*1d70*/  SHFL.BFLY P1, R31, R36, R29, R30 ;  /* 0x0c00001d241f7389 */ /* 0x0002a4000002001e */
[----:B-12---:R-:W-:Y:S05]  /*1d80*/  ENDCOLLECTIVE ;  /* 0x000000000000791b */ /* 0x006fea0003800000 */
.L_x_1750:
[----:B------:R-:W-:Y:S02]  /*1d90*/  HFMA2 R29, -RZ, RZ, 0, 5.9604644775390625e-08 ;  /* 0x00000001ff1d7431 */ /* 0x000fe400000001ff */
[----:B------:R-:W-:-:S04]  /*1da0*/  FADD.FTZ R33, R32, R31 ;  /* 0x0000001f20217221 */ /* 0x000fc80000010000 */
[----:B------:R-:W-:-:S07]  /*1db0*/  IMAD.MOV.U32 R36, RZ, RZ, R33 ;  /* 0x000000ffff247224 */ /* 0x000fce00078e0021 */
[----:B------:R-:W-:Y:S05]  /*1dc0*/  WARPSYNC.COLLECTIVE R27, `(.L_x_1751) ;  /* 0x000000001b087348 */ /* 0x000fea0003c00000 */
[----:B------:R1:W2:Y:S02]  /*1dd0*/  SHFL.BFLY P1, R31, R36, R29, R30 ;  /* 0x0c00001d241f7389 */ /* 0x0002a4000002001e */
[----:B-12---:R-:W-:Y:S05]  /*1de0*/  ENDCOLLECTIVE ;  /* 0x000000000000791b */ /* 0x006fea0003800000 */
.L_x_1751:
[----:B------:R-:W-:Y:S05]  /*1df0*/  BRA `(.L_x_1752) ;  /* 0xfffffff4004c7947 */ /* 0x000fea000383ffff */
.L_x_1741:
        /* <DEDUP_REMOVED lines=8> */
.L_x_1754:
[----:B------:R-:W-:Y:S05]  /*1e80*/  BSYNC B1 ;  /* 0x0000000000017941 */ /* 0x000fea0003800000 */
.L_x_1753:
        /* <DEDUP_REMOVED lines=8> */
.L_x_1755:
[----:B------:R-:W-:Y:S02]  /*1f10*/  HFMA2 R29, -RZ, RZ, 0, 2.384185791015625e-07 ;  /* 0x00000004ff1d7431 */ /* 0x000fe400000001ff */
[----:B------:R-:W-:-:S04]  /*1f20*/  FADD.FTZ R9, R8, R31 ;  /* 0x0000001f08097221 */ /* 0x000fc80000010000 */
[----:B------:R-:W-:-:S07]  /*1f30*/  IMAD.MOV.U32 R36, RZ, RZ, R9 ;  /* 0x000000ffff247224 */ /* 0x000fce00078e0009 */
[----:B------:R-:W-:Y:S05]  /*1f40*/  WARPSYNC.COLLECTIVE R27, `(.L_x_1756) ;  /* 0x000000001b087348 */ /* 0x000fea0003c00000 */
[----:B------:R1:W2:Y:S02]  /*1f50*/  SHFL.BFLY P1, R31, R36, R29, R30 ;  /* 0x0c00001d241f7389 */ /* 0x0002a4000002001e */
[----:B-12---:R-:W-:Y:S05]  /*1f60*/  ENDCOLLECTIVE ;  /* 0x000000000000791b */ /* 0x006fea0003800000 */
.L_x_1756:
[----:B------:R-:W-:Y:S01]  /*1f70*/  MOV R29, 0x2 ;  /* 0x00000002001d7802 */ /* 0x000fe20000000f00 */
[----:B------:R-:W-:-:S04]  /*1f80*/  FADD.FTZ R34, R9, R31 ;  /* 0x0000001f09227221 */ /* 0x000fc80000010000 */
[----:B------:R-:W-:-:S07]  /*1f90*/  IMAD.MOV.U32 R36, RZ, RZ, R34 ;  /* 0x000000ffff247224 */ /* 0x000fce00078e0022 */
[----:B------:R-:W-:Y:S05]  /*1fa0*/  WARPSYNC.COLLECTIVE R27, `(.L_x_1757) ;  /* 0x000000001b087348 */ /* 0x000fea0003c00000 */
[----:B------:R1:W2:Y:S02]  /*1fb0*/  SHFL.BFLY P1, R31, R36, R29, R30 ;  /* 0x0c00001d241f7389 */ /* 0x0002a4000002001e */
[----:B-12---:R-:W-:Y:S05]  /*1fc0*/  ENDCOLLECTIVE ;  /* 0x000000000000791b */ /* 0x006fea0003800000 */
.L_x_1757:
[----:B------:R-:W-:Y:S02]  /*1fd0*/  HFMA2 R29, -RZ, RZ, 0, 5.9604644775390625e-08 ;  /* 0x00000001ff1d7431 */ /* 0x000fe400000001ff */
[----:B------:R-:W-:-:S04]  /*1fe0*/  FADD.FTZ R35, R34, R31 ;  /* 0x0000001f22237221 */ /* 0x000fc80000010000 */
[----:B------:R-:W-:-:S07]  /*1ff0*/  IMAD.MOV.U32 R36, RZ, RZ, R35 ;  /* 0x000000ffff247224 */ /* 0x000fce00078e0023 */
[----:B------:R-:W-:Y:S05]  /*2000*/  WARPSYNC.COLLECTIVE R27, `(.L_x_1758) ;  /* 0x000000001b087348 */ /* 0x000fea0003c00000 */
[----:B------:R1:W2:Y:S02]  /*2010*/  SHFL.BFLY P1, R31, R36, R29, R30 ;  /* 0x0c00001d241f7389 */ /* 0x0002a4000002001e */
[----:B-12---:R-:W-:Y:S05]  /*2020*/  ENDCOLLECTIVE ;  /* 0x000000000000791b */ /* 0x006fea0003800000 */
.L_x_1758:
[----:B------:R-:W-:Y:S05]  /*2030*/  BRA `(.L_x_1759) ;  /* 0xfffffff400847947 */ /* 0x000fea000383ffff */
.L_x_1743:
        /* <DEDUP_REMOVED lines=8> */
.L_x_1761:
[----:B------:R-:W-:Y:S05]  /*20c0*/  BSYNC B0 ;  /* 0x0000000000007941 */ /* 0x000fea0003800000 */
.L_x_1760:
        /* <DEDUP_REMOVED lines=8> */
.L_x_1762:
[----:B------:R-:W-:Y:S02]  /*2150*/  HFMA2 R29, -RZ, RZ, 0, 2.384185791015625e-07 ;  /* 0x00000004ff1d7431 */ /* 0x000fe400000001ff */
[----:B------:R-:W-:-:S04]  /*2160*/  FADD.FTZ R6, R5, R31 ;  /* 0x0000001f05067221 */ /* 0x000fc80000010000 */
[----:B------:R-:W-:-:S07]  /*2170*/  IMAD.MOV.U32 R36, RZ, RZ, R6 ;  /* 0x000000ffff247224 */ /* 0x000fce00078e0006 */
[----:B------:R-:W-:Y:S05]  /*2180*/  WARPSYNC.COLLECTIVE R27, `(.L_x_1763) ;  /* 0x000000001b087348 */ /* 0x000fea0003c00000 */
[----:B------:R1:W2:Y:S02]  /*2190*/  SHFL.BFLY P1, R31, R36, R29, R30 ;  /* 0x0c00001d241f7389 */ /* 0x0002a4000002001e */
[----:B-12---:R-:W-:Y:S05]  /*21a0*/  ENDCOLLECTIVE ;  /* 0x000000000000791b */ /* 0x006fea0003800000 */
.L_x_1763:
[----:B------:R-:W-:Y:S01]  /*21b0*/  MOV R29, 0x2 ;  /* 0x00000002001d7802 */ /* 0x000fe20000000f00 */
[----:B------:R-:W-:-:S04]  /*21c0*/  FADD.FTZ R7, R6, R31 ;  /* 0x0000001f06077221 */ /* 0x000fc80000010000 */
[----:B------:R-:W-:-:S07]  /*21d0*/  IMAD.MOV.U32 R36, RZ, RZ, R7 ;  /* 0x000000ffff247224 */ /* 0x000fce00078e0007 */
[----:B------:R-:W-:Y:S05]  /*21e0*/  WARPSYNC.COLLECTIVE R27, `(.L_x_1764) ;  /* 0x000000001b087348 */ /* 0x000fea0003c00000 */
[----:B------:R1:W2:Y:S02]  /*21f0*/  SHFL.BFLY P1, R31, R36, R29, R30 ;  /* 0x0c00001d241f7389 */ /* 0x0002a4000002001e */
[----:B-12---:R-:W-:Y:S05]  /*2200*/  ENDCOLLECTIVE ;  /* 0x000000000000791b */ /* 0x006fea0003800000 */
.L_x_1764:
[----:B------:R-:W-:Y:S02]  /*2210*/  HFMA2 R29, -RZ, RZ, 0, 5.9604644775390625e-08 ;  /* 0x00000001ff1d7431 */ /* 0x000fe400000001ff */
[----:B------:R-:W-:-:S04]  /*2220*/  FADD.FTZ R8, R7, R31 ;  /* 0x0000001f07087221 */ /* 0x000fc80000010000 */
[----:B------:R-:W-:-:S07]  /*2230*/  IMAD.MOV.U32 R36, RZ, RZ, R8 ;  /* 0x000000ffff247224 */ /* 0x000fce00078e0008 */
[----:B------:R-:W-:Y:S05]  /*2240*/  WARPSYNC.COLLECTIVE R27, `(.L_x_1765) ;  /* 0x000000001b087348 */ /* 0x000fea0003c00000 */
[----:B------:R1:W2:Y:S02]  /*2250*/  SHFL.BFLY P1, R31, R36, R29, R30 ;  /* 0x0c00001d241f7389 */ /* 0x0002a4000002001e */
[----:B-12---:R-:W-:Y:S05]  /*2260*/  ENDCOLLECTIVE ;  /* 0x000000000000791b */ /* 0x006fea0003800000 */
.L_x_1765:
[----:B------:R-:W-:Y:S05]  /*2270*/  BRA `(.L_x_1766) ;  /* 0xfffffff400e07947 */ /* 0x000fea000383ffff */
.L_x_1767:
        /* <DEDUP_REMOVED lines=16> */
.L_x_4109:


//--------------------- .text._ZN12tensorrt_llm7kernels32fusedQKNormRopeKernelNTokenHeadsIN3c108BFloat16EfLi256ELb0ELi2EEEvPviiifPKvS6_S6_PKlii --------------------------
	.section	.text._ZN12tensorrt_llm7kernels32fusedQKNormRopeKernelNTokenHeadsIN3c108BFloat16EfLi256ELb0ELi2EEEvPviiifPKvS6_S6_PKlii,"ax",@progbits
	.align	128
        .global         _ZN12tensorrt_llm7kernels32fusedQKNormRopeKernelNTokenHeadsIN3c108BFloat16EfLi256ELb0ELi2EEEvPviiifPKvS6_S6_PKlii
        .type           _ZN12tensorrt_llm7kernels32fusedQKNormRopeKernelNTokenHeadsIN3c108BFloat16EfLi256ELb0ELi2EEEvPviiifPKvS6_S6_PKlii,@function
        .size           _ZN12tensorrt_llm7kernels32fusedQKNormRopeKernelNTokenHeadsIN3c108BFloat16EfLi256ELb0ELi2EEEvPviiifPKvS6_S6_PKlii,(.L_x_4110 - _ZN12tensorrt_llm7kernels32fusedQKNormRopeKernelNTokenHeadsIN3c108BFloat16EfLi256ELb0ELi2EEEvPviiifPKvS6_S6_PKlii)
        .other          _ZN12tensorrt_llm7kernels32fusedQKNormRopeKernelNTokenHeadsIN3c108BFloat16EfLi256ELb0ELi2EEEvPviiifPKvS6_S6_PKlii,@"STO_CUDA_ENTRY STV_DEFAULT"
_ZN12tensorrt_llm7kernels32fusedQKNormRopeKernelNTokenHeadsIN3c108BFloat16EfLi256ELb0ELi2EEEvPviiifPKvS6_S6_PKlii:
.text._ZN12tensorrt_llm7kernels32fusedQKNormRopeKernelNTokenHeadsIN3c108BFloat16EfLi256ELb0ELi2EEEvPviiifPKvS6_S6_PKlii:
        /* <DEDUP_REMOVED lines=78> */
.L_x_1772:
        /* <DEDUP_REMOVED lines=43> */
.L_x_1771:
[----:B---3--:R-:W-:Y:S05]  /*0790*/  BSYNC.RECONVERGENT B1 ;  /* 0x0000000000017941 */ /* 0x008fea0003800200 */
.L_x_1770:
        /* <DEDUP_REMOVED lines=12> */
.L_x_1773:
        /* <DEDUP_REMOVED lines=16> */
.L_x_1769:
[----:B---3--:R-:W-:Y:S05]  /*0960*/  BSYNC.RECONVERGENT B0 ;  /* 0x0000000000007941 */ /* 0x008fea0003800200 */
.L_x_1768:
        /* <DEDUP_REMOVED lines=40> */
.L_x_1778:
        /* <DEDUP_REMOVED lines=11> */
.L_x_1777:
[----:B------:R-:W-:Y:S05]  /*0ca0*/  BSYNC.RECONVERGENT B1 ;  /* 0x0000000000017941 */ /* 0x000fea0003800200 */
.L_x_1776:
        /* <DEDUP_REMOVED lines=8> */
.L_x_1779:
        /* <DEDUP_REMOVED lines=23> */
.L_x_1775:
[----:B------:R-:W-:Y:S05]  /*0ea0*/  BSYNC.RECONVERGENT B0 ;  /* 0x0000000000007941 */ /* 0x000fea0003800200 */
.L_x_1774:
        /* <DEDUP_REMOVED lines=60> */
.L_x_1787:
        /* <DEDUP_REMOVED lines=36> */
.L_x_1794:
        /* <DEDUP_REMOVED lines=30> */
.L_x_1782:
[----:B------:R-:W-:Y:S05]  /*1690*/  BSYNC.RECONVERGENT B0 ;  /* 0x0000000000007941 */ /* 0x000fea0003800200 */
.L_x_1781:
        /* <DEDUP_REMOVED lines=9> */
[----:B------:R-:W2:Y:S01]  /*1730*/  S2R R44, SR_CgaCtaId ;  /* 0x00000000002c7919 */ /* 0x000ea20000008800 */
[C---:B------:R-:W-:Y:S01]  /*1740*/  VIADD R46, R27.reuse, 0x4 ;  /* 0x000000041b2e7836 */ /* 0x040fe20000000000 */
        /* <DEDUP_REMOVED lines=29> */
[----:B------:R-:W-:Y:S01]  /*1920*/  IMAD R2, R37, R2, R48 ;  /* 0x0000000225027224 */ /* 0x000fe200078e0230 */
[----:B------:R-:W-:-:S04]  /*1930*/  MOV R48, UR5 ;  /* 0x0000000500307c02 */ /* 0x000fc80008000f00 */
        /* <DEDUP_REMOVED lines=13> */
[----:B------:R-:W-:Y:S01]  /*1a10*/  SEL R42, R45, R42, !P2 ;  /* 0x0000002a2d2a7207 */ /* 0x000fe20005000000 */
[----:B------:R-:W-:-:S03]  /*1a20*/  @!P6 IMAD.MOV R47, RZ, RZ, -R2 ;  /* 0x000000ffff2fe224 */ /* 0x000fc600078e0a02 */
[----:B------:R-:W-:Y:S01]  /*1a30*/  SHF.R.U32.HI R42, RZ, 0x1, R42 ;  /* 0x00000001ff2a7819 */ /* 0x000fe2000001162a */
[----:B------:R-:W-:-:S04]  /*1a40*/  @!P6 IMAD.MOV.U32 R2, RZ, RZ, R47 ;  /* 0x000000ffff02e224 */ /* 0x000fc800078e002f */
        /* <DEDUP_REMOVED lines=12> */
[----:B------:R-:W-:Y:S01]  /*1b10*/  @!P4 MOV R46, R42 ;  /* 0x0000002a002ec202 */ /* 0x000fe20000000f00 */
[----:B------:R-:W-:Y:S02]  /*1b20*/  IMAD R49, R33, R38, R2 ;  /* 0x0000002621317224 */ /* 0x000fe400078e0202 */
[----:B------:R1:W2:Y:S01]  /*1b30*/  SHFL.BFLY PT, R42, R39, R48, 0x1f ;  /* 0x0c001f30272a7589 */ /* 0x0002a200000e0000 */
[----:B------:R-:W-:-:S04]  /*1b40*/  SEL R46, R45, R46, !P2 ;  /* 0x0000002e2d2e7207 */ /* 0x000fc80005000000 */
[----:B------:R-:W-:-:S05]  /*1b50*/  SHF.R.U32.HI R46, RZ, 0x1, R46 ;  /* 0x00000001ff2e7819 */ /* 0x000fca000001162e */
[----:B------:R-:W-:Y:S01]  /*1b60*/  IMAD R47, R33, R38, R46 ;  /* 0x00000026212f7224 */ /* 0x000fe200078e022e */
[----:B------:R-:W-:Y:S02]  /*1b70*/  MOV R46, UR7 ;  /* 0x00000007002e7c02 */ /* 0x000fe40008000f00 */
[----:B-1----:R-:W-:Y:S01]  /*1b80*/  MOV R48, UR7 ;  /* 0x0000000700307c02 */ /* 0x002fe20008000f00 */
[--C-:B------:R-:W-:Y:S02]  /*1b90*/  IMAD R41, R47, 0x4, R44.reuse ;  /* 0x000000042f297824 */ /* 0x100fe400078e022c */
[----:B------:R-:W-:Y:S02]  /*1ba0*/  IMAD R47, R49, 0x4, R44 ;  /* 0x00000004312f7824 */ /* 0x000fe400078e022c */
[----:B------:R-:W1:Y:S01]  /*1bb0*/  SHFL.BFLY PT, R49, R36, R51, 0x1f ;  /* 0x0c001f3324317589 */ /* 0x000e6200000e0000 */
[----:B------:R-:W-:Y:S01]  /*1bc0*/  LEA R2, R46, R41, 0x2 ;  /* 0x000000292e027211 */ /* 0x000fe200078e10ff */
[----:B------:R-:W-:-:S02]  /*1bd0*/  IMAD R48, R48, 0x4, R47 ;  /* 0x0000000430307824 */ /* 0x000fc400078e022f */
        /* <DEDUP_REMOVED lines=13> */
[----:B------:R-:W-:Y:S02]  /*1cb0*/  IMAD.MOV R40, RZ, RZ, -R40 ;  /* 0x000000ffff287224 */ /* 0x000fe400078e0a28 */
[----:B--2---:R-:W-:Y:S02]  /*1cc0*/  @!P1 FADD.FTZ R46, -R46, -RZ ;  /* 0x800000ff2e2e9221 */ /* 0x004fe40000010100 */
[----:B------:R-:W-:-:S05]  /*1cd0*/  IMAD R40, R37, R40, R50 ;  /* 0x0000002825287224 */ /* 0x000fca00078e0232 */
[----:B------:R-:W-:Y:S01]  /*1ce0*/  ISETP.GT.U32.AND P3, PT, R37, R40, PT ;  /* 0x000000282500720c */ /* 0x000fe20003f64070 */
[----:B------:R-:W-:-:S04]  /*1cf0*/  FMUL.FTZ R49, R49, R2 ;  /* 0x0000000231317220 */ /* 0x000fc80000410000 */
[----:B------:R-:W-:Y:S01]  /*1d00*/  FFMA.FTZ R36, R36, R41, R49 ;  /* 0x0000002924247223 */ /* 0x000fe20000010031 */
[----:B------:R-:W-:-:S05]  /*1d10*/  VIADD R41, R27, 0xa ;  /* 0x0000000a1b297836 */ /* 0x000fca0000000000 */
[----:B------:R-:W-:Y:S02]  /*1d20*/  IABS R50, R41 ;  /* 0x0000002900327213 */ /* 0x000fe40000000000 */
[----:B------:R-:W-:Y:S01]  /*1d30*/  @!P3 IADD3 R40, PT, PT, R40, -R37, RZ ;  /* 0x800000252828b210 */ /* 0x000fe20007ffe0ff */
[----:B---3--:R-:W-:Y:S01]  /*1d40*/  FMUL.FTZ R3, R46, R3 ;  /* 0x000000032e037220 */ /* 0x008fe20000410000 */
[----:B------:R-:W-:Y:S02]  /*1d50*/  IADD3 R46, PT, PT, R27, 0x8, RZ ;  /* 0x000000081b2e7810 */ /* 0x000fe40007ffe0ff */
[----:B------:R-:W-:Y:S01]  /*1d60*/  ISETP.GT.U32.AND P3, PT, R37, R40, PT ;  /* 0x000000282500720c */ /* 0x000fe20003f64070 */
[----:B------:R-:W-:Y:S01]  /*1d70*/  FFMA.FTZ R34, R34, R47, R3 ;  /* 0x0000002f22227223 */ /* 0x000fe20000010003 */
[----:B------:R-:W-:Y:S01]  /*1d80*/  IABS R48, R46 ;  /* 0x0000002e00307213 */ /* 0x000fe20000000000 */
[----:B------:R-:W-:Y:S01]  /*1d90*/  IMAD.HI.U32 R3, R43, R50, RZ ;  /* 0x000000322b037227 */ /* 0x000fe200078e00ff */
[----:B------:R-:W-:-:S03]  /*1da0*/  IADD3 R47, PT, PT, R27, 0xc, RZ ;  /* 0x0000000c1b2f7810 */ /* 0x000fc60007ffe0ff */
        /* <DEDUP_REMOVED lines=86> */
.L_x_1805:
        /* <DEDUP_REMOVED lines=25> */
.L_x_1784:
[----:B------:R-:W-:Y:S05]  /*24a0*/  BSYNC B0 ;  /* 0x0000000000007941 */ /* 0x000fea0003800000 */
.L_x_1783:
        /* <DEDUP_REMOVED lines=15> */
.L_x_1780:
[----:B------:R-:W-:Y:S01]  /*25a0*/  HFMA2 R3, -RZ, RZ, 0, 1.847743988037109375e-06 ;  /* 0x0000001fff037431 */ /* 0x000fe200000001ff */
[----:B------:R-:W-:Y:S01]  /*25b0*/  BSSY B0, `(.L_x_1788) ;  /* 0x0000006000007945 */ /* 0x000fe20003800000 */
[----:B------:R-:W-:Y:S02]  /*25c0*/  IMAD.MOV.U32 R2, RZ, RZ, 0x10 ;  /* 0x00000010ff027424 */ /* 0x000fe400078e00ff */
[----:B------:R-:W-:-:S07]  /*25d0*/  IMAD.MOV.U32 R40, RZ, RZ, -0x1 ;  /* 0xffffffffff287424 */ /* 0x000fce00078e00ff */
[----:B------:R-:W-:Y:S05]  /*25e0*/  WARPSYNC.COLLECTIVE R40, `(.L_x_1789) ;  /* 0x0000000028087348 */ /* 0x000fea0003c00000 */
[----:B------:R1:W2:Y:S02]  /*25f0*/  SHFL.BFLY P3, R42, R41, R2, R3 ;  /* 0x0c000002292a7389 */ /* 0x0002a40000060003 */
[----:B-12---:R-:W-:Y:S05]  /*2600*/  ENDCOLLECTIVE ;  /* 0x000000000000791b */ /* 0x006fea0003800000 */
.L_x_1789:
[----:B------:R-:W-:Y:S05]  /*2610*/  BSYNC B0 ;  /* 0x0000000000007941 */ /* 0x000fea0003800000 */
.L_x_1788:
[----:B------:R-:W-:Y:S01]  /*2620*/  FADD.FTZ R41, R41, R42 ;  /* 0x0000002a29297221 */ /* 0x000fe20000010000 */
[----:B------:R-:W-:Y:S01]  /*2630*/  MOV R2, 0x8 ;  /* 0x0000000800027802 */ /* 0x000fe20000000f00 */
[----:B------:R-:W-:Y:S01]  /*2640*/  IMAD.MOV.U32 R3, RZ, RZ, 0x1f ;  /* 0x0000001fff037424 */ /* 0x000fe200078e00ff */
[----:B------:R-:W-:-:S07]  /*2650*/  MOV R40, 0xffffffff ;  /* 0xffffffff00287802 */ /* 0x000fce0000000f00 */
[----:B------:R-:W-:Y:S05]  /*2660*/  WARPSYNC.COLLECTIVE R40, `(.L_x_1790) ;  /* 0x0000000028087348 */ /* 0x000fea0003c00000 */
[----:B------:R1:W2:Y:S02]  /*2670*/  SHFL.BFLY P3, R42, R41, R2, R3 ;  /* 0x0c000002292a7389 */ /* 0x0002a40000060003 */
[----:B-12---:R-:W-:Y:S05]  /*2680*/  ENDCOLLECTIVE ;  /* 0x000000000000791b */ /* 0x006fea0003800000 */
.L_x_1790:
[----:B------:R-:W-:Y:S02]  /*2690*/  HFMA2 R2, -RZ, RZ, 0, 2.384185791015625e-07 ;  /* 0x00000004ff027431 */ /* 0x000fe400000001ff */
[----:B------:R-:W-:-:S04]  /*26a0*/  FADD.FTZ R34, R41, R42 ;  /* 0x0000002a29227221 */ /* 0x000fc80000010000 */
[----:B------:R-:W-:-:S07]  /*26b0*/  IMAD.MOV.U32 R41, RZ, RZ, R34 ;  /* 0x000000ffff297224 */ /* 0x000fce00078e0022 */
[----:B------:R-:W-:Y:S05]  /*26c0*/  WARPSYNC.COLLECTIVE R40, `(.L_x_1791) ;  /* 0x0000000028087348 */ /* 0x000fea0003c00000 */
[----:B------:R1:W2:Y:S02]  /*26d0*/  SHFL.BFLY P3, R42, R41, R2, R3 ;  /* 0x0c000002292a7389 */ /* 0x0002a40000060003 */
[----:B-12---:R-:W-:Y:S05]  /*26e0*/  ENDCOLLECTIVE ;  /* 0x000000000000791b */ /* 0x006fea0003800000 */
.L_x_1791:
[----:B------:R-:W-:Y:S01]  /*26f0*/  MOV R2, 0x2 ;  /* 0x0000000200027802 */ /* 0x000fe20000000f00 */
[----:B------:R-:W-:-:S04]  /*2700*/  FADD.FTZ R39, R34, R42 ;  /* 0x0000002a22277221 */ /* 0x000fc80000010000 */
[----:B------:R-:W-:-:S07]  /*2710*/  IMAD.MOV.U32 R41, RZ, RZ, R39 ;  /* 0x000000ffff297224 */ /* 0x000fce00078e0027 */
[----:B------:R-:W-:Y:S05]  /*2720*/  WARPSYNC.COLLECTIVE R40, `(.L_x_1792) ;  /* 0x0000000028087348 */ /* 0x000fea0003c00000 */
[----:B------:R1:W2:Y:S02]  /*2730*/  SHFL.BFLY P3, R42, R41, R2, R3 ;  /* 0x0c000002292a7389 */ /* 0x0002a40000060003 */
[----:B-12---:R-:W-:Y:S05]  /*2740*/  ENDCOLLECTIVE ;  /* 0x000000000000791b */ /* 0x006fea0003800000 */
.L_x_1792:
[----:B------:R-:W-:Y:S02]  /*2750*/  HFMA2 R2, -RZ, RZ, 0, 5.9604644775390625e-08 ;  /* 0x00000001ff027431 */ /* 0x000fe400000001ff */
[----:B------:R-:W-:-:S04]  /*2760*/  FADD.FTZ R43, R39, R42 ;  /* 0x0000002a272b7221 */ /* 0x000fc80000010000 */
[----:B------:R-:W-:-:S07]  /*2770*/  IMAD.MOV.U32 R41, RZ, RZ, R43 ;  /* 0x000000ffff297224 */ /* 0x000fce00078e002b */
[----:B------:R-:W-:Y:S05]  /*2780*/  WARPSYNC.COLLECTIVE R40, `(.L_x_1793) ;  /* 0x0000000028087348 */ /* 0x000fea0003c00000 */
[----:B------:R1:W2:Y:S02]  /*2790*/  SHFL.BFLY P3, R42, R41, R2, R3 ;  /* 0x0c000002292a7389 */ /* 0x0002a40000060003 */
[----:B-12---:R-:W-:Y:S05]  /*27a0*/  ENDCOLLECTIVE ;  /* 0x000000000000791b */ /* 0x006fea0003800000 */
.L_x_1793:
[----:B------:R-:W-:Y:S05]  /*27b0*/  BRA `(.L_x_1794) ;  /* 0xffffffec003c7947 */ /* 0x000fea000383ffff */
.L_x_1785:
        /* <DEDUP_REMOVED lines=37> */
.L_x_1796:
[----:B------:R-:W-:Y:S05]  /*2a10*/  BSYNC B1 ;  /* 0x0000000000017941 */ /* 0x000fea0003800000 */
.L_x_1795:
        /* <DEDUP_REMOVED lines=9> */
.L_x_1797:
        /* <DEDUP_REMOVED lines=30> */
.L_x_1798:
        /* <DEDUP_REMOVED lines=30> */
.L_x_1799:
        /* <DEDUP_REMOVED lines=31> */
.L_x_1800:
        /* <DEDUP_REMOVED lines=31> */
.L_x_1801:
        /* <DEDUP_REMOVED lines=26> */
.L_x_1802:
        /* <DEDUP_REMOVED lines=33> */
.L_x_1803:
        /* <DEDUP_REMOVED lines=8> */
.L_x_1804:
[----:B------:R-:W-:-:S04]  /*3680*/  FMUL.FTZ R51, R51, R48 ;  /* 0x0000003033337220 */ /* 0x000fc80000410000 */
[----:B------:R-:W-:Y:S01]  /*3690*/  FFMA.FTZ R0, R0, R47, R51 ;  /* 0x0000002f00007223 */ /* 0x000fe20000010033 */
[----:B------:R-:W-:Y:S06]  /*36a0*/  BRA `(.L_x_1805) ;  /* 0xffffffec00187947 */ /* 0x000fec000383ffff */
.L_x_1786:
[----:B------:R-:W-:Y:S01]  /*36b0*/  BSSY B1, `(.L_x_1806) ;  /* 0x0000005000017945 */ /* 0x000fe20003800000 */
[----:B------:R-:W-:-:S07]  /*36c0*/  MOV R40, 0xffffffff ;  /* 0xffffffff00287802 */ /* 0x000fce0000000f00 */
[----:B------:R-:W-:Y:S05]  /*36d0*/  WARPSYNC.COLLECTIVE R40, `(.L_x_1807) ;  /* 0x0000000028087348 */ /* 0x000fea0003c00000 */
[----:B------:R-:W-:Y:S01]  /*36e0*/  NOP ;  /* 0x0000000000007918 */ /* 0x000fe20000000000 */
[----:B------:R-:W-:Y:S05]  /*36f0*/  ENDCOLLECTIVE ;  /* 0x000000000000791b */ /* 0x000fea0003800000 */
.L_x_1807:
[----:B------:R-:W-:Y:S05]  /*3700*/  BSYNC B1 ;  /* 0x0000000000017941 */ /* 0x000fea0003800000 */
.L_x_1806:
[----:B------:R-:W-:Y:S05]  /*3710*/  BRA `(.L_x_1784) ;  /* 0xffffffec00607947 */ /* 0x000fea000383ffff */
.L_x_1808:
        /* <DEDUP_REMOVED lines=14> */
.L_x_4110:


//--------------------- .text._ZN12tensorrt_llm7kernels32fusedQKNormRopeKernelNTokenHeadsIN3c108BFloat16EfLi256ELb1ELi2EEEvPviiifPKvS6_S6_PKlii --------------------------
	.section	.text._ZN12tensorrt_llm7kernels32fusedQKNormRopeKernelNTokenHeadsIN3c108BFloat16EfLi256ELb1ELi2EEEvPviiifPKvS6_S6_PKlii,"ax",@progbits
	.align	128
        .global         _ZN12tensorrt_llm7kernels32fusedQKNormRopeKernelNTokenHeadsIN3c108BFloat16EfLi256ELb1ELi2EEEvPviiifPKvS6_S6_PKlii
        .type           _ZN12tensorrt_llm7kernels32fusedQKNormRopeKernelNTokenHeadsIN3c108BFloat16EfLi256ELb1ELi2EEEvPviiifPKvS6_S6_PKlii,@function
        .size           _ZN12tensorrt_llm7kernels32fusedQKNormRopeKernelNTokenHeadsIN3c108BFloat16EfLi256ELb1ELi2EEEvPviiifPKvS6_S6_PKlii,(.L_x_4111 - _ZN12tensorrt_llm7kernels32fusedQKNormRopeKernelNTokenHeadsIN3c108BFloat16EfLi256ELb1ELi2EEEvPviiifPKvS6_S6_PKlii)
        .other          _ZN12tensorrt_llm7kernels32fusedQKNormRopeKernelNTokenHeadsIN3c108BFloat16EfLi256ELb1ELi2EEEvPviiifPKvS6_S6_PKlii,@"STO_CUDA_ENTRY STV_DEFAULT"
_ZN12tensorrt_llm7kernels32fusedQKNormRopeKernelNTokenHeadsIN3c108BFloat16EfLi256ELb1ELi2EEEvPviiifPKvS6_S6_PKlii:
.text._ZN12tensorrt_llm7kernels32fusedQKNormRopeKernelNTokenHeadsIN3c108BFloat16EfLi256ELb1ELi2EEEvPviiifPKvS6_S6_PKlii:
        /* <DEDUP_REMOVED lines=77> */
.L_x_1813:
        /* <DEDUP_REMOVED lines=43> */
.L_x_1812:
[----:B------:R-:W-:Y:S05]  /*0780*/  BSYNC.RECONVERGENT B1 ;  /* 0x0000000000017941 */ /* 0x000fea0003800200 */
.L_x_1811:
        /* <DEDUP_REMOVED lines=12> */
.L_x_1814:
        /* <DEDUP_REMOVED lines=16> */
.L_x_1810:
[----:B------:R-:W-:Y:S05]  /*0950*/  BSYNC.RECONVERGENT B0 ;  /* 0x0000000000007941 */ /* 0x000fea0003800200 */
.L_x_1809:
        /* <DEDUP_REMOVED lines=40> */
.L_x_1819:
        /* <DEDUP_REMOVED lines=11> */
.L_x_1818:
[----:B------:R-:W-:Y:S05]  /*0c90*/  BSYNC.RECONVERGENT B1 ;  /* 0x0000000000017941 */ /* 0x000fea0003800200 */
.L_x_1817:
        /* <DEDUP_REMOVED lines=8> */
.L_x_1820:
        /* <DEDUP_REMOVED lines=23> */
.L_x_1816:
[----:B------:R-:W-:Y:S05]  /*0e90*/  BSYNC.RECONVERGENT B0 ;  /* 0x0000000000007941 */ /* 0x000fea0003800200 */
.L_x_1815:
        /* <DEDUP_REMOVED lines=63> */
.L_x_1826:
        /* <DEDUP_REMOVED lines=36> */
.L_x_1833:
        /* <DEDUP_REMOVED lines=30> */
.L_x_1823:
[----:B------:R-:W-:Y:S05]  /*16b0*/  BSYNC.RECONVERGENT B0 ;  /* 0x0000000000007941 */ /* 0x000fea0003800200 */
.L_x_1822:
        /* <DEDUP_REMOVED lines=28> */
.L_x_1825:
[----:B------:R-:W-:Y:S05]  /*1880*/  BSYNC.RECONVERGENT B0 ;  /* 0x0000000000007941 */ /* 0x000fea0003800200 */
.L_x_1824:
        /* <DEDUP_REMOVED lines=15> */
.L_x_1821:
[----:B------:R-:W-:Y:S01]  /*1980*/  HFMA2 R41, -RZ, RZ, 0, 9.5367431640625e-07 ;  /* 0x00000010ff297431 */ /* 0x000fe200000001ff */
[----:B------:R-:W-:Y:S01]  /*1990*/  BSSY B0, `(.L_x_1827) ;  /* 0x0000006000007945 */ /* 0x000fe20003800000 */
[----:B------:R-:W-:Y:S01]  /*19a0*/  IMAD.MOV.U32 R42, RZ, RZ, 0x1f ;  /* 0x0000001fff2a7424 */ /* 0x000fe200078e00ff */
[----:B------:R-:W-:-:S07]  /*19b0*/  MOV R39, 0xffffffff ;  /* 0xffffffff00277802 */ /* 0x000fce0000000f00 */
[----:B------:R-:W-:Y:S05]  /*19c0*/  WARPSYNC.COLLECTIVE R39, `(.L_x_1828) ;  /* 0x0000000027087348 */ /* 0x000fea0003c00000 */
[----:B------:R1:W2:Y:S02]  /*19d0*/  SHFL.BFLY P1, R37, R36, R41, R42 ;  /* 0x0c00002924257389 */ /* 0x0002a4000002002a */
[----:B-12---:R-:W-:Y:S05]  /*19e0*/  ENDCOLLECTIVE ;  /* 0x000000000000791b */ /* 0x006fea0003800000 */
.L_x_1828:
[----:B------:R-:W-:Y:S05]  /*19f0*/  BSYNC B0 ;  /* 0x0000000000007941 */ /* 0x000fea0003800000 */
.L_x_1827:
        /* <DEDUP_REMOVED lines=9> */
.L_x_1829:
[----:B------:R-:W-:Y:S01]  /*1a90*/  HFMA2 R41, -RZ, RZ, 0, 2.384185791015625e-07 ;  /* 0x00000004ff297431 */ /* 0x000fe200000001ff */
[----:B------:R-:W-:-:S05]  /*1aa0*/  MOV R38, R37 ;  /* 0x0000002500267202 */ /* 0x000fca0000000f00 */
[----:B------:R-:W-:-:S04]  /*1ab0*/  FADD.FTZ R38, R5, R38 ;  /* 0x0000002605267221 */ /* 0x000fc80000010000 */
[----:B------:R-:W-:-:S07]  /*1ac0*/  IMAD.MOV.U32 R36, RZ, RZ, R38 ;  /* 0x000000ffff247224 */ /* 0x000fce00078e0026 */
[----:B------:R-:W-:Y:S05]  /*1ad0*/  WARPSYNC.COLLECTIVE R39, `(.L_x_1830) ;  /* 0x0000000027087348 */ /* 0x000fea0003c00000 */
[----:B------:R1:W2:Y:S02]  /*1ae0*/  SHFL.BFLY P1, R37, R36, R41, R42 ;  /* 0x0c00002924257389 */ /* 0x0002a4000002002a */
[----:B-12---:R-:W-:Y:S05]  /*1af0*/  ENDCOLLECTIVE ;  /* 0x000000000000791b */ /* 0x006fea0003800000 */
.L_x_1830:
[----:B------:R-:W-:Y:S02]  /*1b00*/  IMAD.MOV.U32 R41, RZ, RZ, 0x2 ;  /* 0x00000002ff297424 */ /* 0x000fe400078e00ff */
[----:B------:R-:W-:-:S04]  /*1b10*/  IMAD.MOV.U32 R7, RZ, RZ, R37 ;  /* 0x000000ffff077224 */ /* 0x000fc800078e0025 */
[----:B------:R-:W-:-:S05]  /*1b20*/  FADD.FTZ R7, R38, R7 ;  /* 0x0000000726077221 */ /* 0x000fca0000010000 */
[----:B------:R-:W-:-:S07]  /*1b30*/  MOV R36, R7 ;  /* 0x0000000700247202 */ /* 0x000fce0000000f00 */
[----:B------:R-:W-:Y:S05]  /*1b40*/  WARPSYNC.COLLECTIVE R39, `(.L_x_1831) ;  /* 0x0000000027087348 */ /* 0x000fea0003c00000 */
[----:B------:R1:W2:Y:S02]  /*1b50*/  SHFL.BFLY P1, R37, R36, R41, R42 ;  /* 0x0c00002924257389 */ /* 0x0002a4000002002a */
[----:B-12---:R-:W-:Y:S05]  /*1b60*/  ENDCOLLECTIVE ;  /* 0x000000000000791b */ /* 0x006fea0003800000 */
.L_x_1831:
[----:B------:R-:W-:Y:S01]  /*1b70*/  HFMA2 R41, -RZ, RZ, 0, 5.9604644775390625e-08 ;  /* 0x00000001ff297431 */ /* 0x000fe200000001ff */
[----:B------:R-:W-:-:S05]  /*1b80*/  MOV R40, R37 ;  /* 0x0000002500287202 */ /* 0x000fca0000000f00 */
[----:B------:R-:W-:-:S04]  /*1b90*/  FADD.FTZ R40, R7, R40 ;  /* 0x0000002807287221 */ /* 0x000fc80000010000 */
[----:B------:R-:W-:-:S07]  /*1ba0*/  IMAD.MOV.U32 R36, RZ, RZ, R40 ;  /* 0x000000ffff247224 */ /* 0x000fce00078e0028 */
[----:B------:R-:W-:Y:S05]  /*1bb0*/  WARPSYNC.COLLECTIVE R39, `(.L_x_1832) ;  /* 0x0000000027087348 */ /* 0x000fea0003c00000 */
[----:B------:R1:W2:Y:S02]  /*1bc0*/  SHFL.BFLY P1, R37, R36, R41, R42 ;  /* 0x0c00002924257389 */ /* 0x0002a4000002002a */
[----:B-12---:R-:W-:Y:S05]  /*1bd0*/  ENDCOLLECTIVE ;  /* 0x000000000000791b */ /* 0x006fea0003800000 */
.L_x_1832:
[----:B------:R-:W-:Y:S05]  /*1be0*/  BRA `(.L_x_1833) ;  /* 0xfffffff800387947 */ /* 0x000fea000383ffff */
.L_x_1834:
        /* <DEDUP_REMOVED lines=9> */
.L_x_4111:


//--------------------- .text._ZN12tensorrt_llm7kernels32fusedQKNormRopeKernelNTokenHeadsIN3c108BFloat16EfLi128ELb0ELi2EEEvPviiifPKvS6_S6_PKlii --------------------------
	.section	.text._ZN12tensorrt_llm7kernels32fusedQKNormRopeKernelNTokenHeadsIN3c108BFloat16EfLi128ELb0ELi2EEEvPviiifPKvS6_S6_PKlii,"ax",@progbits
	.align	128
        .global         _ZN12tensorrt_llm7kernels32fusedQKNormRopeKernelNTokenHeadsIN3c108BFloat16EfLi128ELb0ELi2EEEvPviiifPKvS6_S6_PKlii
        .type           _ZN12tensorrt_llm7kernels32fusedQKNormRopeKernelNTokenHeadsIN3c108BFloat16EfLi128ELb0ELi2EEEvPviiifPKvS6_S6_PKlii,@function
        .size           _ZN12tensorrt_llm7kernels32fusedQKNormRopeKernelNTokenHeadsIN3c108BFloat16EfLi128ELb0ELi2EEEvPviiifPKvS6_S6_PKlii,(.L_x_4112 - _ZN12tensorrt_llm7kernels32fusedQKNormRopeKernelNTokenHeadsIN3c108BFloat16EfLi128ELb0ELi2EEEvPviiifPKvS6_S6_PKlii)
        .other          _ZN12tensorrt_llm7kernels32fusedQKNormRopeKernelNTokenHeadsIN3c108BFloat16EfLi128ELb0ELi2EEEvPviiifPKvS6_S6_PKlii,@"STO_CUDA_ENTRY STV_DEFAULT"
_ZN12tensorrt_llm7kernels32fusedQKNormRopeKernelNTokenHeadsIN3c108BFloat16EfLi128ELb0ELi2EEEvPviiifPKvS6_S6_PKlii:
.text._ZN12tensorrt_llm7kernels32fusedQKNormRopeKernelNTokenHeadsIN3c108BFloat16EfLi128ELb0ELi2EEEvPviiifPKvS6_S6_PKlii:
        /* <DEDUP_REMOVED lines=75> */
.L_x_1839:
        /* <DEDUP_REMOVED lines=47> */
.L_x_1838:
[----:B------:R-:W-:Y:S05]  /*07a0*/  BSYNC.RECONVERGENT B1 ;  /* 0x0000000000017941 */ /* 0x000fea0003800200 */
.L_x_1837:
        /* <DEDUP_REMOVED lines=12> */
.L_x_1840:
        /* <DEDUP_REMOVED lines=18> */
.L_x_1836:
[----:B------:R-:W-:Y:S05]  /*0990*/  BSYNC.RECONVERGENT B0 ;  /* 0x0000000000007941 */ /* 0x000fea0003800200 */
.L_x_1835:
        /* <DEDUP_REMOVED lines=40> */
.L_x_1845:
        /* <DEDUP_REMOVED lines=11> */
.L_x_1844:
[----:B------:R-:W-:Y:S05]  /*0cd0*/  BSYNC.RECONVERGENT B1 ;  /* 0x0000000000017941 */ /* 0x000fea0003800200 */
.L_x_1843:
        /* <DEDUP_REMOVED lines=8> */
.L_x_1846:
        /* <DEDUP_REMOVED lines=23> */
.L_x_1842:
[----:B------:R-:W-:Y:S05]  /*0ed0*/  BSYNC.RECONVERGENT B0 ;  /* 0x0000000000007941 */ /* 0x000fea0003800200 */
.L_x_1841:
        /* <DEDUP_REMOVED lines=44> */
.L_x_1854:
        /* <DEDUP_REMOVED lines=26> */
.L_x_1861:
        /* <DEDUP_REMOVED lines=18> */
.L_x_1849:
[----:B------:R-:W-:Y:S05]  /*1460*/  BSYNC.RECONVERGENT B0 ;  /* 0x0000000000007941 */ /* 0x000fea0003800200 */
.L_x_1848:
        /* <DEDUP_REMOVED lines=103> */
.L_x_1868:
        /* <DEDUP_REMOVED lines=26> */
.L_x_1851:
[----:B------:R-:W-:Y:S05]  /*1c80*/  BSYNC B0 ;  /* 0x0000000000007941 */ /* 0x000fea0003800000 */
.L_x_1850:
        /* <DEDUP_REMOVED lines=13> */
.L_x_1847:
[----:B------:R-:W-:Y:S01]  /*1d60*/  HFMA2 R2, -RZ, RZ, 0, 9.5367431640625e-07 ;  /* 0x00000010ff027431 */ /* 0x000fe200000001ff */
[----:B------:R-:W-:Y:S01]  /*1d70*/  BSSY B0, `(.L_x_1855) ;  /* 0x0000006000007945 */ /* 0x000fe20003800000 */
[----:B------:R-:W-:Y:S01]  /*1d80*/  IMAD.MOV.U32 R3, RZ, RZ, 0x1f ;  /* 0x0000001fff037424 */ /* 0x000fe200078e00ff */
[----:B------:R-:W-:-:S07]  /*1d90*/  MOV R27, 0xffffffff ;  /* 0xffffffff001b7802 */ /* 0x000fce0000000f00 */
[----:B------:R-:W-:Y:S05]  /*1da0*/  WARPSYNC.COLLECTIVE R27, `(.L_x_1856) ;  /* 0x000000001b087348 */ /* 0x000fea0003c00000 */
[----:B------:R1:W2:Y:S02]  /*1db0*/  SHFL.BFLY P3, R33, R32, R2, R3 ;  /* 0x0c00000220217389 */ /* 0x0002a40000060003 */
[----:B-12---:R-:W-:Y:S05]  /*1dc0*/  ENDCOLLECTIVE ;  /* 0x000000000000791b */ /* 0x006fea0003800000 */
.L_x_1856:
[----:B------:R-:W-:Y:S05]  /*1dd0*/  BSYNC B0 ;  /* 0x0000000000007941 */ /* 0x000fea0003800000 */
.L_x_1855:
[----:B------:R-:W-:Y:S02]  /*1de0*/  HFMA2 R3, -RZ, RZ, 0, 1.847743988037109375e-06 ;  /* 0x0000001fff037431 */ /* 0x000fe400000001ff */
[----:B------:R-:W-:Y:S01]  /*1df0*/  FADD.FTZ R32, R32, R33 ;  /* 0x0000002120207221 */ /* 0x000fe20000010000 */
[----:B------:R-:W-:Y:S02]  /*1e00*/  IMAD.MOV.U32 R2, RZ, RZ, 0x8 ;  /* 0x00000008ff027424 */ /* 0x000fe400078e00ff */
[----:B------:R-:W-:-:S07]  /*1e10*/  IMAD.MOV.U32 R27, RZ, RZ, -0x1 ;  /* 0xffffffffff1b7424 */ /* 0x000fce00078e00ff */
[----:B------:R-:W-:Y:S05]  /*1e20*/  WARPSYNC.COLLECTIVE R27, `(.L_x_1857) ;  /* 0x000000001b087348 */ /* 0x000fea0003c00000 */
[----:B------:R1:W2:Y:S02]  /*1e30*/  SHFL.BFLY P3, R33, R32, R2, R3 ;  /* 0x0c00000220217389 */ /* 0x0002a40000060003 */
[----:B-12---:R-:W-:Y:S05]  /*1e40*/  ENDCOLLECTIVE ;  /* 0x000000000000791b */ /* 0x006fea0003800000 */
.L_x_1857:
[----:B------:R-:W-:Y:S02]  /*1e50*/  IMAD.MOV.U32 R2, RZ, RZ, 0x4 ;  /* 0x00000004ff027424 */ /* 0x000fe400078e00ff */
[----:B------:R-:W-:-:S05]  /*1e60*/  FADD.FTZ R5, R32, R33 ;  /* 0x0000002120057221 */ /* 0x000fca0000010000 */
[----:B------:R-:W-:-:S07]  /*1e70*/  MOV R32, R5 ;  /* 0x0000000500207202 */ /* 0x000fce0000000f00 */
[----:B------:R-:W-:Y:S05]  /*1e80*/  WARPSYNC.COLLECTIVE R27, `(.L_x_1858) ;  /* 0x000000001b087348 */ /* 0x000fea0003c00000 */
[----:B------:R1:W2:Y:S02]  /*1e90*/  SHFL.BFLY P3, R33, R32, R2, R3 ;  /* 0x0c00000220217389 */ /* 0x0002a40000060003 */
[----:B-12---:R-:W-:Y:S05]  /*1ea0*/  ENDCOLLECTIVE ;  /* 0x000000000000791b */ /* 0x006fea0003800000 */
.L_x_1858:
[----:B------:R-:W-:Y:S02]  /*1eb0*/  IMAD.MOV.U32 R2, RZ, RZ, 0x2 ;  /* 0x00000002ff027424 */ /* 0x000fe400078e00ff */
[----:B------:R-:W-:-:S05]  /*1ec0*/  FADD.FTZ R26, R5, R33 ;  /* 0x00000021051a7221 */ /* 0x000fca0000010000 */
[----:B------:R-:W-:-:S07]  /*1ed0*/  MOV R32, R26 ;  /* 0x0000001a00207202 */ /* 0x000fce0000000f00 */
[----:B------:R-:W-:Y:S05]  /*1ee0*/  WARPSYNC.COLLECTIVE R27, `(.L_x_1859) ;  /* 0x000000001b087348 */ /* 0x000fea0003c00000 */
[----:B------:R1:W2:Y:S02]  /*1ef0*/  SHFL.BFLY P3, R33, R32, R2, R3 ;  /* 0x0c00000220217389 */ /* 0x0002a40000060003 */
[----:B-12---:R-:W-:Y:S05]  /*1f00*/  ENDCOLLECTIVE ;  /* 0x000000000000791b */ /* 0x006fea0003800000 */
.L_x_1859:
[----:B------:R-:W-:Y:S02]  /*1f10*/  IMAD.MOV.U32 R2, RZ, RZ, 0x1 ;  /* 0x00000001ff027424 */ /* 0x000fe400078e00ff */
[----:B------:R-:W-:-:S05]  /*1f20*/  FADD.FTZ R28, R26, R33 ;  /* 0x000000211a1c7221 */ /* 0x000fca0000010000 */
[----:B------:R-:W-:-:S07]  /*1f30*/  MOV R32, R28 ;  /* 0x0000001c00207202 */ /* 0x000fce0000000f00 */
[----:B------:R-:W-:Y:S05]  /*1f40*/  WARPSYNC.COLLECTIVE R27, `(.L_x_1860) ;  /* 0x000000001b087348 */ /* 0x000fea0003c00000 */
[----:B------:R1:W2:Y:S02]  /*1f50*/  SHFL.BFLY P3, R33, R32, R2, R3 ;  /* 0x0c00000220217389 */ /* 0x0002a40000060003 */
[----:B-12---:R-:W-:Y:S05]  /*1f60*/  ENDCOLLECTIVE ;  /* 0x000000000000791b */ /* 0x006fea0003800000 */
.L_x_1860:
[----:B------:R-:W-:Y:S05]  /*1f70*/  BRA `(.L_x_1861) ;  /* 0xfffffff000f07947 */ /* 0x000fea000383ffff */
.L_x_1852:
        /* <DEDUP_REMOVED lines=40> */
.L_x_1863:
[----:B------:R-:W-:Y:S05]  /*2200*/  BSYNC B1 ;  /* 0x0000000000017941 */ /* 0x000fea0003800000 */
.L_x_1862:
        /* <DEDUP_REMOVED lines=9> */
.L_x_1864:
        /* <DEDUP_REMOVED lines=29> */
.L_x_1865:
        /* <DEDUP_REMOVED lines=30> */
.L_x_1866:
        /* <DEDUP_REMOVED lines=10> */
.L_x_1867:
[----:B------:R-:W-:Y:S05]  /*26f0*/  BRA `(.L_x_1868) ;  /* 0xfffffff000f87947 */ /* 0x000fea000383ffff */
.L_x_1853:
[----:B------:R-:W-:Y:S01]  /*2700*/  BSSY B1, `(.L_x_1869) ;  /* 0x0000005000017945 */ /* 0x000fe20003800000 */
[----:B------:R-:W-:-:S07]  /*2710*/  MOV R27, 0xffffffff ;  /* 0xffffffff001b7802 */ /* 0x000fce0000000f00 */
[----:B------:R-:W-:Y:S05]  /*2720*/  WARPSYNC.COLLECTIVE R27, `(.L_x_1870) ;  /* 0x000000001b087348 */ /* 0x000fea0003c00000 */
[----:B------:R-:W-:Y:S01]  /*2730*/  NOP ;  /* 0x0000000000007918 */ /* 0x000fe20000000000 */
[----:B------:R-:W-:Y:S05]  /*2740*/  ENDCOLLECTIVE ;  /* 0x000000000000791b */ /* 0x000fea0003800000 */
.L_x_1870:
[----:B------:R-:W-:Y:S05]  /*2750*/  BSYNC B1 ;  /* 0x0000000000017941 */ /* 0x000fea0003800000 */
.L_x_1869:
[----:B------:R-:W-:Y:S05]  /*2760*/  BRA `(.L_x_1851) ;  /* 0xfffffff400447947 */ /* 0x000fea000383ffff */
.L_x_1871:
        /* <DEDUP_REMOVED lines=9> */
.L_x_4112:


//--------------------- .text._ZN12tensorrt_llm7kernels32fusedQKNormRopeKernelNTokenHeadsIN3c108BFloat16EfLi128ELb1ELi2EEEvPviiifPKvS6_S6_PKlii --------------------------
	.section	.text._ZN12tensorrt_llm7kernels32fusedQKNormRopeKernelNTokenHeadsIN3c108BFloat16EfLi128ELb1ELi2EEEvPviiifPKvS6_S6_PKlii,"ax",@progbits
	.align	128
        .global         _ZN12tensorrt_llm7kernels32fusedQKNormRopeKernelNTokenHeadsIN3c108BFloat16EfLi128ELb1ELi2EEEvPviiifPKvS6_S6_PKlii
        .type           _ZN12tensorrt_llm7kernels32fusedQKNormRopeKernelNTokenHeadsIN3c108BFloat16EfLi128ELb1ELi2EEEvPviiifPKvS6_S6_PKlii,@function
        .size           _ZN12tensorrt_llm7kernels32fusedQKNormRopeKernelNTokenHeadsIN3c108BFloat16EfLi128ELb1ELi2EEEvPviiifPKvS6_S6_PKlii,(.L_x_4113 - _ZN12tensorrt_llm7kernels32fusedQKNormRopeKernelNTokenHeadsIN3c108BFloat16EfLi128ELb1ELi2EEEvPviiifPKvS6_S6_PKlii)
        .other          _ZN12tensorrt_llm7kernels32fusedQKNormRopeKernelNTokenHeadsIN3c108BFloat16EfLi128ELb1ELi2EEEvPviiifPKvS6_S6_PKlii,@"STO_CUDA_ENTRY STV_DEFAULT"
_ZN12tensorrt_llm7kernels32fusedQKNormRopeKernelNTokenHeadsIN3c108BFloat16EfLi128ELb1ELi2EEEvPviiifPKvS6_S6_PKlii:
.text._ZN12tensorrt_llm7kernels32fusedQKNormRopeKernelNTokenHeadsIN3c108BFloat16EfLi128ELb1ELi2EEEvPviiifPKvS6_S6_PKlii:
        /* <DEDUP_REMOVED lines=75> */
.L_x_1876:
        /* <DEDUP_REMOVED lines=47> */
.L_x_1875:
[----:B------:R-:W-:Y:S05]  /*07a0*/  BSYNC.RECONVERGENT B1 ;  /* 0x0000000000017941 */ /* 0x000fea0003800200 */
.L_x_1874:
        /* <DEDUP_REMOVED lines=12> */
.L_x_1877:
        /* <DEDUP_REMOVED lines=18> */
.L_x_1873:
[----:B------:R-:W-:Y:S05]  /*0990*/  BSYNC.RECONVERGENT B0 ;  /* 0x0000000000007941 */ /* 0x000fea0003800200 */
.L_x_1872:
        /* <DEDUP_REMOVED lines=40> */
.L_x_1882:
        /* <DEDUP_REMOVED lines=11> */
.L_x_1881:
[----:B------:R-:W-:Y:S05]  /*0cd0*/  BSYNC.RECONVERGENT B1 ;  /* 0x0000000000017941 */ /* 0x000fea0003800200 */
.L_x_1880:
        /* <DEDUP_REMOVED lines=8> */
.L_x_1883:
        /* <DEDUP_REMOVED lines=23> */
.L_x_1879:
[----:B------:R-:W-:Y:S05]  /*0ed0*/  BSYNC.RECONVERGENT B0 ;  /* 0x0000000000007941 */ /* 0x000fea0003800200 */
.L_x_1878:
        /* <DEDUP_REMOVED lines=45> */
.L_x_1889:
        /* <DEDUP_REMOVED lines=26> */
.L_x_1896:
        /* <DEDUP_REMOVED lines=18> */
.L_x_1886:
[----:B------:R-:W-:Y:S05]  /*1470*/  BSYNC.RECONVERGENT B0 ;  /* 0x0000000000007941 */ /* 0x000fea0003800200 */
.L_x_1885:
        /* <DEDUP_REMOVED lines=16> */
.L_x_1888:
[----:B------:R-:W-:Y:S05]  /*1580*/  BSYNC.RECONVERGENT B0 ;  /* 0x0000000000007941 */ /* 0x000fea0003800200 */
.L_x_1887:
        /* <DEDUP_REMOVED lines=13> */
.L_x_1884:
[----:B------:R-:W-:Y:S01]  /*1660*/  HFMA2 R24, -RZ, RZ, 0, 1.847743988037109375e-06 ;  /* 0x0000001fff187431 */ /* 0x000fe200000001ff */
[----:B------:R-:W-:Y:S01]  /*1670*/  BSSY B0, `(.L_x_1890) ;  /* 0x0000006000007945 */ /* 0x000fe20003800000 */
[----:B------:R-:W-:Y:S02]  /*1680*/  IMAD.MOV.U32 R21, RZ, RZ, 0x10 ;  /* 0x00000010ff157424 */ /* 0x000fe400078e00ff */
[----:B------:R-:W-:-:S07]  /*1690*/  IMAD.MOV.U32 R23, RZ, RZ, -0x1 ;  /* 0xffffffffff177424 */ /* 0x000fce00078e00ff */
[----:B------:R-:W-:Y:S05]  /*16a0*/  WARPSYNC.COLLECTIVE R23, `(.L_x_1891) ;  /* 0x0000000017087348 */ /* 0x000fea0003c00000 */
[----:B------:R1:W2:Y:S02]  /*16b0*/  SHFL.BFLY P2, R24, R25, R21, R24 ;  /* 0x0c00001519187389 */ /* 0x0002a40000040018 */
[----:B-12---:R-:W-:Y:S05]  /*16c0*/  ENDCOLLECTIVE ;  /* 0x000000000000791b */ /* 0x006fea0003800000 */
.L_x_1891:
[----:B------:R-:W-:Y:S05]  /*16d0*/  BSYNC B0 ;  /* 0x0000000000007941 */ /* 0x000fea0003800000 */
.L_x_1890:
        /* <DEDUP_REMOVED lines=8> */
.L_x_1892:
        /* <DEDUP_REMOVED lines=8> */
.L_x_1893:
        /* <DEDUP_REMOVED lines=8> */
.L_x_1894:
        /* <DEDUP_REMOVED lines=8> */
.L_x_1895:
[----:B------:R-:W-:Y:S01]  /*18e0*/  MOV R26, R24 ;  /* 0x00000018001a7202 */ /* 0x000fe20000000f00 */
[----:B------:R-:W-:Y:S06]  /*18f0*/  BRA `(.L_x_1896) ;  /* 0xfffffff800947947 */ /* 0x000fec000383ffff */
.L_x_1897:
        /* <DEDUP_REMOVED lines=16> */
.L_x_4113:


//--------------------- .text._ZN12tensorrt_llm7kernels32fusedQKNormRopeKernelNTokenHeadsIN3c108BFloat16EfLi64ELb0ELi2EEEvPviiifPKvS6_S6_PKlii --------------------------
	.section	.text._ZN12tensorrt_llm7kernels32fusedQKNormRopeKernelNTokenHeadsIN3c108BFloat16EfLi64ELb0ELi2EEEvPviiifPKvS6_S6_PKlii,"ax",@progbits
	.align	128
        .global         _ZN12tensorrt_llm7kernels32fusedQKNormRopeKernelNTokenHeadsIN3c108BFloat16EfLi64ELb0ELi2EEEvPviiifPKvS6_S6_PKlii
        .type           _ZN12tensorrt_llm7kernels32fusedQKNormRopeKernelNTokenHeadsIN3c108BFloat16EfLi64ELb0ELi2EEEvPviiifPKvS6_S6_PKlii,@function
        .size           _ZN12tensorrt_llm7kernels32fusedQKNormRopeKernelNTokenHeadsIN3c108BFloat16EfLi64ELb0ELi2EEEvPviiifPKvS6_S6_PKlii,(.L_x_4114 - _ZN12tensorrt_llm7kernels32fusedQKNormRopeKernelNTokenHeadsIN3c108BFloat16EfLi64ELb0ELi2EEEvPviiifPKvS6_S6_PKlii)
        .other          _ZN12tensorrt_llm7kernels32fusedQKNormRopeKernelNTokenHeadsIN3c108BFloat16EfLi64ELb0ELi2EEEvPviiifPKvS6_S6_PKlii,@"STO_CUDA_ENTRY STV_DEFAULT"
_ZN12tensorrt_llm7kernels32fusedQKNormRopeKernelNTokenHeadsIN3c108BFloat16EfLi64ELb0ELi2EEEvPviiifPKvS6_S6_PKlii:
.text._ZN12tensorrt_llm7kernels32fusedQKNormRopeKernelNTokenHeadsIN3c108BFloat16EfLi64ELb0ELi2EEEvPviiifPKvS6_S6_PKlii:
        /* <DEDUP_REMOVED lines=76> */
.L_x_1902:
        /* <DEDUP_REMOVED lines=44> */
.L_x_1901:
[----:B------:R-:W-:Y:S05]  /*0780*/  BSYNC.RECONVERGENT B1 ;  /* 0x0000000000017941 */ /* 0x000fea0003800200 */
.L_x_1900:
        /* <DEDUP_REMOVED lines=13> */
.L_x_1903:
        /* <DEDUP_REMOVED lines=16> */
.L_x_1899:
[----:B------:R-:W-:Y:S05]  /*0960*/  BSYNC.RECONVERGENT B0 ;  /* 0x0000000000007941 */ /* 0x000fea0003800200 */
.L_x_1898:
        /* <DEDUP_REMOVED lines=40> */
.L_x_1908:
        /* <DEDUP_REMOVED lines=11> */
.L_x_1907:
[----:B------:R-:W-:Y:S05]  /*0ca0*/  BSYNC.RECONVERGENT B1 ;  /* 0x0000000000017941 */ /* 0x000fea0003800200 */
.L_x_1906:
        /* <DEDUP_REMOVED lines=8> */
.L_x_1909:
        /* <DEDUP_REMOVED lines=23> */
.L_x_1905:
[----:B------:R-:W-:Y:S05]  /*0ea0*/  BSYNC.RECONVERGENT B0 ;  /* 0x0000000000007941 */ /* 0x000fea0003800200 */
.L_x_1904:
        /* <DEDUP_REMOVED lines=58> */
.L_x_1917:
        /* <DEDUP_REMOVED lines=21> */
.L_x_1924:
        /* <DEDUP_REMOVED lines=13> */
.L_x_1912:
[----:B------:R-:W-:Y:S05]  /*1470*/  BSYNC.RECONVERGENT B0 ;  /* 0x0000000000007941 */ /* 0x000fea0003800200 */
.L_x_1911:
        /* <DEDUP_REMOVED lines=42> */
.L_x_1929:
        /* <DEDUP_REMOVED lines=11> */
.L_x_1914:
[----:B------:R-:W-:Y:S05]  /*17d0*/  BSYNC B0 ;  /* 0x0000000000007941 */ /* 0x000fea0003800000 */
.L_x_1913:
        /* <DEDUP_REMOVED lines=12> */
.L_x_1910:
[----:B------:R-:W-:Y:S01]  /*18a0*/  HFMA2 R23, -RZ, RZ, 0, 9.5367431640625e-07 ;  /* 0x00000010ff177431 */ /* 0x000fe200000001ff */
[----:B------:R-:W-:Y:S01]  /*18b0*/  BSSY B0, `(.L_x_1918) ;  /* 0x0000006000007945 */ /* 0x000fe20003800000 */
[----:B------:R-:W-:Y:S02]  /*18c0*/  IMAD.MOV.U32 R24, RZ, RZ, 0x1f ;  /* 0x0000001fff187424 */ /* 0x000fe400078e00ff */
[----:B------:R-:W-:-:S07]  /*18d0*/  IMAD.MOV.U32 R9, RZ, RZ, -0x1 ;  /* 0xffffffffff097424 */ /* 0x000fce00078e00ff */
[----:B------:R-:W-:Y:S05]  /*18e0*/  WARPSYNC.COLLECTIVE R9, `(.L_x_1919) ;  /* 0x0000000009087348 */ /* 0x000fea0003c00000 */
[----:B------:R1:W2:Y:S02]  /*18f0*/  SHFL.BFLY P1, R26, R21, R23, R24 ;  /* 0x0c000017151a7389 */ /* 0x0002a40000020018 */
[----:B-12---:R-:W-:Y:S05]  /*1900*/  ENDCOLLECTIVE ;  /* 0x000000000000791b */ /* 0x006fea0003800000 */
.L_x_1919:
[----:B------:R-:W-:Y:S05]  /*1910*/  BSYNC B0 ;  /* 0x0000000000007941 */ /* 0x000fea0003800000 */
.L_x_1918:
        /* <DEDUP_REMOVED lines=8> */
.L_x_1920:
[----:B------:R-:W-:Y:S02]  /*19a0*/  IMAD.MOV.U32 R23, RZ, RZ, 0x4 ;  /* 0x00000004ff177424 */ /* 0x000fe400078e00ff */
[----:B------:R-:W-:-:S04]  /*19b0*/  FADD.FTZ R27, R25, R26 ;  /* 0x0000001a191b7221 */ /* 0x000fc80000010000 */
[----:B------:R-:W-:-:S07]  /*19c0*/  IMAD.MOV.U32 R21, RZ, RZ, R27 ;  /* 0x000000ffff157224 */ /* 0x000fce00078e001b */
[----:B------:R-:W-:Y:S05]  /*19d0*/  WARPSYNC.COLLECTIVE R9, `(.L_x_1921) ;  /* 0x0000000009087348 */ /* 0x000fea0003c00000 */
[----:B------:R1:W2:Y:S02]  /*19e0*/  SHFL.BFLY P1, R26, R21, R23, R24 ;  /* 0x0c000017151a7389 */ /* 0x0002a40000020018 */
[----:B-12---:R-:W-:Y:S05]  /*19f0*/  ENDCOLLECTIVE ;  /* 0x000000000000791b */ /* 0x006fea0003800000 */
.L_x_1921:
[----:B------:R-:W-:Y:S02]  /*1a00*/  IMAD.MOV.U32 R23, RZ, RZ, 0x2 ;  /* 0x00000002ff177424 */ /* 0x000fe400078e00ff */
[----:B------:R-:W-:-:S05]  /*1a10*/  FADD.FTZ R28, R27, R26 ;  /* 0x0000001a1b1c7221 */ /* 0x000fca0000010000 */
[----:B------:R-:W-:-:S07]  /*1a20*/  MOV R21, R28 ;  /* 0x0000001c00157202 */ /* 0x000fce0000000f00 */
[----:B------:R-:W-:Y:S05]  /*1a30*/  WARPSYNC.COLLECTIVE R9, `(.L_x_1922) ;  /* 0x0000000009087348 */ /* 0x000fea0003c00000 */
[----:B------:R1:W2:Y:S02]  /*1a40*/  SHFL.BFLY P1, R26, R21, R23, R24 ;  /* 0x0c000017151a7389 */ /* 0x0002a40000020018 */
[----:B-12---:R-:W-:Y:S05]  /*1a50*/  ENDCOLLECTIVE ;  /* 0x000000000000791b */ /* 0x006fea0003800000 */
.L_x_1922:
[----:B------:R-:W-:Y:S02]  /*1a60*/  HFMA2 R23, -RZ, RZ, 0, 5.9604644775390625e-08 ;  /* 0x00000001ff177431 */ /* 0x000fe400000001ff */
[----:B------:R-:W-:-:S04]  /*1a70*/  FADD.FTZ R29, R28, R26 ;  /* 0x0000001a1c1d7221 */ /* 0x000fc80000010000 */
[----:B------:R-:W-:-:S07]  /*1a80*/  IMAD.MOV.U32 R21, RZ, RZ, R29 ;  /* 0x000000ffff157224 */ /* 0x000fce00078e001d */
[----:B------:R-:W-:Y:S05]  /*1a90*/  WARPSYNC.COLLECTIVE R9, `(.L_x_1923) ;  /* 0x0000000009087348 */ /* 0x000fea0003c00000 */
[----:B------:R1:W2:Y:S02]  /*1aa0*/  SHFL.BFLY P1, R26, R21, R23, R24 ;  /* 0x0c000017151a7389 */ /* 0x0002a40000020018 */
[----:B-12---:R-:W-:Y:S05]  /*1ab0*/  ENDCOLLECTIVE ;  /* 0x000000000000791b */ /* 0x006fea0003800000 */
.L_x_1923:
[----:B------:R-:W-:Y:S05]  /*1ac0*/  BRA `(.L_x_1924) ;  /* 0xfffffff800347947 */ /* 0x000fea000383ffff */
.L_x_1915:
        /* <DEDUP_REMOVED lines=32> */
.L_x_1926:
[----:B------:R-:W-:Y:S05]  /*1cd0*/  BSYNC B1 ;  /* 0x0000000000017941 */ /* 0x000fea0003800000 */
.L_x_1925:
        /* <DEDUP_REMOVED lines=8> */
.L_x_1927:
[----:B------:R-:W-:-:S04]  /*1d60*/  @!P0 FADD.FTZ R26, -R26, -RZ ;  /* 0x800000ff1a1a8221 */ /* 0x000fc80000010100 */
[----:B------:R-:W-:-:S04]  /*1d70*/  FMUL.FTZ R26, R26, R25 ;  /* 0x000000191a1a7220 */ /* 0x000fc80000410000 */
[----:B------:R-:W-:Y:S01]  /*1d80*/  FFMA.FTZ R25, R21, R8, R26 ;  /* 0x0000000815197223 */ /* 0x000fe2000001001a */
[----:B------:R-:W-:-:S07]  /*1d90*/  IMAD.MOV.U32 R21, RZ, RZ, R0 ;  /* 0x000000ffff157224 */ /* 0x000fce00078e0000 */
[----:B------:R-:W-:Y:S05]  /*1da0*/  WARPSYNC.COLLECTIVE R9, `(.L_x_1928) ;  /* 0x0000000009087348 */ /* 0x000fea0003c00000 */
[----:B------:R1:W2:Y:S02]  /*1db0*/  SHFL.BFLY P1, R26, R21, R23, R24 ;  /* 0x0c000017151a7389 */ /* 0x0002a40000020018 */
[----:B-12---:R-:W-:Y:S05]  /*1dc0*/  ENDCOLLECTIVE ;  /* 0x000000000000791b */ /* 0x006fea0003800000 */
.L_x_1928:
[----:B------:R-:W-:Y:S01]  /*1dd0*/  MOV R8, R26 ;  /* 0x0000001a00087202 */ /* 0x000fe20000000f00 */
[----:B------:R-:W-:Y:S06]  /*1de0*/  BRA `(.L_x_1929) ;  /* 0xfffffff8004c7947 */ /* 0x000fec000383ffff */
.L_x_1916:
[----:B------:R-:W-:Y:S01]  /*1df0*/  BSSY B1, `(.L_x_1930) ;  /* 0x0000005000017945 */ /* 0x000fe20003800000 */
[----:B------:R-:W-:-:S07]  /*1e00*/  IMAD.MOV.U32 R9, RZ, RZ, -0x1 ;  /* 0xffffffffff097424 */ /* 0x000fce00078e00ff */
[----:B-1----:R-:W-:Y:S05]  /*1e10*/  WARPSYNC.COLLECTIVE R9, `(.L_x_1931) ;  /* 0x0000000009087348 */ /* 0x002fea0003c00000 */
[----:B------:R-:W-:Y:S01]  /*1e20*/  NOP ;  /* 0x0000000000007918 */ /* 0x000fe20000000000 */
[----:B-1----:R-:W-:Y:S05]  /*1e30*/  ENDCOLLECTIVE ;  /* 0x000000000000791b */ /* 0x002fea0003800000 */
.L_x_1931:
[----:B------:R-:W-:Y:S05]  /*1e40*/  BSYNC B1 ;  /* 0x0000000000017941 */ /* 0x000fea0003800000 */
.L_x_1930:
[----:B------:R-:W-:Y:S05]  /*1e50*/  BRA `(.L_x_1914) ;  /* 0xfffffff8005c7947 */ /* 0x000fea000383ffff */
.L_x_1932:
        /* <DEDUP_REMOVED lines=10> */
.L_x_4114:


//--------------------- .text._ZN12tensorrt_llm7kernels32fusedQKNormRopeKernelNTokenHeadsIN3c108BFloat16EfLi64ELb1ELi2EEEvPviiifPKvS6_S6_PKlii --------------------------
	.section	.text._ZN12tensorrt_llm7kernels32fusedQKNormRopeKernelNTokenHeadsIN3c108BFloat16EfLi64ELb1ELi2EEEvPviiifPKvS6_S6_PKlii,"ax",@progbits
	.align	128
        .global         _ZN12tensorrt_llm7kernels32fusedQKNormRopeKernelNTokenHeadsIN3c108BFloat16EfLi64ELb1ELi2EEEvPviiifPKvS6_S6_PKlii
        .type           _ZN12tensorrt_llm7kernels32fusedQKNormRopeKernelNTokenHeadsIN3c108BFloat16EfLi64ELb1ELi2EEEvPviiifPKvS6_S6_PKlii,@function
        .size           _ZN12tensorrt_llm7kernels32fusedQKNormRopeKernelNTokenHeadsIN3c108BFloat16EfLi64ELb1ELi2EEEvPviiifPKvS6_S6_PKlii,(.L_x_4115 - _ZN12tensorrt_llm7kernels32fusedQKNormRopeKernelNTokenHeadsIN3c108BFloat16EfLi64ELb1ELi2EEEvPviiifPKvS6_S6_PKlii)
        .other          _ZN12tensorrt_llm7kernels32fusedQKNormRopeKernelNTokenHeadsIN3c108BFloat16EfLi64ELb1ELi2EEEvPviiifPKvS6_S6_PKlii,@"STO_CUDA_ENTRY STV_DEFAULT"
_ZN12tensorrt_llm7kernels32fusedQKNormRopeKernelNTokenHeadsIN3c108BFloat16EfLi64ELb1ELi2EEEvPviiifPKvS6_S6_PKlii:
.text._ZN12tensorrt_llm7kernels32fusedQKNormRopeKernelNTokenHeadsIN3c108BFloat16EfLi64ELb1ELi2EEEvPviiifPKvS6_S6_PKlii:
        /* <DEDUP_REMOVED lines=15> */
[----:B---3--:R-:W-:-:S05]  /*00f0*/  IMAD R7, R6, UR4, R19 ;  /* 0x0000000406077c24 */ /* 0x008fca000f8e0213 */
[----:B------:R-:W-:Y:S02]  /*0100*/  IABS R13, R7 ;  /* 0x00000007000d7213 */ /* 0x000fe40000000000 */
        /* <DEDUP_REMOVED lines=61> */
.L_x_1937:
[C---:B------:R-:W-:Y:S01]  /*04e0*/  VIADD R10, R24.reuse, 0xfffffffd ;  /* 0xfffffffd180a7836 */ /* 0x040fe20000000000 */
[C---:B------:R-:W-:Y:S01]  /*04f0*/  IADD3 R8, PT, PT, R24.reuse, -0x2, RZ ;  /* 0xfffffffe18087810 */ /* 0x040fe20007ffe0ff */
[C---:B------:R-:W-:Y:S01]  /*0500*/  VIADD R11, R23.reuse, 0x1 ;  /* 0x00000001170b7836 */ /* 0x040fe20000000000 */
[----:B------:R-:W-:Y:S01]  /*0510*/  IADD3 R12, PT, PT, R24, -0x1, RZ ;  /* 0xffffffff180c7810 */ /* 0x000fe20007ffe0ff */
[C---:B------:R-:W-:Y:S01]  /*0520*/  VIADD R13, R23.reuse, 0x2 ;  /* 0x00000002170d7836 */ /* 0x040fe20000000000 */
[-C--:B------:R-:W-:Y:S01]  /*0530*/  ISETP.GE.AND P1, PT, R8, R5.reuse, PT ;  /* 0x000000050800720c */ /* 0x080fe20003f26270 */
[----:B------:R-:W-:Y:S01]  /*0540*/  VIADD R26, R26, 0x4 ;  /* 0x000000041a1a7836 */ /* 0x000fe20000000000 */
[-C--:B------:R-:W-:Y:S02]  /*0550*/  ISETP.GE.AND P0, PT, R10, R5.reuse, PT ;  /* 0x000000050a00720c */ /* 0x080fe40003f06270 */
[----:B------:R-:W-:Y:S02]  /*0560*/  ISETP.GE.AND P3, PT, R24, R5, PT ;  /* 0x000000051800720c */ /* 0x000fe40003f66270 */
[----:B------:R-:W-:-:S02]  /*0570*/  IADD3 R14, PT, PT, R23, 0x3, RZ ;  /* 0x00000003170e7810 */ /* 0x000fc40007ffe0ff */
[-C--:B------:R-:W-:Y:S02]  /*0580*/  VIMNMX R9, PT, PT, R10, R5.reuse, PT ;  /* 0x000000050a097248 */ /* 0x080fe40003fe0100 */
        /* <DEDUP_REMOVED lines=37> */
.L_x_1936:
[----:B------:R-:W-:Y:S05]  /*07e0*/  BSYNC.RECONVERGENT B1 ;  /* 0x0000000000017941 */ /* 0x000fea0003800200 */
.L_x_1935:
        /* <DEDUP_REMOVED lines=13> */
.L_x_1938:
        /* <DEDUP_REMOVED lines=18> */
.L_x_1934:
[----:B------:R-:W-:Y:S05]  /*09e0*/  BSYNC.RECONVERGENT B0 ;  /* 0x0000000000007941 */ /* 0x000fea0003800200 */
.L_x_1933:
        /* <DEDUP_REMOVED lines=40> */
.L_x_1943:
        /* <DEDUP_REMOVED lines=11> */
.L_x_1942:
[----:B------:R-:W-:Y:S05]  /*0d20*/  BSYNC.RECONVERGENT B1 ;  /* 0x0000000000017941 */ /* 0x000fea0003800200 */
.L_x_1941:
        /* <DEDUP_REMOVED lines=8> */
.L_x_1944:
        /* <DEDUP_REMOVED lines=23> */
.L_x_1940:
[----:B------:R-:W-:Y:S05]  /*0f20*/  BSYNC.RECONVERGENT B0 ;  /* 0x0000000000007941 */ /* 0x000fea0003800200 */
.L_x_1939:
        /* <DEDUP_REMOVED lines=40> */
.L_x_1951:
        /* <DEDUP_REMOVED lines=23> */
.L_x_1961:
[----:B------:R-:W3:Y:S01]  /*1320*/  LDC R26, c[0x0][0x394] ;  /* 0x0000e500ff1a7b82 */ /* 0x000ee20000000800 */
[----:B------:R-:W-:Y:S01]  /*1330*/  ISETP.NE.AND P1, PT, R23, 0x1, PT ;  /* 0x000000011700780c */ /* 0x000fe20003f25270 */
[----:B------:R-:W-:Y:S01]  /*1340*/  BSSY.RECONVERGENT B1, `(.L_x_1948) ;  /* 0x0000004000017945 */ /* 0x000fe20003800200 */
[----:B------:R-:W-:-:S11]  /*1350*/  ISETP.GE.AND P0, PT, R2, R13, PT ;  /* 0x0000000d0200720c */ /* 0x000fd60003f06270 */
[----:B------:R-:W-:Y:S05]  /*1360*/  @P1 BRA `(.L_x_1949) ;  /* 0x0000000000041947 */ /* 0x000fea0003800000 */
[----:B------:R-:W-:-:S04]  /*1370*/  DEPBAR.LE SB0, 0x0 ;  /* 0x000080000000791a */ /* 0x000fc80000000000 */
.L_x_1949:
[----:B------:R-:W-:Y:S05]  /*1380*/  BSYNC.RECONVERGENT B1 ;  /* 0x0000000000017941 */ /* 0x000fea0003800200 */
.L_x_1948:
        /* <DEDUP_REMOVED lines=43> */
.L_x_1968:
        /* <DEDUP_REMOVED lines=27> */
.L_x_1946:
[----:B------:R-:W-:Y:S05]  /*17f0*/  BSYNC B0 ;  /* 0x0000000000007941 */ /* 0x000fea0003800000 */
.L_x_1945:
        /* <DEDUP_REMOVED lines=31> */
.L_x_1975:
[----:B------:R-:W4:Y:S01]  /*19f0*/  LDC R4, c[0x0][0x394] ;  /* 0x0000e500ff047b82 */ /* 0x000f220000000800 */
[----:B------:R-:W-:Y:S01]  /*1a00*/  ISETP.NE.AND P1, PT, R15, RZ, PT ;  /* 0x000000ff0f00720c */ /* 0x000fe20003f25270 */
[----:B------:R-:W-:Y:S01]  /*1a10*/  BSSY.RECONVERGENT B0, `(.L_x_1953) ;  /* 0x0000004000007945 */ /* 0x000fe20003800200 */
[----:B------:R-:W-:-:S11]  /*1a20*/  ISETP.GE.AND P2, PT, R2, R13, PT ;  /* 0x0000000d0200720c */ /* 0x000fd60003f46270 */
[----:B------:R-:W-:Y:S05]  /*1a30*/  @P1 BRA `(.L_x_1954) ;  /* 0x0000000000041947 */ /* 0x000fea0003800000 */
[----:B------:R-:W-:-:S04]  /*1a40*/  DEPBAR.LE SB0, 0x0 ;  /* 0x000080000000791a */ /* 0x000fc80000000000 */
.L_x_1954:
[----:B------:R-:W-:Y:S05]  /*1a50*/  BSYNC.RECONVERGENT B0 ;  /* 0x0000000000007941 */ /* 0x000fea0003800200 */
.L_x_1953:
        /* <DEDUP_REMOVED lines=21> */
.L_x_1947:
        /* <DEDUP_REMOVED lines=8> */
.L_x_1956:
[----:B------:R-:W-:Y:S05]  /*1c30*/  BSYNC B1 ;  /* 0x0000000000017941 */ /* 0x000fea0003800000 */
.L_x_1955:
        /* <DEDUP_REMOVED lines=8> */
.L_x_1957:
[----:B------:R-:W-:Y:S02]  /*1cc0*/  HFMA2 R29, -RZ, RZ, 0, 2.384185791015625e-07 ;  /* 0x00000004ff1d7431 */ /* 0x000fe400000001ff */
[----:B------:R-:W-:-:S04]  /*1cd0*/  FADD.FTZ R26, R6, R31 ;  /* 0x0000001f061a7221 */ /* 0x000fc80000010000 */
[----:B------:R-:W-:-:S07]  /*1ce0*/  IMAD.MOV.U32 R36, RZ, RZ, R26 ;  /* 0x000000ffff247224 */ /* 0x000fce00078e001a */
[----:B------:R-:W-:Y:S05]  /*1cf0*/  WARPSYNC.COLLECTIVE R27, `(.L_x_1958) ;  /* 0x000000001b087348 */ /* 0x000fea0003c00000 */
[----:B------:R1:W2:Y:S02]  /*1d00*/  SHFL.BFLY P1, R31, R36, R29, R30 ;  /* 0x0c00001d241f7389 */ /* 0x0002a4000002001e */
[----:B-12---:R-:W-:Y:S05]  /*1d10*/  ENDCOLLECTIVE ;  /* 0x000000000000791b */ /* 0x006fea0003800000 */
.L_x_1958:
[----:B------:R-:W-:Y:S01]  /*1d20*/  MOV R29, 0x2 ;  /* 0x00000002001d7802 */ /* 0x000fe20000000f00 */
[----:B------:R-:W-:-:S04]  /*1d30*/  FADD.FTZ R32, R26, R31 ;  /* 0x0000001f1a207221 */ /* 0x000fc80000010000 */
[----:B------:R-:W-:-:S07]  /*1d40*/  IMAD.MOV.U32 R36, RZ, RZ, R32 ;  /* 0x000000ffff247224 */ /* 0x000fce00078e0020 */
[----:B------:R-:W-:Y:S05]  /*1d50*/  WARPSYNC.COLLECTIVE R27, `(.L_x_1959) ;  /* 0x000000001b087348 */ /* 0x000fea0003c00000 */
[----:B------:R1:W2:Y:S02]  /*1d60*/  SHFL.BFLY P1, R31, R36, R29, R30 ;  /* 0x0c00001d241f7389 */ /* 0x0002a4000002001e */
[----:B-12---:R-:W-:Y:S05]  /*1d70*/  ENDCOLLECTIVE ;  /* 0x000000000000791b */ /* 0x006fea0003800000 */
.L_x_1959:
[----:B------:R-:W-:Y:S02]  /*1d80*/  HFMA2 R29, -RZ, RZ, 0, 5.9604644775390625e-08 ;  /* 0x00000001ff1d7431 */ /* 0x000fe400000001ff */
[----:B------:R-:W-:-:S04]  /*1d90*/  FADD.FTZ R33, R32, R31 ;  /* 0x0000001f20217221 */ /* 0x000fc80000010000 */
[----:B------:R-:W-:-:S07]  /*1da0*/  IMAD.MOV.U32 R36, RZ, RZ, R33 ;  /* 0x000000ffff247224 */ /* 0x000fce00078e0021 */
[----:B------:R-:W-:Y:S05]  /*1db0*/  WARPSYNC.COLLECTIVE R27, `(.L_x_1960) ;  /* 0x000000001b087348 */ /* 0x000fea0003c00000 */
[----:B------:R1:W2:Y:S02]  /*1dc0*/  SHFL.BFLY P1, R31, R36, R29, R30 ;  /* 0x0c00001d241f7389 */ /* 0x0002a4000002001e */
[----:B-12---:R-:W-:Y:S05]  /*1dd0*/  ENDCOLLECTIVE ;  /* 0x000000000000791b */ /* 0x006fea0003800000 */
.L_x_1960:
[----:B------:R-:W-:Y:S05]  /*1de0*/  BRA `(.L_x_1961) ;  /* 0xfffffff4004c7947 */ /* 0x000fea000383ffff */
.L_x_1950:
        /* <DEDUP_REMOVED lines=8> */
.L_x_1963:
[----:B------:R-:W-:Y:S05]  /*1e70*/  BSYNC B1 ;  /* 0x0000000000017941 */ /* 0x000fea0003800000 */
.L_x_1962:
        /* <DEDUP_REMOVED lines=8> */
.L_x_1964:
[----:B------:R-:W-:Y:S02]  /*1f00*/  HFMA2 R29, -RZ, RZ, 0, 2.384185791015625e-07 ;  /* 0x00000004ff1d7431 */ /* 0x000fe400000001ff */
[----:B------:R-:W-:-:S04]  /*1f10*/  FADD.FTZ R9, R8, R31 ;  /* 0x0000001f08097221 */ /* 0x000fc80000010000 */
[----:B------:R-:W-:-:S07]  /*1f20*/  IMAD.MOV.U32 R36, RZ, RZ, R9 ;  /* 0x000000ffff247224 */ /* 0x000fce00078e0009 */
[----:B------:R-:W-:Y:S05]  /*1f30*/  WARPSYNC.COLLECTIVE R27, `(.L_x_1965) ;  /* 0x000000001b087348 */ /* 0x000fea0003c00000 */
[----:B------:R1:W2:Y:S02]  /*1f40*/  SHFL.BFLY P1, R31, R36, R29, R30 ;  /* 0x0c00001d241f7389 */ /* 0x0002a4000002001e */
[----:B-12---:R-:W-:Y:S05]  /*1f50*/  ENDCOLLECTIVE ;  /* 0x000000000000791b */ /* 0x006fea0003800000 */
.L_x_1965:
[----:B------:R-:W-:Y:S01]  /*1f60*/  MOV R29, 0x2 ;  /* 0x00000002001d7802 */ /* 0x000fe20000000f00 */
[----:B------:R-:W-:-:S04]  /*1f70*/  FADD.FTZ R34, R9, R31 ;  /* 0x0000001f09227221 */ /* 0x000fc80000010000 */
[----:B------:R-:W-:-:S07]  /*1f80*/  IMAD.MOV.U32 R36, RZ, RZ, R34 ;  /* 0x000000ffff247224 */ /* 0x000fce00078e0022 */
[----:B------:R-:W-:Y:S05]  /*1f90*/  WARPSYNC.COLLECTIVE R27, `(.L_x_1966) ;  /* 0x000000001b087348 */ /* 0x000fea0003c00000 */
[----:B------:R1:W2:Y:S02]  /*1fa0*/  SHFL.BFLY P1, R31, R36, R29, R30 ;  /* 0x0c00001d241f7389 */ /* 0x0002a4000002001e */
[----:B-12---:R-:W-:Y:S05]  /*1fb0*/  ENDCOLLECTIVE ;  /* 0x000000000000791b */ /* 0x006fea0003800000 */
.L_x_1966:
[----:B------:R-:W-:Y:S02]  /*1fc0*/  HFMA2 R29, -RZ, RZ, 0, 5.9604644775390625e-08 ;  /* 0x00000001ff1d7431 */ /* 0x000fe400000001ff */
[----:B------:R-:W-:-:S04]  /*1fd0*/  FADD.FTZ R35, R34, R31 ;  /* 0x0000001f22237221 */ /* 0x000fc80000010000 */
[----:B------:R-:W-:-:S07]  /*1fe0*/  IMAD.MOV.U32 R36, RZ, RZ, R35 ;  /* 0x000000ffff247224 */ /* 0x000fce00078e0023 */
[----:B------:R-:W-:Y:S05]  /*1ff0*/  WARPSYNC.COLLECTIVE R27, `(.L_x_1967) ;  /* 0x000000001b087348 */ /* 0x000fea0003c00000 */
[----:B------:R1:W2:Y:S02]  /*2000*/  SHFL.BFLY P1, R31, R36, R29, R30 ;  /* 0x0c00001d241f7389 */ /* 0x0002a4000002001e */
[----:B-12---:R-:W-:Y:S05]  /*2010*/  ENDCOLLECTIVE ;  /* 0x000000000000791b */ /* 0x006fea0003800000 */
.L_x_1967:
[----:B------:R-:W-:Y:S05]  /*2020*/  BRA `(.L_x_1968) ;  /* 0xfffffff400847947 */ /* 0x000fea000383ffff */
.L_x_1952:
        /* <DEDUP_REMOVED lines=8> */
.L_x_1970:
[----:B------:R-:W-:Y:S05]  /*20b0*/  BSYNC B0 ;  /* 0x0000000000007941 */ /* 0x000fea0003800000 */
.L_x_1969:
        /* <DEDUP_REMOVED lines=8> */
.L_x_1971:
[----:B------:R-:W-:Y:S02]  /*2140*/  HFMA2 R29, -RZ, RZ, 0, 2.384185791015625e-07 ;  /* 0x00000004ff1d7431 */ /* 0x000fe400000001ff */
[----:B------:R-:W-:-:S04]  /*2150*/  FADD.FTZ R6, R5, R31 ;  /* 0x0000001f05067221 */ /* 0x000fc80000010000 */
[----:B------:R-:W-:-:S07]  /*2160*/  IMAD.MOV.U32 R36, RZ, RZ, R6 ;  /* 0x000000ffff247224 */ /* 0x000fce00078e0006 */
[----:B------:R-:W-:Y:S05]  /*2170*/  WARPSYNC.COLLECTIVE R27, `(.L_x_1972) ;  /* 0x000000001b087348 */ /* 0x000fea0003c00000 */
[----:B------:R1:W2:Y:S02]  /*2180*/  SHFL.BFLY P1, R31, R36, R29, R30 ;  /* 0x0c00001d241f7389 */ /* 0x0002a4000002001e */
[----:B-12---:R-:W-:Y:S05]  /*2190*/  ENDCOLLECTIVE ;  /* 0x000000000000791b */ /* 0x006fea0003800000 */
.L_x_1972:
[----:B------:R-:W-:Y:S01]  /*21a0*/  MOV R29, 0x2 ;  /* 0x00000002001d7802 */ /* 0x000fe20000000f00 */
[----:B------:R-:W-:-:S04]  /*21b0*/  FADD.FTZ R7, R6, R31 ;  /* 0x0000001f06077221 */ /* 0x000fc80000010000 */
[----:B------:R-:W-:-:S07]  /*21c0*/  IMAD.MOV.U32 R36, RZ, RZ, R7 ;  /* 0x000000ffff247224 */ /* 0x000fce00078e0007 */
[----:B------:R-:W-:Y:S05]  /*21d0*/  WARPSYNC.COLLECTIVE R27, `(.L_x_1973) ;  /* 0x000000001b087348 */ /* 0x000fea0003c00000 */
[----:B------:R1:W2:Y:S02]  /*21e0*/  SHFL.BFLY P1, R31, R36, R29, R30 ;  /* 0x0c00001d241f7389 */ /* 0x0002a4000002001e */
[----:B-12---:R-:W-:Y:S05]  /*21f0*/  ENDCOLLECTIVE ;  /* 0x000000000000791b */ /* 0x006fea0003800000 */
.L_x_1973:
[----:B------:R-:W-:Y:S02]  /*2200*/  HFMA2 R29, -RZ, RZ, 0, 5.9604644775390625e-08 ;  /* 0x00000001ff1d7431 */ /* 0x000fe400000001ff */
[----:B------:R-:W-:-:S04]  /*2210*/  FADD.FTZ R8, R7, R31 ;  /* 0x0000001f07087221 */ /* 0x000fc80000010000 */
[----:B------:R-:W-:-:S07]  /*2220*/  IMAD.MOV.U32 R36, RZ, RZ, R8 ;  /* 0x000000ffff247224 */ /* 0x000fce00078e0008 */
[----:B------:R-:W-:Y:S05]  /*2230*/  WARPSYNC.COLLECTIVE R27, `(.L_x_1974) ;  /* 0x000000001b087348 */ /* 0x000fea0003c00000 */
[----:B------:R1:W2:Y:S02]  /*2240*/  SHFL.BFLY P1, R31, R36, R29, R30 ;  /* 0x0c00001d241f7389 */ /* 0x0002a4000002001e */
[----:B-12---:R-:W-:Y:S05]  /*2250*/  ENDCOLLECTIVE ;  /* 0x000000000000791b */ /* 0x006fea0003800000 */
.L_x_1974:
[----:B------:R-:W-:Y:S05]  /*2260*/  BRA `(.L_x_1975) ;  /* 0xfffffff400e07947 */ /* 0x000fea000383ffff */
.L_x_1976:
        /* <DEDUP_REMOVED lines=9> */
.L_x_4115:


//--------------------- .text._ZN12tensorrt_llm7kernels21fusedQKNormRopeKernelIN3c108BFloat16EfLi256ELb0EEEvPviiifPKvS6_S6_PKlii --------------------------
	.section	.text._ZN12tensorrt_llm7kernels21fusedQKNormRopeKernelIN3c108BFloat16EfLi256ELb0EEEvPviiifPKvS6_S6_PKlii,"ax",@progbits
	.align	128
        .global         _ZN12tensorrt_llm7kernels21fusedQKNormRopeKernelIN3c108BFloat16EfLi256ELb0EEEvPviiifPKvS6_S6_PKlii
        .type           _ZN12tensorrt_llm7kernels21fusedQKNormRopeKernelIN3c108BFloat16EfLi256ELb0EEEvPviiifPKvS6_S6_PKlii,@function
        .size           _ZN12tensorrt_llm7kernels21fusedQKNormRopeKernelIN3c108BFloat16EfLi256ELb0EEEvPviiifPKvS6_S6_PKlii,(.L_x_4116 - _ZN12tensorrt_llm7kernels21fusedQKNormRopeKernelIN3c108BFloat16EfLi256ELb0EEEvPviiifPKvS6_S6_PKlii)
        .other          _ZN12tensorrt_llm7kernels21fusedQKNormRopeKernelIN3c108BFloat16EfLi256ELb0EEEvPviiifPKvS6_S6_PKlii,@"STO_CUDA_ENTRY STV_DEFAULT"
_ZN12tensorrt_llm7kernels21fusedQKNormRopeKernelIN3c108BFloat16EfLi256ELb0EEEvPviiifPKvS6_S6_PKlii:
.text._ZN12tensorrt_llm7kernels21fusedQKNormRopeKernelIN3c108BFloat16EfLi256ELb0EEEvPviiifPKvS6_S6_PKlii:
        /* <DEDUP_REMOVED lines=64> */
[----:B------:R-:W2:Y:S04]  /*0400*/  @!P0 LDG.E.U16 R29, desc[UR4][R20.64+0x4] ;  /* 0x00000404141d8981 */ /* 0x000ea8000c1e1500 */
[----:B------:R-:W2:Y:S04]  /*0410*/  @P0 LDG.E.U16 R25, desc[UR4][R22.64+0x6] ;  /* 0x0000060416190981 */ /* 0x000ea8000c1e1500 */
[----:B------:R-:W2:Y:S04]  /*0420*/  @!P0 LDG.E.U16 R24, desc[UR4][R20.64+0x6] ;  /* 0x0000060414188981 */ /* 0x000ea8000c1e1500 */
[----:B------:R-:W2:Y:S04]  /*0430*/  @P0 LDG.E.U16 R4, desc[UR4][R22.64+0x2] ;  /* 0x0000020416040981 */ /* 0x000ea8000c1e1500 */
[----:B------:R-:W2:Y:S04]  /*0440*/  @!P0 LDG.E.U16 R26, desc[UR4][R20.64+0x2] ;  /* 0x00000204141a8981 */ /* 0x000ea8000c1e1500 */
[----:B------:R-:W2:Y:S04]  /*0450*/  @P0 LDG.E.U16 R28, desc[UR4][R22.64+0x8] ;  /* 0x00000804161c0981 */ /* 0x000ea8000c1e1500 */
[----:B------:R-:W2:Y:S04]  /*0460*/  @!P0 LDG.E.U16 R27, desc[UR4][R20.64+0x8] ;  /* 0x00000804141b8981 */ /* 0x000ea8000c1e1500 */
[----:B------:R-:W2:Y:S04]  /*0470*/  @!P0 LDG.E.U16 R5, desc[UR4][R20.64+0xa] ;  /* 0x00000a0414058981 */ /* 0x000ea8000c1e1500 */
[----:B------:R-:W2:Y:S04]  /*0480*/  @!P0 LDG.E.U16 R6, desc[UR4][R20.64+0xc] ;  /* 0x00000c0414068981 */ /* 0x000ea8000c1e1500 */
[----:B------:R2:W2:Y:S04]  /*0490*/  @!P0 LDG.E.U16 R18, desc[UR4][R20.64+0xe] ;  /* 0x00000e0414128981 */ /* 0x0004a8000c1e1500 */
[----:B------:R-:W2:Y:S04]  /*04a0*/  @P0 LDG.E.U16 R3, desc[UR4][R22.64+0xa] ;  /* 0x00000a0416030981 */ /* 0x000ea8000c1e1500 */
[----:B------:R-:W2:Y:S04]  /*04b0*/  @P0 LDG.E.U16 R13, desc[UR4][R22.64+0xc] ;  /* 0x00000c04160d0981 */ /* 0x000ea8000c1e1500 */
[----:B------:R0:W2:Y:S01]  /*04c0*/  @P0 LDG.E.U16 R7, desc[UR4][R22.64+0xe] ;  /* 0x00000e0416070981 */ /* 0x0000a2000c1e1500 */
[----:B---3--:R-:W-:Y:S01]  /*04d0*/  @!P1 IMAD.U32 R15, R15, 0x10000, RZ ;  /* 0x000100000f0f9824 */ /* 0x008fe200078e00ff */
[----:B----4-:R-:W-:-:S02]  /*04e0*/  @P1 SHF.L.U32 R15, R0, 0x10, RZ ;  /* 0x00000010000f1819 */ /* 0x010fc400000006ff */
[----:B-----5:R-:W-:Y:S02]  /*04f0*/  @P0 SHF.L.U32 R12, R12, 0x10, RZ ;  /* 0x000000100c0c0819 */ /* 0x020fe400000006ff */
[C---:B--2---:R-:W-:Y:S01]  /*0500*/  PRMT R20, R8.reuse, 0x7632, R20 ;  /* 0x0000763208147816 */ /* 0x044fe20000000014 */
[----:B------:R-:W-:Y:S02]  /*0510*/  IMAD.U32 R0, R8, 0x10000, RZ ;  /* 0x0001000008007824 */ /* 0x000fe400078e00ff */
[----:B------:R-:W-:Y:S01]  /*0520*/  @!P0 IMAD.U32 R12, R29, 0x10000, RZ ;  /* 0x000100001d0c8824 */ /* 0x000fe200078e00ff */
[----:B------:R-:W-:Y:S01]  /*0530*/  SHF.L.U32 R20, R20, 0x10, RZ ;  /* 0x0000001014147819 */ /* 0x000fe200000006ff */
[----:B------:R-:W-:Y:S01]  /*0540*/  FFMA.FTZ R29, R0, R0, RZ ;  /* 0x00000000001d7223 */ /* 0x000fe200000100ff */
[C---:B0-----:R-:W-:Y:S02]  /*0550*/  PRMT R23, R9.reuse, 0x7632, R23 ;  /* 0x0000763209177816 */ /* 0x041fe40000000017 */
[----:B------:R-:W-:Y:S01]  /*0560*/  SHF.L.U32 R22, R9, 0x10, RZ ;  /* 0x0000001009167819 */ /* 0x000fe200000006ff */
[----:B------:R-:W-:Y:S01]  /*0570*/  FFMA.FTZ R29, R20, R20, R29 ;  /* 0x00000014141d7223 */ /* 0x000fe2000001001d */
[----:B------:R-:W-:Y:S01]  /*0580*/  SHF.L.U32 R23, R23, 0x10, RZ ;  /* 0x0000001017177819 */ /* 0x000fe200000006ff */
[----:B------:R-:W-:-:S02]  /*0590*/  @P0 IMAD.U32 R21, R25, 0x10000, RZ ;  /* 0x0001000019150824 */ /* 0x000fc400078e00ff */
[----:B------:R-:W-:Y:S01]  /*05a0*/  FFMA.FTZ R8, R22, R22, R29 ;  /* 0x0000001616087223 */ /* 0x000fe2000001001d */
[----:B------:R-:W-:Y:S01]  /*05b0*/  @!P0 IMAD.U32 R21, R24, 0x10000, RZ ;  /* 0x0001000018158824 */ /* 0x000fe200078e00ff */
[C---:B------:R-:W-:Y:S01]  /*05c0*/  PRMT R25, R10.reuse, 0x7632, R25 ;  /* 0x000076320a197816 */ /* 0x040fe20000000019 */
[----:B------:R-:W-:Y:S02]  /*05d0*/  IMAD.U32 R24, R10, 0x10000, RZ ;  /* 0x000100000a187824 */ /* 0x000fe400078e00ff */
        /* <DEDUP_REMOVED lines=16> */
[----:B0-----:R-:W-:Y:S02]  /*06e0*/  FADD.FTZ R28, R27, R28 ;  /* 0x0000001c1b1c7221 */ /* 0x001fe40000010000 */
[----:B------:R-:W0:Y:S03]  /*06f0*/  LDC R27, c[0x0][0x3bc] ;  /* 0x0000ef00ff1b7b82 */ /* 0x000e260000000800 */
[----:B------:R-:W1:Y:S02]  /*0700*/  SHFL.BFLY PT, R9, R28, 0x4, 0x1f ;  /* 0x0c801f001c097f89 */ /* 0x000e6400000e0000 */
        /* <DEDUP_REMOVED lines=24> */
[----:B0-----:R-:W-:-:S02]  /*0890*/  SHF.R.S32.HI R7, RZ, 0x1f, R27 ;  /* 0x0000001fff077819 */ /* 0x001fc4000001141b */
[----:B------:R-:W-:Y:S01]  /*08a0*/  SHF.R.S32.HI R12, RZ, 0x1f, R27 ;  /* 0x0000001fff0c7819 */ /* 0x000fe2000001141b */
        /* <DEDUP_REMOVED lines=8> */
[----:B------:R-:W-:Y:S01]  /*0930*/  FMUL.FTZ R18, R25, R14 ;  /* 0x0000000e19127220 */ /* 0x000fe20000410000 */
[----:B--2---:R-:W-:-:S04]  /*0940*/  IMAD R6, R9, R27, RZ ;  /* 0x0000001b09067224 */ /* 0x004fc800078e02ff */
[----:B------:R-:W-:Y:S01]  /*0950*/  IMAD R7, R8, R7, R6 ;  /* 0x0000000708077224 */ /* 0x000fe200078e0206 */
[----:B------:R-:W-:-:S04]  /*0960*/  LEA.HI R6, R12, R27, RZ, 0x3 ;  /* 0x0000001b0c067211 */ /* 0x000fc800078f18ff */
[----:B------:R-:W-:Y:S01]  /*0970*/  SHF.R.S32.HI R15, RZ, 0x3, R6 ;  /* 0x00000003ff0f7819 */ /* 0x000fe20000011406 */
[----:B------:R-:W-:-:S03]  /*0980*/  IMAD.WIDE.U32 R8, R8, R27, RZ ;  /* 0x0000001b08087225 */ /* 0x000fc600078e00ff */
[----:B------:R-:W-:Y:S01]  /*0990*/  ISETP.GE.AND P0, PT, R2, R15, PT ;  /* 0x0000000f0200720c */ /* 0x000fe20003f06270 */
[----:B------:R-:W-:Y:S01]  /*09a0*/  IMAD.IADD R7, R9, 0x1, R7 ;  /* 0x0000000109077824 */ /* 0x000fe200078e0207 */
[----:B------:R-:W-:-:S04]  /*09b0*/  LEA R6, P1, R8, UR6, 0x2 ;  /* 0x0000000608067c11 */ /* 0x000fc8000f8210ff */
[----:B------:R-:W-:-:S07]  /*09c0*/  LEA.HI.X R7, R8, UR7, R7, 0x2, P1 ;  /* 0x0000000708077c11 */ /* 0x000fce00088f1407 */
[----:B------:R-:W-:Y:S05]  /*09d0*/  @P0 BRA `(.L_x_1978) ;  /* 0x0000000c00200947 */ /* 0x000fea0003800000 */
        /* <DEDUP_REMOVED lines=29> */
[----:B------:R-:W-:-:S05]  /*0bb0*/  SHF.R.U32.HI R9, RZ, 0x1, R9 ;  /* 0x00000001ff097819 */ /* 0x000fca0000011609 */
[----:B------:R-:W-:-:S05]  /*0bc0*/  IMAD.WIDE.U32 R8, R9, 0x4, R6 ;  /* 0x0000000409087825 */ /* 0x000fca00078e0006 */
[----:B------:R0:W2:Y:S01]  /*0bd0*/  LDG.E.CONSTANT R25, desc[UR4][R8.64] ;  /* 0x0000000408197981 */ /* 0x0000a2000c1e9900 */
[----:B------:R-:W-:-:S05]  /*0be0*/  IMAD.WIDE R14, R3, 0x4, R8 ;  /* 0x00000004030e7825 */ /* 0x000fca00078e0208 */
[----:B------:R1:W3:Y:S01]  /*0bf0*/  LDG.E.CONSTANT R24, desc[UR4][R14.64] ;  /* 0x000000040e187981 */ /* 0x0002e2000c1e9900 */
        /* <DEDUP_REMOVED lines=9> */
[----:B------:R-:W-:-:S04]  /*0c90*/  LOP3.LUT R26, R22, 0x4, RZ, 0xfc, !PT ;  /* 0x00000004161a7812 */ /* 0x000fc800078efcff */
[----:B0-----:R-:W-:Y:S02]  /*0ca0*/  IABS R8, R26 ;  /* 0x0000001a00087213 */ /* 0x001fe40000000000 */
[----:B------:R-:W-:Y:S02]  /*0cb0*/  LEA.HI R12, R12, R27, RZ, 0x4 ;  /* 0x0000001b0c0c7211 */ /* 0x000fe400078f20ff */
[----:B------:R-:W-:-:S03]  /*0cc0*/  MOV R27, R8 ;  /* 0x00000008001b7202 */ /* 0x000fc60000000f00 */
[----:B------:R-:W-:-:S04]  /*0cd0*/  @!P1 IMAD.IADD R28, R28, 0x1, -R20 ;  /* 0x000000011c1c9824 */ /* 0x000fc800078e0a14 */
[----:B------:R-:W-:-:S05]  /*0ce0*/  @!P2 IMAD.MOV R8, RZ, RZ, -R28 ;  /* 0x000000ffff08a224 */ /* 0x000fca00078e0a1c */
[----:B------:R-:W-:Y:S01]  /*0cf0*/  @!P2 MOV R28, R8 ;  /* 0x00000008001ca202 */ /* 0x000fe20000000f00 */
[----:B------:R-:W-:-:S03]  /*0d00*/  IMAD.HI.U32 R8, R21, R27, RZ ;  /* 0x0000001b15087227 */ /* 0x000fc600078e00ff */
[----:B------:R-:W-:Y:S01]  /*0d10*/  SEL R28, R23, R28, !P0 ;  /* 0x0000001c171c7207 */ /* 0x000fe20004000000 */
[----:B------:R-:W-:-:S03]  /*0d20*/  IMAD.MOV R8, RZ, RZ, -R8 ;  /* 0x000000ffff087224 */ /* 0x000fc600078e0a08 */
[----:B------:R-:W-:Y:S01]  /*0d30*/  SHF.R.U32.HI R9, RZ, 0x1, R28 ;  /* 0x00000001ff097819 */ /* 0x000fe2000001161c */
[----:B------:R-:W-:-:S04]  /*0d40*/  IMAD R27, R20, R8, R27 ;  /* 0x00000008141b7224 */ /* 0x000fc800078e021b */
[----:B------:R-:W-:Y:S01]  /*0d50*/  IMAD.WIDE.U32 R8, R9, 0x4, R6 ;  /* 0x0000000409087825 */ /* 0x000fe200078e0006 */
[----:B------:R-:W-:-:S03]  /*0d60*/  SHF.R.S32.HI R29, RZ, 0x4, R12 ;  /* 0x00000004ff1d7819 */ /* 0x000fc6000001140c */
[----:B-1----:R-:W-:-:S05]  /*0d70*/  IMAD.WIDE R14, R3, 0x4, R8 ;  /* 0x00000004030e7825 */ /* 0x002fca00078e0208 */
[----:B------:R-:W4:Y:S01]  /*0d80*/  LDG.E.CONSTANT R12, desc[UR4][R14.64] ;  /* 0x000000040e0c7981 */ /* 0x000f22000c1e9900 */
[----:B------:R-:W-:Y:S02]  /*0d90*/  ISETP.GT.U32.AND P2, PT, R20, R27, PT ;  /* 0x0000001b1400720c */ /* 0x000fe40003f44070 */
[----:B------:R-:W-:Y:S02]  /*0da0*/  ISETP.GE.AND P1, PT, R2, R29, PT ;  /* 0x0000001d0200720c */ /* 0x000fe40003f26270 */
[----:B------:R0:W5:Y:S09]  /*0db0*/  LDG.E.CONSTANT R2, desc[UR4][R8.64] ;  /* 0x0000000408027981 */ /* 0x000172000c1e9900 */
[----:B------:R-:W-:-:S04]  /*0dc0*/  @!P2 IADD3 R27, PT, PT, R27, -R20, RZ ;  /* 0x800000141b1ba210 */ /* 0x000fc80007ffe0ff */
[----:B------:R-:W-:Y:S01]  /*0dd0*/  ISETP.GT.U32.AND P2, PT, R20, R27, PT ;  /* 0x0000001b1400720c */ /* 0x000fe20003f44070 */
[----:B------:R-:W1:Y:S01]  /*0de0*/  SHFL.BFLY PT, R28, R0, R29, 0x1f ;  /* 0x0c001f1d001c7589 */ /* 0x000e6200000e0000 */
[----:B------:R-:W-:Y:S02]  /*0df0*/  ISETP.GE.AND P3, PT, R26, RZ, PT ;  /* 0x000000ff1a00720c */ /* 0x000fe40003f66270 */
[----:B------:R-:W-:-:S09]  /*0e00*/  LOP3.LUT R26, R22, 0x6, RZ, 0xfc, !PT ;  /* 0x00000006161a7812 */ /* 0x000fd200078efcff */
[----:B------:R-:W-:-:S05]  /*0e10*/  @!P2 IMAD.IADD R27, R27, 0x1, -R20 ;  /* 0x000000011b1ba824 */ /* 0x000fca00078e0a14 */
[----:B0-----:R-:W-:Y:S02]  /*0e20*/  @!P3 IADD3 R8, PT, PT, -R27, RZ, RZ ;  /* 0x000000ff1b08b210 */ /* 0x001fe40007ffe1ff */
[----:B------:R-:W-:-:S03]  /*0e30*/  IABS R9, R26 ;  /* 0x0000001a00097213 */ /* 0x000fc60000000000 */
[----:B------:R-:W-:Y:S02]  /*0e40*/  @!P3 IMAD.MOV.U32 R27, RZ, RZ, R8 ;  /* 0x000000ffff1bb224 */ /* 0x000fe400078e0008 */
[----:B-1----:R-:W-:Y:S01]  /*0e50*/  @!P1 FADD.FTZ R28, -R28, -RZ ;  /* 0x800000ff1c1c9221 */ /* 0x002fe20000010100 */
[----:B------:R-:W-:Y:S02]  /*0e60*/  IMAD.HI.U32 R8, R21, R9, RZ ;  /* 0x0000000915087227 */ /* 0x000fe400078e00ff */
[----:B------:R-:W-:-:S04]  /*0e70*/  SEL R27, R23, R27, !P0 ;  /* 0x0000001b171b7207 */ /* 0x000fc80004000000 */
[----:B------:R-:W-:Y:S02]  /*0e80*/  SHF.R.U32.HI R27, RZ, 0x1, R27 ;  /* 0x00000001ff1b7819 */ /* 0x000fe4000001161b */
[----:B------:R-:W-:Y:S02]  /*0e90*/  IADD3 R8, PT, PT, -R8, RZ, RZ ;  /* 0x000000ff08087210 */ /* 0x000fe40007ffe1ff */
[----:B------:R-:W-:-:S03]  /*0ea0*/  ISETP.GE.AND P3, PT, R26, RZ, PT ;  /* 0x000000ff1a00720c */ /* 0x000fc60003f66270 */
        /* <DEDUP_REMOVED lines=9> */
[----:B------:R-:W-:-:S04]  /*0f40*/  IMAD.WIDE.U32 R14, R9, 0x4, R6 ;  /* 0x00000004090e7825 */ /* 0x000fc800078e0006 */
[----:B------:R-:W-:-:S06]  /*0f50*/  IMAD.WIDE R8, R3, 0x4, R14 ;  /* 0x0000000403087825 */ /* 0x000fcc00078e020e */
[----:B------:R-:W5:Y:S01]  /*0f60*/  LDG.E.CONSTANT R8, desc[UR4][R8.64] ;  /* 0x0000000408087981 */ /* 0x000f62000c1e9900 */
[----:B---3--:R-:W-:-:S04]  /*0f70*/  FMUL.FTZ R24, R28, R24 ;  /* 0x000000181c187220 */ /* 0x008fc80000410000 */
[----:B--2---:R-:W-:Y:S01]  /*0f80*/  FFMA.FTZ R0, R0, R25, R24 ;  /* 0x0000001900007223 */ /* 0x004fe20000010018 */
[----:B------:R-:W-:-:S04]  /*0f90*/  IMAD.WIDE.U32 R24, R27, 0x4, R6 ;  /* 0x000000041b187825 */ /* 0x000fc800078e0006 */
[----:B------:R-:W-:Y:S02]  /*0fa0*/  IMAD.WIDE R26, R3, 0x4, R24 ;  /* 0x00000004031a7825 */ /* 0x000fe400078e0218 */
[----:B------:R0:W2:Y:S04]  /*0fb0*/  LDG.E.CONSTANT R24, desc[UR4][R24.64] ;  /* 0x0000000418187981 */ /* 0x0000a8000c1e9900 */
[----:B------:R-:W3:Y:S04]  /*0fc0*/  LDG.E.CONSTANT R26, desc[UR4][R26.64] ;  /* 0x000000041a1a7981 */ /* 0x000ee8000c1e9900 */
[----:B------:R1:W2:Y:S04]  /*0fd0*/  LDG.E.CONSTANT R27, desc[UR4][R14.64] ;  /* 0x000000040e1b7981 */ /* 0x0002a8000c1e9900 */
[----:B------:R-:W0:Y:S02]  /*0fe0*/  SHFL.BFLY PT, R28, R5, R29, 0x1f ;  /* 0x0c001f1d051c7589 */ /* 0x000e2400000e0000 */
[----:B0-----:R-:W-:-:S04]  /*0ff0*/  @!P1 FADD.FTZ R28, -R28, -RZ ;  /* 0x800000ff1c1c9221 */ /* 0x001fc80000010100 */
[----:B----4-:R-:W-:Y:S01]  /*1000*/  FMUL.FTZ R28, R28, R12 ;  /* 0x0000000c1c1c7220 */ /* 0x010fe20000410000 */
[----:B------:R-:W-:-:S04]  /*1010*/  LOP3.LUT R12, R22, 0x8, RZ, 0xfc, !PT ;  /* 0x00000008160c7812 */ /* 0x000fc800078efcff */
[----:B------:R-:W-:Y:S01]  /*1020*/  IABS R25, R12 ;  /* 0x0000000c00197213 */ /* 0x000fe20000000000 */
[----:B-----5:R-:W-:-:S04]  /*1030*/  FFMA.FTZ R5, R5, R2, R28 ;  /* 0x0000000205057223 */ /* 0x020fc8000001001c */
[----:B------:R-:W-:-:S04]  /*1040*/  IMAD.HI.U32 R2, R21, R25, RZ ;  /* 0x0000001915027227 */ /* 0x000fc800078e00ff */
[----:B------:R-:W-:-:S04]  /*1050*/  IMAD.MOV R2, RZ, RZ, -R2 ;  /* 0x000000ffff027224 */ /* 0x000fc800078e0a02 */
[----:B------:R-:W-:-:S05]  /*1060*/  IMAD R25, R20, R2, R25 ;  /* 0x0000000214197224 */ /* 0x000fca00078e0219 */
[----:B------:R-:W-:Y:S02]  /*1070*/  ISETP.GT.U32.AND P4, PT, R20, R25, PT ;  /* 0x000000191400720c */ /* 0x000fe40003f84070 */
[----:B------:R-:W-:Y:S01]  /*1080*/  LOP3.LUT R2, R22, 0xa, RZ, 0xfc, !PT ;  /* 0x0000000a16027812 */ /* 0x000fe200078efcff */
[----:B------:R-:W0:Y:S10]  /*1090*/  SHFL.BFLY PT, R28, R19, R29, 0x1f ;  /* 0x0c001f1d131c7589 */ /* 0x000e3400000e0000 */
[----:B------:R-:W-:Y:S01]  /*10a0*/  @!P4 IMAD.IADD R25, R25, 0x1, -R20 ;  /* 0x000000011919c824 */ /* 0x000fe200078e0a14 */
[----:B-1----:R-:W-:-:S04]  /*10b0*/  IABS R14, R2 ;  /* 0x00000002000e7213 */ /* 0x002fc80000000000 */
[----:B------:R-:W-:Y:S02]  /*10c0*/  ISETP.GT.U32.AND P4, PT, R20, R25, PT ;  /* 0x000000191400720c */ /* 0x000fe40003f84070 */
[----:B------:R-:W-:Y:S01]  /*10d0*/  ISETP.GE.AND P3, PT, R12, RZ, PT ;  /* 0x000000ff0c00720c */ /* 0x000fe20003f66270 */
[----:B------:R-:W-:-:S05]  /*10e0*/  IMAD.HI.U32 R9, R21, R14, RZ ;  /* 0x0000000e15097227 */ /* 0x000fca00078e00ff */
[----:B------:R-:W-:-:S05]  /*10f0*/  IADD3 R9, PT, PT, -R9, RZ, RZ ;  /* 0x000000ff09097210 */ /* 0x000fca0007ffe1ff */
[----:B------:R-:W-:Y:S02]  /*1100*/  @!P4 IMAD.IADD R25, R25, 0x1, -R20 ;  /* 0x000000011919c824 */ /* 0x000fe400078e0a14 */
[----:B------:R-:W-:-:S03]  /*1110*/  IMAD R9, R20, R9, R14 ;  /* 0x0000000914097224 */ /* 0x000fc600078e020e */
[----:B------:R-:W-:Y:S02]  /*1120*/  @!P3 IADD3 R12, PT, PT, -R25, RZ, RZ ;  /* 0x000000ff190cb210 */ /* 0x000fe40007ffe1ff */
[----:B------:R-:W-:-:S03]  /*1130*/  ISETP.GT.U32.AND P5, PT, R20, R9, PT ;  /* 0x000000091400720c */ /* 0x000fc60003fa4070 */
[----:B------:R-:W-:Y:S02]  /*1140*/  @!P3 IMAD.MOV.U32 R25, RZ, RZ, R12 ;  /* 0x000000ffff19b224 */ /* 0x000fe400078e000c */
[----:B0-----:R-:W-:Y:S01]  /*1150*/  @!P1 FADD.FTZ R28, -R28, -RZ ;  /* 0x800000ff1c1c9221 */ /* 0x001fe20000010100 */
[----:B------:R-:W-:Y:S02]  /*1160*/  ISETP.GE.AND P2, PT, R2, RZ, PT ;  /* 0x000000ff0200720c */ /* 0x000fe40003f46270 */
[----:B------:R-:W-:-:S04]  /*1170*/  SEL R25, R23, R25, !P0 ;  /* 0x0000001917197207 */ /* 0x000fc80004000000 */
[----:B------:R-:W-:Y:S02]  /*1180*/  SHF.R.U32.HI R25, RZ, 0x1, R25 ;  /* 0x00000001ff197819 */ /* 0x000fe40000011619 */
[----:B------:R-:W-:-:S04]  /*1190*/  @!P5 IADD3 R9, PT, PT, R9, -R20, RZ ;  /* 0x800000140909d210 */ /* 0x000fc80007ffe0ff */
[----:B------:R-:W-:-:S13]  /*11a0*/  ISETP.GT.U32.AND P4, PT, R20, R9, PT ;  /* 0x000000091400720c */ /* 0x000fda0003f84070 */
[----:B------:R-:W-:-:S05]  /*11b0*/  @!P4 IADD3 R9, PT, PT, R9, -R20, RZ ;  /* 0x800000140909c210 */ /* 0x000fca0007ffe0ff */
[----:B------:R-:W-:-:S05]  /*11c0*/  IMAD.MOV.U32 R12, RZ, RZ, R9 ;  /* 0x000000ffff0c7224 */ /* 0x000fca00078e0009 */
[----:B------:R-:W-:-:S05]  /*11d0*/  @!P2 IADD3 R9, PT, PT, -R12, RZ, RZ ;  /* 0x000000ff0c09a210 */ /* 0x000fca0007ffe1ff */
[----:B------:R-:W-:-:S05]  /*11e0*/  @!P2 IMAD.MOV.U32 R12, RZ, RZ, R9 ;  /* 0x000000ffff0ca224 */ /* 0x000fca00078e0009 */
[----:B------:R-:W-:-:S04]  /*11f0*/  SEL R12, R23, R12, !P0 ;  /* 0x0000000c170c7207 */ /* 0x000fc80004000000 */
[----:B------:R-:W-:Y:S01]  /*1200*/  SHF.R.U32.HI R9, RZ, 0x1, R12 ;  /* 0x00000001ff097819 */ /* 0x000fe2000001160c */
[----:B---3--:R-:W-:-:S04]  /*1210*/  FMUL.FTZ R2, R28, R26 ;  /* 0x0000001a1c027220 */ /* 0x008fc80000410000 */
[----:B--2---:R-:W-:Y:S01]  /*1220*/  FFMA.FTZ R19, R19, R24, R2 ;  /* 0x0000001813137223 */ /* 0x004fe20000010002 */
[----:B------:R-:W-:Y:S01]  /*1230*/  IMAD.WIDE.U32 R24, R25, 0x4, R6 ;  /* 0x0000000419187825 */ /* 0x000fe200078e0006 */
[----:B------:R-:W-:-:S03]  /*1240*/  LOP3.LUT R28, R22, 0xc, RZ, 0xfc, !PT ;  /* 0x0000000c161c7812 */ /* 0x000fc600078efcff */
[----:B------:R-:W-:Y:S01]  /*1250*/  IMAD.WIDE R14, R3, 0x4, R24 ;  /* 0x00000004030e7825 */ /* 0x000fe200078e0218 */
[----:B------:R-:W-:Y:S01]  /*1260*/  ISETP.GE.AND P3, PT, R28, RZ, PT ;  /* 0x000000ff1c00720c */ /* 0x000fe20003f66270 */
[----:B------:R-:W0:Y:S04]  /*1270*/  SHFL.BFLY PT, R26, R4, R29, 0x1f ;  /* 0x0c001f1d041a7589 */ /* 0x000e2800000e0000 */
[----:B------:R1:W2:Y:S04]  /*1280*/  LDG.E.CONSTANT R2, desc[UR4][R14.64] ;  /* 0x000000040e027981 */ /* 0x0002a8000c1e9900 */
[----:B------:R-:W3:Y:S01]  /*1290*/  LDG.E.CONSTANT R24, desc[UR4][R24.64] ;  /* 0x0000000418187981 */ /* 0x000ee2000c1e9900 */
[----:B-1----:R-:W-:-:S05]  /*12a0*/  IABS R15, R28 ;  /* 0x0000001c000f7213 */ /* 0x002fca0000000000 */
[----:B------:R-:W-:-:S05]  /*12b0*/  IMAD.HI.U32 R28, R21, R15, RZ ;  /* 0x0000000f151c7227 */ /* 0x000fca00078e00ff */
[----:B------:R-:W-:-:S05]  /*12c0*/  IADD3 R28, PT, PT, -R28, RZ, RZ ;  /* 0x000000ff1c1c7210 */ /* 0x000fca0007ffe1ff */
[----:B------:R-:W-:-:S05]  /*12d0*/  IMAD R15, R20, R28, R15 ;  /* 0x0000001c140f7224 */ /* 0x000fca00078e020f */
[----:B------:R-:W-:Y:S01]  /*12e0*/  ISETP.GT.U32.AND P2, PT, R20, R15, PT ;  /* 0x0000000f1400720c */ /* 0x000fe20003f44070 */
[----:B0-----:R-:W-:-:S12]  /*12f0*/  @!P1 FADD.FTZ R26, -R26, -RZ ;  /* 0x800000ff1a1a9221 */ /* 0x001fd80000010100 */
[----:B------:R-:W-:-:S05]  /*1300*/  @!P2 IMAD.IADD R15, R15, 0x1, -R20 ;  /* 0x000000010f0fa824 */ /* 0x000fca00078e0a14 */
[----:B------:R-:W-:Y:S01]  /*1310*/  ISETP.GT.U32.AND P2, PT, R20, R15, PT ;  /* 0x0000000f1400720c */ /* 0x000fe20003f44070 */
[----:B------:R-:W-:Y:S01]  /*1320*/  FMUL.FTZ R26, R26, R8 ;  /* 0x000000081a1a7220 */ /* 0x000fe20000410000 */
[----:B------:R-:W-:-:S04]  /*1330*/  IMAD.WIDE.U32 R8, R9, 0x4, R6 ;  /* 0x0000000409087825 */ /* 0x000fc800078e0006 */
[----:B------:R-:W-:Y:S01]  /*1340*/  FFMA.FTZ R4, R4, R27, R26 ;  /* 0x0000001b04047223 */ /* 0x000fe2000001001a */
[----:B------:R-:W-:Y:S02]  /*1350*/  IMAD.WIDE R26, R3, 0x4, R8 ;  /* 0x00000004031a7825 */ /* 0x000fe400078e0208 */
[----:B------:R-:W4:Y:S04]  /*1360*/  LDG.E.CONSTANT R9, desc[UR4][R8.64] ;  /* 0x0000000408097981 */ /* 0x000f28000c1e9900 */
[----:B------:R-:W-:Y:S01]  /*1370*/  @!P2 IADD3 R15, PT, PT, R15, -R20, RZ ;  /* 0x800000140f0fa210 */ /* 0x000fe20007ffe0ff */
[----:B------:R0:W5:Y:S04]  /*1380*/  LDG.E.CONSTANT R12, desc[UR4][R26.64] ;  /* 0x000000041a0c7981 */ /* 0x000168000c1e9900 */
[----:B------:R-:W-:-:S05]  /*1390*/  @!P3 IMAD.MOV R14, RZ, RZ, -R15 ;  /* 0x000000ffff0eb224 */ /* 0x000fca00078e0a0f */
[----:B------:R-:W-:-:S04]  /*13a0*/  @!P3 MOV R15, R14 ;  /* 0x0000000e000fb202 */ /* 0x000fc80000000f00 */
[----:B------:R-:W-:-:S04]  /*13b0*/  SEL R15, R23, R15, !P0 ;  /* 0x0000000f170f7207 */ /* 0x000fc80004000000 */
[----:B------:R-:W-:-:S05]  /*13c0*/  SHF.R.U32.HI R15, RZ, 0x1, R15 ;  /* 0x00000001ff0f7819 */ /* 0x000fca000001160f */
[----:B------:R-:W-:-:S04]  /*13d0*/  IMAD.WIDE.U32 R14, R15, 0x4, R6 ;  /* 0x000000040f0e7825 */ /* 0x000fc800078e0006 */
[----:B0-----:R-:W-:Y:S02]  /*13e0*/  IMAD.WIDE R26, R3, 0x4, R14 ;  /* 0x00000004031a7825 */ /* 0x001fe400078e020e */
[----:B------:R-:W4:Y:S04]  /*13f0*/  LDG.E.CONSTANT R14, desc[UR4][R14.64] ;  /* 0x000000040e0e7981 */ /* 0x000f28000c1e9900 */
[----:B------:R0:W4:Y:S04]  /*1400*/  LDG.E.CONSTANT R27, desc[UR4][R26.64] ;  /* 0x000000041a1b7981 */ /* 0x000128000c1e9900 */
[----:B------:R-:W1:Y:S02]  /*1410*/  SHFL.BFLY PT, R28, R11, R29, 0x1f ;  /* 0x0c001f1d0b1c7589 */ /* 0x000e6400000e0000 */
[----:B-1----:R-:W-:-:S02]  /*1420*/  @!P1 FADD.FTZ R28, -R28, -RZ ;  /* 0x800000ff1c1c9221 */ /* 0x002fc40000010100 */
[----:B0-----:R-:W-:Y:S02]  /*1430*/  SHFL.BFLY PT, R26, R18, R29, 0x1f ;  /* 0x0c001f1d121a7589 */ /* 0x001fe400000e0000 */
[----:B--2---:R-:W-:Y:S02]  /*1440*/  FMUL.FTZ R28, R28, R2 ;  /* 0x000000021c1c7220 */ /* 0x004fe40000410000 */
[----:B------:R-:W0:Y:S02]  /*1450*/  SHFL.BFLY PT, R2, R10, R29, 0x1f ;  /* 0x0c001f1d0a027589 */ /* 0x000e2400000e0000 */
[----:B0-----:R-:W-:Y:S01]  /*1460*/  @!P1 FADD.FTZ R2, -R2, -RZ ;  /* 0x800000ff02029221 */ /* 0x001fe20000010100 */
[----:B---3--:R-:W-:-:S03]  /*1470*/  FFMA.FTZ R11, R11, R24, R28 ;  /* 0x000000180b0b7223 */ /* 0x008fc6000001001c */
[----:B-----5:R-:W-:Y:S02]  /*1480*/  FMUL.FTZ R12, R2, R12 ;  /* 0x0000000c020c7220 */ /* 0x020fe40000410000 */
[----:B------:R-:W0:Y:S02]  /*1490*/  SHFL.BFLY PT, R2, R13, R29, 0x1f ;  /* 0x0c001f1d0d027589 */ /* 0x000e2400000e0000 */
[----:B----4-:R-:W-:Y:S01]  /*14a0*/  FFMA.FTZ R10, R10, R9, R12 ;  /* 0x000000090a0a7223 */ /* 0x010fe2000001000c */
[----:B0-----:R-:W-:-:S04]  /*14b0*/  @!P1 FADD.FTZ R2, -R2, -RZ ;  /* 0x800000ff02029221 */ /* 0x001fc80000010100 */
[----:B------:R-:W-:-:S04]  /*14c0*/  FMUL.FTZ R2, R2, R27 ;  /* 0x0000001b02027220 */ /* 0x000fc80000410000 */
[----:B------:R-:W-:-:S07]  /*14d0*/  FFMA.FTZ R2, R13, R14, R2 ;  /* 0x0000000e0d027223 */ /* 0x000fce0000010002 */
.L_x_1990:
        /* <DEDUP_REMOVED lines=13> */
[----:B------:R-:W-:-:S04]  /*15b0*/  IMAD.WIDE.U32 R6, R9, 0x4, R6 ;  /* 0x0000000409067825 */ /* 0x000fc800078e0006 */
[----:B------:R-:W-:Y:S02]  /*15c0*/  IMAD.WIDE R8, R3, 0x4, R6 ;  /* 0x0000000403087825 */ /* 0x000fe400078e0206 */
[----:B------:R-:W2:Y:S04]  /*15d0*/  LDG.E.CONSTANT R7, desc[UR4][R6.64] ;  /* 0x0000000406077981 */ /* 0x000ea8000c1e9900 */
[----:B------:R-:W3:Y:S01]  /*15e0*/  LDG.E.CONSTANT R9, desc[UR4][R8.64] ;  /* 0x0000000408097981 */ /* 0x000ee2000c1e9900 */
[----:B------:R-:W-:Y:S01]  /*15f0*/  @!P1 FADD.FTZ R26, -R26, -RZ ;  /* 0x800000ff1a1a9221 */ /* 0x000fe20000010100 */
[----:B------:R-:W-:Y:S01]  /*1600*/  UMOV UR6, 0xffffffff ;  /* 0xffffffff00067882 */ /* 0x000fe20000000000 */
[----:B------:R-:W-:Y:S02]  /*1610*/  IMAD.MOV.U32 R13, RZ, RZ, R2 ;  /* 0x000000ffff0d7224 */ /* 0x000fe400078e0002 */
[----:B---3--:R-:W-:-:S04]  /*1620*/  FMUL.FTZ R3, R26, R9 ;  /* 0x000000091a037220 */ /* 0x008fc80000410000 */
[----:B--2---:R-:W-:Y:S01]  /*1630*/  FFMA.FTZ R18, R18, R7, R3 ;  /* 0x0000000712127223 */ /* 0x004fe20000010003 */
[----:B------:R-:W-:Y:S06]  /*1640*/  BRA.DIV UR6, `(.L_x_1980) ;  /* 0x0000000e06607947 */ /* 0x000fec000b800000 */
[----:B------:R-:W-:Y:S01]  /*1650*/  NOP ;  /* 0x0000000000007918 */ /* 0x000fe20000000000 */
.L_x_1978:
[----:B------:R-:W-:Y:S05]  /*1660*/  BSYNC B0 ;  /* 0x0000000000007941 */ /* 0x000fea0003800000 */
.L_x_1977:
[----:B------:R-:W-:Y:S02]  /*1670*/  F2FP.BF16.F32.PACK_AB R10, R10, R11 ;  /* 0x0000000b0a0a723e */ /* 0x000fe400000010ff */
[----:B------:R-:W-:Y:S02]  /*1680*/  F2FP.BF16.F32.PACK_AB R8, R5, R0 ;  /* 0x000000000508723e */ /* 0x000fe400000010ff */
[----:B------:R-:W-:Y:S02]  /*1690*/  F2FP.BF16.F32.PACK_AB R9, R4, R19 ;  /* 0x000000130409723e */ /* 0x000fe400000010ff */
[----:B------:R-:W-:-:S05]  /*16a0*/  F2FP.BF16.F32.PACK_AB R11, R18, R13 ;  /* 0x0000000d120b723e */ /* 0x000fca00000010ff */
[----:B------:R-:W-:Y:S01]  /*16b0*/  STG.E.128 desc[UR4][R16.64], R8 ;  /* 0x0000000810007986 */ /* 0x000fe2000c101d04 */
[----:B------:R-:W-:Y:S05]  /*16c0*/  EXIT ;  /* 0x000000000000794d */ /* 0x000fea0003800000 */
.L_x_1979:
[-C--:B------:R-:W-:Y:S01]  /*16d0*/  IABS R20, R27.reuse ;  /* 0x0000001b00147213 */ /* 0x080fe20000000000 */
[----:B------:R-:W-:Y:S01]  /*16e0*/  IMAD.SHL.U32 R22, R2, 0x10, RZ ;  /* 0x0000001002167824 */ /* 0x000fe200078e00ff */
[-C--:B------:R-:W-:Y:S02]  /*16f0*/  LEA.HI R12, R12, R27.reuse, RZ, 0x4 ;  /* 0x0000001b0c0c7211 */ /* 0x080fe400078f20ff */
[----:B------:R-:W0:Y:S01]  /*1700*/  I2F.RP R14, R20 ;  /* 0x00000014000e7306 */ /* 0x000e220000209400 */
[----:B------:R-:W-:Y:S02]  /*1710*/  LOP3.LUT R23, RZ, R27, RZ, 0x33, !PT ;  /* 0x0000001bff177212 */ /* 0x000fe400078e33ff */
[----:B------:R-:W-:Y:S02]  /*1720*/  SHF.R.S32.HI R29, RZ, 0x4, R12 ;  /* 0x00000004ff1d7819 */ /* 0x000fe4000001140c */
[----:B------:R-:W-:Y:S02]  /*1730*/  ISETP.GE.AND P2, PT, R22, RZ, PT ;  /* 0x000000ff1600720c */ /* 0x000fe40003f46270 */
[----:B------:R-:W-:Y:S01]  /*1740*/  ISETP.GE.AND P1, PT, R2, R29, PT ;  /* 0x0000001d0200720c */ /* 0x000fe20003f26270 */
[----:B0-----:R-:W0:Y:S02]  /*1750*/  MUFU.RCP R14, R14 ;  /* 0x0000000e000e7308 */ /* 0x001e240000001000 */
[----:B0-----:R-:W-:-:S06]  /*1760*/  IADD3 R8, PT, PT, R14, 0xffffffe, RZ ;  /* 0x0ffffffe0e087810 */ /* 0x001fcc0007ffe0ff */
        /* <DEDUP_REMOVED lines=19> */
[----:B------:R0:W5:Y:S01]  /*18a0*/  LDG.E.CONSTANT R27, desc[UR4][R14.64] ;  /* 0x000000040e1b7981 */ /* 0x000162000c1e9900 */
[----:B------:R-:W-:-:S06]  /*18b0*/  IMAD.WIDE R8, R3, 0x4, R14 ;  /* 0x0000000403087825 */ /* 0x000fcc00078e020e */
[----:B------:R0:W5:Y:S01]  /*18c0*/  LDG.E.CONSTANT R9, desc[UR4][R8.64] ;  /* 0x0000000408097981 */ /* 0x000162000c1e9900 */
[----:B------:R-:W-:Y:S01]  /*18d0*/  IMAD.MOV.U32 R12, RZ, RZ, -0x1 ;  /* 0xffffffffff0c7424 */ /* 0x000fe200078e00ff */
[----:B------:R-:W-:Y:S01]  /*18e0*/  MOV R24, R0 ;  /* 0x0000000000187202 */ /* 0x000fe20000000f00 */
[----:B------:R-:W-:Y:S01]  /*18f0*/  IMAD.MOV.U32 R25, RZ, RZ, 0x1f ;  /* 0x0000001fff197424 */ /* 0x000fe200078e00ff */
[----:B------:R-:W-:-:S07]  /*1900*/  LOP3.LUT R2, R22, 0x2, RZ, 0xfc, !PT ;  /* 0x0000000216027812 */ /* 0x000fce00078efcff */
[----:B0----5:R-:W-:Y:S05]  /*1910*/  WARPSYNC.COLLECTIVE R12, `(.L_x_1981) ;  /* 0x000000000c087348 */ /* 0x021fea0003c00000 */
[----:B------:R-:W-:Y:S01]  /*1920*/  NOP ;  /* 0x0000000000007918 */ /* 0x000fe20000000000 */
[----:B0----5:R-:W-:Y:S05]  /*1930*/  ENDCOLLECTIVE ;  /* 0x000000000000791b */ /* 0x021fea0003800000 */
.L_x_1981:
[----:B------:R-:W-:Y:S05]  /*1940*/  WARPSYNC.COLLECTIVE R12, `(.L_x_1982) ;  /* 0x000000000c087348 */ /* 0x000fea0003c00000 */
[----:B------:R0:W1:Y:S02]  /*1950*/  SHFL.BFLY P2, R26, R24, R29, R25 ;  /* 0x0c00001d181a7389 */ /* 0x0000640000040019 */
[----:B01----:R-:W-:Y:S05]  /*1960*/  ENDCOLLECTIVE ;  /* 0x000000000000791b */ /* 0x003fea0003800000 */
.L_x_1982:
[----:B------:R-:W-:Y:S02]  /*1970*/  ISETP.GE.AND P3, PT, R2, RZ, PT ;  /* 0x000000ff0200720c */ /* 0x000fe40003f66270 */
[----:B------:R-:W-:-:S05]  /*1980*/  MOV R28, R26 ;  /* 0x0000001a001c7202 */ /* 0x000fca0000000f00 */
[----:B------:R-:W-:-:S04]  /*1990*/  @!P1 FADD.FTZ R28, -R28, -RZ ;  /* 0x800000ff1c1c9221 */ /* 0x000fc80000010100 */
[----:B------:R-:W-:Y:S01]  /*19a0*/  FMUL.FTZ R15, R28, R9 ;  /* 0x000000091c0f7220 */ /* 0x000fe20000410000 */
[----:B------:R-:W-:-:S03]  /*19b0*/  IABS R28, R2 ;  /* 0x00000002001c7213 */ /* 0x000fc60000000000 */
[----:B------:R-:W-:Y:S02]  /*19c0*/  FFMA.FTZ R0, R0, R27, R15 ;  /* 0x0000001b00007223 */ /* 0x000fe4000001000f */
        /* <DEDUP_REMOVED lines=11> */
[----:B------:R-:W-:-:S05]  /*1a80*/  IMAD.WIDE.U32 R14, R15, 0x4, R6 ;  /* 0x000000040f0e7825 */ /* 0x000fca00078e0006 */
[----:B------:R0:W5:Y:S01]  /*1a90*/  LDG.E.CONSTANT R2, desc[UR4][R14.64] ;  /* 0x000000040e027981 */ /* 0x000162000c1e9900 */
[----:B------:R-:W-:-:S06]  /*1aa0*/  IMAD.WIDE R8, R3, 0x4, R14 ;  /* 0x0000000403087825 */ /* 0x000fcc00078e020e */
[----:B------:R0:W5:Y:S01]  /*1ab0*/  LDG.E.CONSTANT R9, desc[UR4][R8.64] ;  /* 0x0000000408097981 */ /* 0x000162000c1e9900 */
[----:B------:R-:W-:-:S07]  /*1ac0*/  MOV R24, R5 ;  /* 0x0000000500187202 */ /* 0x000fce0000000f00 */
[----:B0----5:R-:W-:Y:S05]  /*1ad0*/  WARPSYNC.COLLECTIVE R12, `(.L_x_1983) ;  /* 0x000000000c087348 */ /* 0x021fea0003c00000 */
[----:B------:R1:W2:Y:S02]  /*1ae0*/  SHFL.BFLY P2, R26, R24, R29, R25 ;  /* 0x0c00001d181a7389 */ /* 0x0002a40000040019 */
[----:B012--5:R-:W-:Y:S05]  /*1af0*/  ENDCOLLECTIVE ;  /* 0x000000000000791b */ /* 0x027fea0003800000 */
.L_x_1983:
[----:B------:R-:W-:-:S04]  /*1b00*/  IMAD.MOV.U32 R28, RZ, RZ, R26 ;  /* 0x000000ffff1c7224 */ /* 0x000fc800078e001a */
[----:B------:R-:W-:-:S04]  /*1b10*/  @!P1 FADD.FTZ R28, -R28, -RZ ;  /* 0x800000ff1c1c9221 */ /* 0x000fc80000010100 */
        /* <DEDUP_REMOVED lines=20> */
[----:B------:R-:W-:-:S07]  /*1c60*/  IMAD.MOV.U32 R24, RZ, RZ, R19 ;  /* 0x000000ffff187224 */ /* 0x000fce00078e0013 */
[----:B0----5:R-:W-:Y:S05]  /*1c70*/  WARPSYNC.COLLECTIVE R12, `(.L_x_1984) ;  /* 0x000000000c087348 */ /* 0x021fea0003c00000 */
[----:B------:R1:W2:Y:S02]  /*1c80*/  SHFL.BFLY P2, R26, R24, R29, R25 ;  /* 0x0c00001d181a7389 */ /* 0x0002a40000040019 */
[----:B012--5:R-:W-:Y:S05]  /*1c90*/  ENDCOLLECTIVE ;  /* 0x000000000000791b */ /* 0x027fea0003800000 */
.L_x_1984:
[----:B------:R-:W-:-:S05]  /*1ca0*/  MOV R28, R26 ;  /* 0x0000001a001c7202 */ /* 0x000fca0000000f00 */
[----:B------:R-:W-:-:S04]  /*1cb0*/  @!P1 FADD.FTZ R28, -R28, -RZ ;  /* 0x800000ff1c1c9221 */ /* 0x000fc80000010100 */
        /* <DEDUP_REMOVED lines=16> */
[----:B------:R-:W-:Y:S01]  /*1dc0*/  IMAD.WIDE.U32 R14, R9, 0x4, R6 ;  /* 0x00000004090e7825 */ /* 0x000fe200078e0006 */
[----:B------:R-:W-:Y:S02]  /*1dd0*/  MOV R24, R4 ;  /* 0x0000000400187202 */ /* 0x000fe40000000f00 */
[----:B------:R-:W-:Y:S02]  /*1de0*/  LOP3.LUT R2, R22, 0x8, RZ, 0xfc, !PT ;  /* 0x0000000816027812 */ /* 0x000fe400078efcff */
[----:B------:R0:W5:Y:S01]  /*1df0*/  LDG.E.CONSTANT R27, desc[UR4][R14.64] ;  /* 0x000000040e1b7981 */ /* 0x000162000c1e9900 */
[----:B------:R-:W-:-:S06]  /*1e00*/  IMAD.WIDE R8, R3, 0x4, R14 ;  /* 0x0000000403087825 */ /* 0x000fcc00078e020e */
[----:B------:R0:W5:Y:S01]  /*1e10*/  LDG.E.CONSTANT R9, desc[UR4][R8.64] ;  /* 0x0000000408097981 */ /* 0x000162000c1e9900 */
[----:B------:R-:W-:-:S13]  /*1e20*/  ISETP.GE.AND P3, PT, R2, RZ, PT ;  /* 0x000000ff0200720c */ /* 0x000fda0003f66270 */
[----:B0----5:R-:W-:Y:S05]  /*1e30*/  WARPSYNC.COLLECTIVE R12, `(.L_x_1985) ;  /* 0x000000000c087348 */ /* 0x021fea0003c00000 */
[----:B------:R1:W2:Y:S02]  /*1e40*/  SHFL.BFLY P2, R26, R24, R29, R25 ;  /* 0x0c00001d181a7389 */ /* 0x0002a40000040019 */
[----:B012--5:R-:W-:Y:S05]  /*1e50*/  ENDCOLLECTIVE ;  /* 0x000000000000791b */ /* 0x027fea0003800000 */
.L_x_1985:
[----:B------:R-:W-:-:S05]  /*1e60*/  IABS R8, R2 ;  /* 0x0000000200087213 */ /* 0x000fca0000000000 */
[----:B------:R-:W-:-:S04]  /*1e70*/  IMAD.HI.U32 R2, R21, R8, RZ ;  /* 0x0000000815027227 */ /* 0x000fc800078e00ff */
[----:B------:R-:W-:-:S04]  /*1e80*/  @!P1 FADD.FTZ R26, -R26, -RZ ;  /* 0x800000ff1a1a9221 */ /* 0x000fc80000010100 */
[----:B------:R-:W-:Y:S01]  /*1e90*/  FMUL.FTZ R26, R26, R9 ;  /* 0x000000091a1a7220 */ /* 0x000fe20000410000 */
[----:B------:R-:W-:Y:S01]  /*1ea0*/  IMAD.MOV R9, RZ, RZ, -R2 ;  /* 0x000000ffff097224 */ /* 0x000fe200078e0a02 */
[----:B------:R-:W-:Y:S02]  /*1eb0*/  MOV R24, R11 ;  /* 0x0000000b00187202 */ /* 0x000fe40000000f00 */
[----:B------:R-:W-:Y:S01]  /*1ec0*/  FFMA.FTZ R4, R4, R27, R26 ;  /* 0x0000001b04047223 */ /* 0x000fe2000001001a */
        /* <DEDUP_REMOVED lines=13> */
[----:B------:R-:W-:Y:S01]  /*1fa0*/  IMAD.MOV.U32 R25, RZ, RZ, 0x1f ;  /* 0x0000001fff197424 */ /* 0x000fe200078e00ff */
[----:B------:R-:W-:-:S07]  /*1fb0*/  MOV R12, 0xffffffff ;  /* 0xffffffff000c7802 */ /* 0x000fce0000000f00 */
[----:B0----5:R-:W-:Y:S05]  /*1fc0*/  WARPSYNC.COLLECTIVE R12, `(.L_x_1986) ;  /* 0x000000000c087348 */ /* 0x021fea0003c00000 */
[----:B------:R1:W2:Y:S02]  /*1fd0*/  SHFL.BFLY P2, R26, R24, R29, R25 ;  /* 0x0c00001d181a7389 */ /* 0x0002a40000040019 */
[----:B012--5:R-:W-:Y:S05]  /*1fe0*/  ENDCOLLECTIVE ;  /* 0x000000000000791b */ /* 0x027fea0003800000 */
.L_x_1986:
        /* <DEDUP_REMOVED lines=27> */
.L_x_1987:
        /* <DEDUP_REMOVED lines=26> */
.L_x_1988:
[----:B------:R-:W-:Y:S01]  /*2340*/  MOV R24, R18 ;  /* 0x0000001200187202 */ /* 0x000fe20000000f00 */
[----:B------:R-:W-:-:S07]  /*2350*/  IMAD.MOV.U32 R2, RZ, RZ, R26 ;  /* 0x000000ffff027224 */ /* 0x000fce00078e001a */
[----:B------:R-:W-:Y:S05]  /*2360*/  WARPSYNC.COLLECTIVE R12, `(.L_x_1989) ;  /* 0x000000000c087348 */ /* 0x000fea0003c00000 */
[----:B------:R0:W1:Y:S02]  /*2370*/  SHFL.BFLY P2, R26, R24, R29, R25 ;  /* 0x0c00001d181a7389 */ /* 0x0000640000040019 */
[----:B01----:R-:W-:Y:S05]  /*2380*/  ENDCOLLECTIVE ;  /* 0x000000000000791b */ /* 0x003fea0003800000 */
.L_x_1989:
[----:B------:R-:W-:-:S04]  /*2390*/  @!P1 FADD.FTZ R2, -R2, -RZ ;  /* 0x800000ff02029221 */ /* 0x000fc80000010100 */
[----:B------:R-:W-:-:S04]  /*23a0*/  FMUL.FTZ R2, R2, R9 ;  /* 0x0000000902027220 */ /* 0x000fc80000410000 */
[----:B------:R-:W-:Y:S01]  /*23b0*/  FFMA.FTZ R2, R13, R28, R2 ;  /* 0x0000001c0d027223 */ /* 0x000fe20000010002 */
[----:B------:R-:W-:Y:S06]  /*23c0*/  BRA `(.L_x_1990) ;  /* 0xfffffff000447947 */ /* 0x000fec000383ffff */
.L_x_1980:
[----:B------:R-:W-:Y:S01]  /*23d0*/  BSSY B1, `(.L_x_1991) ;  /* 0x0000005000017945 */ /* 0x000fe20003800000 */
[----:B------:R-:W-:-:S07]  /*23e0*/  MOV R12, 0xffffffff ;  /* 0xffffffff000c7802 */ /* 0x000fce0000000f00 */
[----:B------:R-:W-:Y:S05]  /*23f0*/  WARPSYNC.COLLECTIVE R12, `(.L_x_1992) ;  /* 0x000000000c087348 */ /* 0x000fea0003c00000 */
[----:B------:R-:W-:Y:S01]  /*2400*/  NOP ;  /* 0x0000000000007918 */ /* 0x000fe20000000000 */
[----:B------:R-:W-:Y:S05]  /*2410*/  ENDCOLLECTIVE ;  /* 0x000000000000791b */ /* 0x000fea0003800000 */
.L_x_1992:
[----:B------:R-:W-:Y:S05]  /*2420*/  BSYNC B1 ;  /* 0x0000000000017941 */ /* 0x000fea0003800000 */
.L_x_1991:
[----:B------:R-:W-:Y:S05]  /*2430*/  BRA `(.L_x_1978) ;  /* 0xfffffff000887947 */ /* 0x000fea000383ffff */
.L_x_1993:
        /* <DEDUP_REMOVED lines=12> */
.L_x_4116:


//--------------------- .text._ZN12tensorrt_llm7kernels21fusedQKNormRopeKernelIN3c108BFloat16EfLi256ELb1EEEvPviiifPKvS6_S6_PKlii --------------------------
	.section	.text._ZN12tensorrt_llm7kernels21fusedQKNormRopeKernelIN3c108BFloat16EfLi256ELb1EEEvPviiifPKvS6_S6_PKlii,"ax",@progbits
	.align	128
        .global         _ZN12tensorrt_llm7kernels21fusedQKNormRopeKernelIN3c108BFloat16EfLi256ELb1EEEvPviiifPKvS6_S6_PKlii
        .type           _ZN12tensorrt_llm7kernels21fusedQKNormRopeKernelIN3c108BFloat16EfLi256ELb1EEEvPviiifPKvS6_S6_PKlii,@function
        .size           _ZN12tensorrt_llm7kernels21fusedQKNormRopeKernelIN3c108BFloat16EfLi256ELb1EEEvPviiifPKvS6_S6_PKlii,(.L_x_4117 - _ZN12tensorrt_llm7kernels21fusedQKNormRopeKernelIN3c108BFloat16EfLi256ELb1EEEvPviiifPKvS6_S6_PKlii)
        .other          _ZN12tensorrt_llm7kernels21fusedQKNormRopeKernelIN3c108BFloat16EfLi256ELb1EEEvPviiifPKvS6_S6_PKlii,@"STO_CUDA_ENTRY STV_DEFAULT"
_ZN12tensorrt_llm7kernels21fusedQKNormRopeKernelIN3c108BFloat16EfLi256ELb1EEEvPviiifPKvS6_S6_PKlii:
.text._ZN12tensorrt_llm7kernels21fusedQKNormRopeKernelIN3c108BFloat16EfLi256ELb1EEEvPviiifPKvS6_S6_PKlii:
        /* <DEDUP_REMOVED lines=14> */
[----:B------:R-:W-:Y:S01]  /*00e0*/  IMAD.MOV.U32 R4, RZ, RZ, RZ ;  /* 0x000000ffff047224 */ /* 0x000fe200078e00ff */
        /* <DEDUP_REMOVED lines=37> */
[----:B------:R-:W-:Y:S02]  /*0340*/  IMAD R3, R12, R3, R6 ;  /* 0x000000030c037224 */ /* 0x000fe400078e0206 */
[----:B------:R-:W-:-:S03]  /*0350*/  IMAD.SHL.U32 R7, R8, 0x8, RZ ;  /* 0x0000000808077824 */ /* 0x000fc600078e00ff */
        /* <DEDUP_REMOVED lines=26> */
[----:B------:R-:W-:-:S03]  /*0500*/  SHF.L.U32 R0, R4, 0x10, RZ ;  /* 0x0000001004007819 */ /* 0x000fc600000006ff */
[----:B------:R-:W-:Y:S02]  /*0510*/  IMAD.U32 R24, R24, 0x10000, RZ ;  /* 0x0001000018187824 */ /* 0x000fe400078e00ff */
[----:B------:R-:W-:Y:S01]  /*0520*/  FFMA.FTZ R25, R0, R0, RZ ;  /* 0x0000000000197223 */ /* 0x000fe200000100ff */
[----:B----4-:R-:W-:Y:S02]  /*0530*/  @P0 SHF.L.U32 R10, R27, 0x10, RZ ;  /* 0x000000101b0a0819 */ /* 0x010fe400000006ff */
[C---:B------:R-:W-:Y:S01]  /*0540*/  PRMT R27, R5.reuse, 0x7632, R27 ;  /* 0x00007632051b7816 */ /* 0x040fe2000000001b */
[----:B------:R-:W-:Y:S01]  /*0550*/  FFMA.FTZ R4, R24, R24, R25 ;  /* 0x0000001818047223 */ /* 0x000fe20000010019 */
[----:B0-----:R-:W-:Y:S02]  /*0560*/  SHF.L.U32 R11, R5, 0x10, RZ ;  /* 0x00000010050b7819 */ /* 0x001fe400000006ff */
[----:B------:R-:W-:-:S03]  /*0570*/  SHF.L.U32 R25, R27, 0x10, RZ ;  /* 0x000000101b197819 */ /* 0x000fc600000006ff */
[----:B------:R-:W-:Y:S01]  /*0580*/  FFMA.FTZ R4, R11, R11, R4 ;  /* 0x0000000b0b047223 */ /* 0x000fe20000010004 */
[----:B------:R-:W-:Y:S02]  /*0590*/  @!P0 SHF.L.U32 R10, R26, 0x10, RZ ;  /* 0x000000101a0a8819 */ /* 0x000fe400000006ff */
[C---:B------:R-:W-:Y:S01]  /*05a0*/  PRMT R26, R6.reuse, 0x7632, R26 ;  /* 0x00007632061a7816 */ /* 0x040fe2000000001a */
[----:B------:R-:W-:Y:S02]  /*05b0*/  IMAD.U32 R6, R6, 0x10000, RZ ;  /* 0x0001000006067824 */ /* 0x000fe400078e00ff */
[----:B------:R-:W-:Y:S01]  /*05c0*/  FFMA.FTZ R5, R25, R25, R4 ;  /* 0x0000001919057223 */ /* 0x000fe20000010004 */
[----:B------:R-:W-:Y:S01]  /*05d0*/  SHF.L.U32 R26, R26, 0x10, RZ ;  /* 0x000000101a1a7819 */ /* 0x000fe200000006ff */
[----:B------:R-:W-:Y:S02]  /*05e0*/  @P0 IMAD.U32 R21, R21, 0x10000, RZ ;  /* 0x0001000015150824 */ /* 0x000fe400078e00ff */
[----:B------:R-:W-:Y:S01]  /*05f0*/  FFMA.FTZ R5, R6, R6, R5 ;  /* 0x0000000606057223 */ /* 0x000fe20000010005 */
[----:B------:R-:W-:-:S02]  /*0600*/  @!P0 SHF.L.U32 R21, R28, 0x10, RZ ;  /* 0x000000101c158819 */ /* 0x000fc400000006ff */
        /* <DEDUP_REMOVED lines=9> */
[----:B------:R-:W-:Y:S01]  /*06a0*/  @P0 SHF.L.U32 R13, R13, 0x10, RZ ;  /* 0x000000100d0d0819 */ /* 0x000fe200000006ff */
[----:B------:R-:W-:Y:S02]  /*06b0*/  @!P0 IMAD.U32 R13, R15, 0x10000, RZ ;  /* 0x000100000f0d8824 */ /* 0x000fe400078e00ff */
        /* <DEDUP_REMOVED lines=11> */
[----:B------:R-:W-:Y:S02]  /*0770*/  @P0 SHF.L.U32 R14, R14, 0x10, RZ ;  /* 0x000000100e0e0819 */ /* 0x000fe400000006ff */
[----:B------:R-:W-:-:S03]  /*0780*/  @!P0 SHF.L.U32 R14, R17, 0x10, RZ ;  /* 0x00000010110e8819 */ /* 0x000fc600000006ff */
        /* <DEDUP_REMOVED lines=42> */
[----:B------:R-:W2:Y:S04]  /*0a30*/  LDG.E.CONSTANT R14, desc[UR4][R4.64] ;  /* 0x00000004040e7981 */ /* 0x000ea8000c1e9900 */
[----:B------:R-:W3:Y:S04]  /*0a40*/  LDG.E.CONSTANT R15, desc[UR4][R8.64] ;  /* 0x00000004080f7981 */ /* 0x000ee8000c1e9900 */
[----:B------:R-:W4:Y:S04]  /*0a50*/  LDG.E.CONSTANT R24, desc[UR4][R8.64+0x8] ;  /* 0x0000080408187981 */ /* 0x000f28000c1e9900 */
[----:B------:R-:W5:Y:S04]  /*0a60*/  LDG.E.CONSTANT R20, desc[UR4][R8.64+0x4] ;  /* 0x0000040408147981 */ /* 0x000f68000c1e9900 */
[----:B------:R4:W2:Y:S04]  /*0a70*/  LDG.E.CONSTANT R25, desc[UR4][R8.64+0xc] ;  /* 0x00000c0408197981 */ /* 0x0008a8000c1e9900 */
[----:B------:R-:W2:Y:S04]  /*0a80*/  LDG.E.CONSTANT R19, desc[UR4][R4.64+0x4] ;  /* 0x0000040404137981 */ /* 0x000ea8000c1e9900 */
[----:B------:R-:W2:Y:S04]  /*0a90*/  LDG.E.CONSTANT R12, desc[UR4][R4.64+0x8] ;  /* 0x00000804040c7981 */ /* 0x000ea8000c1e9900 */
[----:B------:R2:W2:Y:S01]  /*0aa0*/  LDG.E.CONSTANT R13, desc[UR4][R4.64+0xc] ;  /* 0x00000c04040d7981 */ /* 0x0004a2000c1e9900 */
[-C--:B---3--:R-:W-:Y:S01]  /*0ab0*/  FMUL.FTZ R17, R21, R15.reuse ;  /* 0x0000000f15117220 */ /* 0x088fe20000410000 */
[----:B------:R-:W-:Y:S01]  /*0ac0*/  FMUL.FTZ R18, R0, R15 ;  /* 0x0000000f00127220 */ /* 0x000fe20000410000 */
[-C--:B----4-:R-:W-:Y:S01]  /*0ad0*/  FMUL.FTZ R9, R23, R24.reuse ;  /* 0x0000001817097220 */ /* 0x090fe20000410000 */
[----:B------:R-:W-:Y:S01]  /*0ae0*/  FMUL.FTZ R24, R6, R24 ;  /* 0x0000001806187220 */ /* 0x000fe20000410000 */
[-C--:B-----5:R-:W-:Y:S01]  /*0af0*/  FMUL.FTZ R22, R10, R20.reuse ;  /* 0x000000140a167220 */ /* 0x0a0fe20000410000 */
[----:B------:R-:W-:Y:S01]  /*0b00*/  FMUL.FTZ R15, R11, R20 ;  /* 0x000000140b0f7220 */ /* 0x000fe20000410000 */
[-C--:B--2---:R-:W-:Y:S01]  /*0b10*/  FMUL.FTZ R5, R7, R25.reuse ;  /* 0x0000001907057220 */ /* 0x084fe20000410000 */
[----:B------:R-:W-:Y:S01]  /*0b20*/  FMUL.FTZ R4, R16, R25 ;  /* 0x0000001910047220 */ /* 0x000fe20000410000 */
[-C--:B------:R-:W-:Y:S01]  /*0b30*/  FFMA.FTZ R0, R0, R14.reuse, -R17 ;  /* 0x0000000e00007223 */ /* 0x080fe20000010811 */
[----:B------:R-:W-:Y:S01]  /*0b40*/  FFMA.FTZ R21, R21, R14, R18 ;  /* 0x0000000e15157223 */ /* 0x000fe20000010012 */
[-C--:B------:R-:W-:Y:S01]  /*0b50*/  FFMA.FTZ R11, R11, R19.reuse, -R22 ;  /* 0x000000130b0b7223 */ /* 0x080fe20000010816 */
[----:B------:R-:W-:Y:S01]  /*0b60*/  FFMA.FTZ R10, R10, R19, R15 ;  /* 0x000000130a0a7223 */ /* 0x000fe2000001000f */
[-C--:B------:R-:W-:Y:S01]  /*0b70*/  FFMA.FTZ R6, R6, R12.reuse, -R9 ;  /* 0x0000000c06067223 */ /* 0x080fe20000010809 */
[----:B------:R-:W-:Y:S01]  /*0b80*/  FFMA.FTZ R23, R23, R12, R24 ;  /* 0x0000000c17177223 */ /* 0x000fe20000010018 */
[-C--:B------:R-:W-:Y:S01]  /*0b90*/  FFMA.FTZ R16, R16, R13.reuse, -R5 ;  /* 0x0000000d10107223 */ /* 0x080fe20000010805 */
[----:B------:R-:W-:-:S07]  /*0ba0*/  FFMA.FTZ R7, R7, R13, R4 ;  /* 0x0000000d07077223 */ /* 0x000fce0000010004 */
.L_x_1995:
[----:B------:R-:W-:Y:S05]  /*0bb0*/  BSYNC.RECONVERGENT B0 ;  /* 0x0000000000007941 */ /* 0x000fea0003800200 */
.L_x_1994:
[----:B------:R-:W-:Y:S02]  /*0bc0*/  F2FP.BF16.F32.PACK_AB R4, R21, R0 ;  /* 0x000000001504723e */ /* 0x000fe400000010ff */
[----:B------:R-:W-:Y:S02]  /*0bd0*/  F2FP.BF16.F32.PACK_AB R5, R10, R11 ;  /* 0x0000000b0a05723e */ /* 0x000fe400000010ff */
[----:B------:R-:W-:Y:S02]  /*0be0*/  F2FP.BF16.F32.PACK_AB R6, R23, R6 ;  /* 0x000000061706723e */ /* 0x000fe400000010ff */
[----:B------:R-:W-:-:S05]  /*0bf0*/  F2FP.BF16.F32.PACK_AB R7, R7, R16 ;  /* 0x000000100707723e */ /* 0x000fca00000010ff */
[----:B------:R-:W-:Y:S01]  /*0c00*/  STG.E.128 desc[UR4][R2.64], R4 ;  /* 0x0000000402007986 */ /* 0x000fe2000c101d04 */
[----:B------:R-:W-:Y:S05]  /*0c10*/  EXIT ;  /* 0x000000000000794d */ /* 0x000fea0003800000 */
.L_x_1996:
        /* <DEDUP_REMOVED lines=14> */
.L_x_4117:


//--------------------- .text._ZN12tensorrt_llm7kernels21fusedQKNormRopeKernelIN3c108BFloat16EfLi128ELb0EEEvPviiifPKvS6_S6_PKlii --------------------------
	.section	.text._ZN12tensorrt_llm7kernels21fusedQKNormRopeKernelIN3c108BFloat16EfLi128ELb0EEEvPviiifPKvS6_S6_PKlii,"ax",@progbits
	.align	128
        .global         _ZN12tensorrt_llm7kernels21fusedQKNormRopeKernelIN3c108BFloat16EfLi128ELb0EEEvPviiifPKvS6_S6_PKlii
        .type           _ZN12tensorrt_llm7kernels21fusedQKNormRopeKernelIN3c108BFloat16EfLi128ELb0EEEvPviiifPKvS6_S6_PKlii,@function
        .size           _ZN12tensorrt_llm7kernels21fusedQKNormRopeKernelIN3c108BFloat16EfLi128ELb0EEEvPviiifPKvS6_S6_PKlii,(.L_x_4118 - _ZN12tensorrt_llm7kernels21fusedQKNormRopeKernelIN3c108BFloat16EfLi128ELb0EEEvPviiifPKvS6_S6_PKlii)
        .other          _ZN12tensorrt_llm7kernels21fusedQKNormRopeKernelIN3c108BFloat16EfLi128ELb0EEEvPviiifPKvS6_S6_PKlii,@"STO_CUDA_ENTRY STV_DEFAULT"
_ZN12tensorrt_llm7kernels21fusedQKNormRopeKernelIN3c108BFloat16EfLi128ELb0EEEvPviiifPKvS6_S6_PKlii:
.text._ZN12tensorrt_llm7kernels21fusedQKNormRopeKernelIN3c108BFloat16EfLi128ELb0EEEvPviiifPKvS6_S6_PKlii:
        /* <DEDUP_REMOVED lines=15> */
[----:B0-----:R-:W-:Y:S01]  /*00f0*/  VIADD R4, R8, 0xffffffe ;  /* 0x0ffffffe08047836 */ /* 0x001fe20000000000 */
[----:B------:R-:W-:-:S05]  /*0100*/  IABS R8, R6 ;  /* 0x0000000600087213 */ /* 0x000fca0000000000 */
[----:B------:R0:W2:Y:S02]  /*0110*/  F2I.FTZ.U32.TRUNC.NTZ R5, R4 ;  /* 0x0000000400057305 */ /* 0x0000a4000021f000 */
[----:B0-----:R-:W-:Y:S01]  /*0120*/  HFMA2 R4, -RZ, RZ, 0, 0 ;  /* 0x00000000ff047431 */ /* 0x001fe200000001ff */
[----:B--2---:R-:W-:-:S05]  /*0130*/  IADD3 R10, PT, PT, RZ, -R5, RZ ;  /* 0x80000005ff0a7210 */ /* 0x004fca0007ffe0ff */
[----:B------:R-:W-:-:S04]  /*0140*/  IMAD R3, R10, R9, RZ ;  /* 0x000000090a037224 */ /* 0x000fc800078e02ff */
        /* <DEDUP_REMOVED lines=19> */
[----:B------:R-:W-:Y:S01]  /*0280*/  LOP3.LUT R0, R0, 0x1f, RZ, 0xc0, !PT ;  /* 0x0000001f00007812 */ /* 0x000fe200078ec0ff */
[----:B------:R-:W1:Y:S02]  /*0290*/  LDCU.64 UR4, c[0x0][0x358] ;  /* 0x00006b00ff0477ac */ /* 0x000e640008000a00 */
[----:B------:R-:W-:Y:S02]  /*02a0*/  IMAD R19, R7, R8, R6 ;  /* 0x0000000807137224 */ /* 0x000fe400078e0206 */
[----:B------:R-:W-:Y:S01]  /*02b0*/  IMAD.SHL.U32 R15, R0, 0x4, RZ ;  /* 0x00000004000f7824 */ /* 0x000fe200078e00ff */
[----:B------:R-:W2:Y:S01]  /*02c0*/  LDC.64 R10, c[0x0][0x380] ;  /* 0x0000e000ff0a7b82 */ /* 0x000ea20000000a00 */
[----:B------:R-:W3:Y:S01]  /*02d0*/  LDCU.64 UR6, c[0x0][0x3a8] ;  /* 0x00007500ff0677ac */ /* 0x000ee20008000a00 */
[----:B------:R-:W-:-:S02]  /*02e0*/  ISETP.GE.AND P0, PT, R19, R2, PT ;  /* 0x000000021300720c */ /* 0x000fc40003f06270 */
[----:B------:R-:W-:-:S04]  /*02f0*/  IADD3 R6, PT, PT, R19, -R2, RZ ;  /* 0x8000000213067210 */ /* 0x000fc80007ffe0ff */
[----:B------:R-:W-:Y:S01]  /*0300*/  SEL R6, R6, RZ, P0 ;  /* 0x000000ff06067207 */ /* 0x000fe20000000000 */
[----:B------:R-:W4:Y:S01]  /*0310*/  LDC.64 R16, c[0x0][0x3a0] ;  /* 0x0000e800ff107b82 */ /* 0x000f220000000a00 */
[----:B0-----:R-:W-:Y:S01]  /*0320*/  IMAD.IADD R4, R7, 0x1, R4 ;  /* 0x0000000107047824 */ /* 0x001fe200078e0204 */
[----:B------:R-:W-:-:S06]  /*0330*/  VIMNMX R7, PT, PT, R19, R2, PT ;  /* 0x0000000213077248 */ /* 0x000fcc0003fe0100 */
[----:B------:R-:W0:Y:S01]  /*0340*/  LDC.64 R8, c[0x0][0x398] ;  /* 0x0000e600ff087b82 */ /* 0x000e220000000a00 */
[----:B------:R-:W-:-:S05]  /*0350*/  IMAD R4, R3, R4, R6 ;  /* 0x0000000403047224 */ /* 0x000fca00078e0206 */
[----:B------:R-:W-:Y:S02]  /*0360*/  IADD3 R4, PT, PT, R4, R7, RZ ;  /* 0x0000000704047210 */ /* 0x000fe40007ffe0ff */
[----:B------:R-:W5:Y:S02]  /*0370*/  LDC.64 R12, c[0x0][0x3b0] ;  /* 0x0000ec00ff0c7b82 */ /* 0x000f640000000a00 */
[----:B------:R-:W-:-:S05]  /*0380*/  LEA R7, R4, R15, 0x7 ;  /* 0x0000000f04077211 */ /* 0x000fca00078e38ff */
[----:B--2---:R-:W-:-:S05]  /*0390*/  IMAD.WIDE R10, R7, 0x2, R10 ;  /* 0x00000002070a7825 */ /* 0x004fca00078e020a */
[----:B-1----:R-:W2:Y:S01]  /*03a0*/  LDG.E.64 R6, desc[UR4][R10.64] ;  /* 0x000000040a067981 */ /* 0x002ea2000c1e1b00 */
[----:B------:R-:W-:Y:S01]  /*03b0*/  ISETP.GE.AND P1, PT, R19, R2, PT ;  /* 0x000000021300720c */ /* 0x000fe20003f26270 */
[----:B----4-:R-:W-:-:S04]  /*03c0*/  IMAD.WIDE.U32 R16, R15, 0x2, R16 ;  /* 0x000000020f107825 */ /* 0x010fc800078e0010 */
[----:B0-----:R-:W-:Y:S01]  /*03d0*/  IMAD.WIDE.U32 R8, R15, 0x2, R8 ;  /* 0x000000020f087825 */ /* 0x001fe200078e0008 */
[----:B------:R-:W4:Y:S03]  /*03e0*/  @P0 LDG.E.U16 R4, desc[UR4][R16.64+0x2] ;  /* 0x0000020410040981 */ /* 0x000f26000c1e1500 */
[----:B-----5:R-:W-:Y:S01]  /*03f0*/  IMAD.WIDE R2, R3, 0x8, R12 ;  /* 0x0000000803027825 */ /* 0x020fe200078e020c */
[----:B------:R-:W5:Y:S04]  /*0400*/  @!P0 LDG.E.U16 R18, desc[UR4][R8.64+0x2] ;  /* 0x0000020408128981 */ /* 0x000f68000c1e1500 */
[----:B------:R-:W3:Y:S04]  /*0410*/  @!P1 LDG.E.U16 R14, desc[UR4][R8.64] ;  /* 0x00000004080e9981 */ /* 0x000ee8000c1e1500 */
[----:B------:R-:W4:Y:S04]  /*0420*/  @P1 LDG.E.U16 R15, desc[UR4][R16.64] ;  /* 0x00000004100f1981 */ /* 0x000f28000c1e1500 */
[----:B------:R-:W5:Y:S04]  /*0430*/  @P0 LDG.E.U16 R20, desc[UR4][R16.64+0x4] ;  /* 0x0000040410140981 */ /* 0x000f68000c1e1500 */
[----:B------:R0:W5:Y:S04]  /*0440*/  @P0 LDG.E.U16 R21, desc[UR4][R16.64+0x6] ;  /* 0x0000060410150981 */ /* 0x000168000c1e1500 */
[----:B------:R-:W5:Y:S04]  /*0450*/  LDG.E.64 R2, desc[UR4][R2.64] ;  /* 0x0000000402027981 */ /* 0x000f68000c1e1b00 */
[----:B------:R-:W5:Y:S04]  /*0460*/  @!P0 LDG.E.U16 R13, desc[UR4][R8.64+0x4] ;  /* 0x00000404080d8981 */ /* 0x000f68000c1e1500 */
[----:B------:R1:W5:Y:S01]  /*0470*/  @!P0 LDG.E.U16 R19, desc[UR4][R8.64+0x6] ;  /* 0x0000060408138981 */ /* 0x000362000c1e1500 */
        /* <DEDUP_REMOVED lines=9> */
[----:B0-----:R-:W-:-:S04]  /*0510*/  FFMA.FTZ R17, R7, R7, R22 ;  /* 0x0000000707117223 */ /* 0x001fc80000010016 */
[----:B------:R-:W-:-:S05]  /*0520*/  FFMA.FTZ R17, R6, R6, R17 ;  /* 0x0000000606117223 */ /* 0x000fca0000010011 */
[----:B-1----:R-:W0:Y:S02]  /*0530*/  SHFL.BFLY PT, R8, R17, 0x10, 0x1f ;  /* 0x0e001f0011087f89 */ /* 0x002e2400000e0000 */
        /* <DEDUP_REMOVED lines=9> */
[----:B---3--:R-:W-:Y:S02]  /*05d0*/  @!P1 IMAD.U32 R14, R14, 0x10000, RZ ;  /* 0x000100000e0e9824 */ /* 0x008fe400078e00ff */
[----:B----4-:R-:W-:-:S02]  /*05e0*/  @P1 IMAD.U32 R14, R15, 0x10000, RZ ;  /* 0x000100000f0e1824 */ /* 0x010fc400078e00ff */
[----:B-----5:R-:W-:Y:S02]  /*05f0*/  @P0 IMAD.U32 R20, R20, 0x10000, RZ ;  /* 0x0001000014140824 */ /* 0x020fe400078e00ff */
[----:B------:R-:W-:Y:S01]  /*0600*/  @!P0 IMAD.U32 R20, R13, 0x10000, RZ ;  /* 0x000100000d148824 */ /* 0x000fe200078e00ff */
[----:B0-----:R-:W-:Y:S01]  /*0610*/  SHF.R.S32.HI R28, RZ, 0x1f, R23 ;  /* 0x0000001fff1c7819 */ /* 0x001fe20000011417 */
[----:B-1----:R-:W-:-:S04]  /*0620*/  FADD.FTZ R16, R24, R25 ;  /* 0x0000001918107221 */ /* 0x002fc80000010000 */
[----:B------:R-:W-:Y:S01]  /*0630*/  FFMA.FTZ R17, R16, 0.0078125, R5 ;  /* 0x3c00000010117823 */ /* 0x000fe20000010005 */
[----:B------:R-:W-:Y:S02]  /*0640*/  @P0 SHF.L.U32 R16, R4, 0x10, RZ ;  /* 0x0000001004100819 */ /* 0x000fe400000006ff */
[-C--:B------:R-:W-:Y:S01]  /*0650*/  LEA.HI R4, R28, R23.reuse, RZ, 0x2 ;  /* 0x000000171c047211 */ /* 0x080fe200078f10ff */
[----:B------:R-:W0:Y:S01]  /*0660*/  MUFU.RSQ R9, R17 ;  /* 0x0000001100097308 */ /* 0x000e220000001400 */
[----:B------:R-:W-:Y:S02]  /*0670*/  @!P0 SHF.L.U32 R16, R18, 0x10, RZ ;  /* 0x0000001012108819 */ /* 0x000fe400000006ff */
[----:B------:R-:W-:Y:S01]  /*0680*/  SHF.R.S32.HI R15, RZ, 0x2, R4 ;  /* 0x00000002ff0f7819 */ /* 0x000fe20000011404 */
[----:B------:R-:W-:Y:S01]  /*0690*/  IMAD R3, R3, R23, RZ ;  /* 0x0000001703037224 */ /* 0x000fe200078e02ff */
[----:B------:R-:W-:Y:S02]  /*06a0*/  SHF.R.S32.HI R25, RZ, 0x1f, R23 ;  /* 0x0000001fff197819 */ /* 0x000fe40000011417 */
[----:B------:R-:W-:-:S02]  /*06b0*/  @P0 SHF.L.U32 R18, R21, 0x10, RZ ;  /* 0x0000001015120819 */ /* 0x000fc400000006ff */
[----:B------:R-:W-:Y:S02]  /*06c0*/  @!P0 SHF.L.U32 R18, R19, 0x10, RZ ;  /* 0x0000001013128819 */ /* 0x000fe400000006ff */
[----:B------:R-:W-:Y:S01]  /*06d0*/  ISETP.GE.AND P0, PT, R0, R15, PT ;  /* 0x0000000f0000720c */ /* 0x000fe20003f06270 */
[----:B------:R-:W-:-:S04]  /*06e0*/  IMAD.WIDE.U32 R4, R2, R23, RZ ;  /* 0x0000001702047225 */ /* 0x000fc800078e00ff */
[----:B------:R-:W-:Y:S01]  /*06f0*/  IMAD R3, R2, R25, R3 ;  /* 0x0000001902037224 */ /* 0x000fe200078e0203 */
[----:B------:R-:W-:-:S03]  /*0700*/  LEA R8, P1, R4, UR6, 0x2 ;  /* 0x0000000604087c11 */ /* 0x000fc6000f8210ff */
[----:B------:R-:W-:Y:S02]  /*0710*/  IMAD.IADD R13, R5, 0x1, R3 ;  /* 0x00000001050d7824 */ /* 0x000fe400078e0203 */
[C---:B0-----:R-:W-:Y:S01]  /*0720*/  FMUL.FTZ R3, R9.reuse, R16 ;  /* 0x0000001009037220 */ /* 0x041fe20000410000 */
[C---:B------:R-:W-:Y:S01]  /*0730*/  FMUL.FTZ R14, R9.reuse, R14 ;  /* 0x0000000e090e7220 */ /* 0x040fe20000410000 */
[C---:B------:R-:W-:Y:S01]  /*0740*/  FMUL.FTZ R20, R9.reuse, R20 ;  /* 0x0000001409147220 */ /* 0x040fe20000410000 */
[----:B------:R-:W-:Y:S01]  /*0750*/  FMUL.FTZ R5, R9, R18 ;  /* 0x0000001209057220 */ /* 0x000fe20000410000 */
[----:B------:R-:W-:Y:S01]  /*0760*/  LEA.HI.X R9, R4, UR7, R13, 0x2, P1 ;  /* 0x0000000704097c11 */ /* 0x000fe200088f140d */
[----:B------:R-:W-:Y:S01]  /*0770*/  FMUL.FTZ R2, R12, R3 ;  /* 0x000000030c027220 */ /* 0x000fe20000410000 */
        /* <DEDUP_REMOVED lines=14> */
[C---:B------:R-:W-:Y:S02]  /*0860*/  LOP3.LUT R15, R6.reuse, 0x2, RZ, 0xfc, !PT ;  /* 0x00000002060f7812 */ /* 0x040fe400078efcff */
[----:B------:R-:W-:Y:S02]  /*0870*/  ISETP.GE.AND P4, PT, R6, RZ, PT ;  /* 0x000000ff0600720c */ /* 0x000fe40003f86270 */
[----:B------:R-:W-:Y:S01]  /*0880*/  IABS R18, R15 ;  /* 0x0000000f00127213 */ /* 0x000fe20000000000 */
[----:B0-----:R-:W0:Y:S02]  /*0890*/  MUFU.RCP R14, R14 ;  /* 0x0000000e000e7308 */ /* 0x001e240000001000 */
[----:B0-----:R-:W-:-:S06]  /*08a0*/  IADD3 R13, PT, PT, R14, 0xffffffe, RZ ;  /* 0x0ffffffe0e0d7810 */ /* 0x001fcc0007ffe0ff */
[----:B------:R-:W0:Y:S02]  /*08b0*/  F2I.FTZ.U32.TRUNC.NTZ R13, R13 ;  /* 0x0000000d000d7305 */ /* 0x000e24000021f000 */
[----:B0-----:R-:W-:-:S04]  /*08c0*/  IMAD.MOV R12, RZ, RZ, -R13 ;  /* 0x000000ffff0c7224 */ /* 0x001fc800078e0a0d */
[----:B------:R-:W-:Y:S02]  /*08d0*/  IMAD R7, R12, R5, RZ ;  /* 0x000000050c077224 */ /* 0x000fe400078e02ff */
[----:B------:R-:W-:-:S04]  /*08e0*/  IMAD.MOV.U32 R12, RZ, RZ, RZ ;  /* 0x000000ffff0c7224 */ /* 0x000fc800078e00ff */
[----:B------:R-:W-:Y:S01]  /*08f0*/  IMAD.HI.U32 R7, R13, R7, R12 ;  /* 0x000000070d077227 */ /* 0x000fe200078e000c */
[----:B------:R-:W-:-:S04]  /*0900*/  LOP3.LUT R12, R6, 0x4, RZ, 0xfc, !PT ;  /* 0x00000004060c7812 */ /* 0x000fc800078efcff */
[----:B------:R-:W-:Y:S01]  /*0910*/  IABS R20, R12 ;  /* 0x0000000c00147213 */ /* 0x000fe20000000000 */
[----:B------:R-:W-:-:S04]  /*0920*/  IMAD.HI.U32 R13, R7, R16, RZ ;  /* 0x00000010070d7227 */ /* 0x000fc800078e00ff */
[----:B------:R-:W-:Y:S01]  /*0930*/  IMAD.HI.U32 R14, R7, R18, RZ ;  /* 0x00000012070e7227 */ /* 0x000fe200078e00ff */
[----:B------:R-:W-:-:S03]  /*0940*/  IADD3 R17, PT, PT, -R13, RZ, RZ ;  /* 0x000000ff0d117210 */ /* 0x000fc60007ffe1ff */
[----:B------:R-:W-:-:S04]  /*0950*/  IMAD.HI.U32 R13, R7, R20, RZ ;  /* 0x00000014070d7227 */ /* 0x000fc800078e00ff */
[----:B------:R-:W-:Y:S01]  /*0960*/  IMAD R16, R5, R17, R16 ;  /* 0x0000001105107224 */ /* 0x000fe200078e0210 */
[----:B------:R-:W-:Y:S01]  /*0970*/  IADD3 R13, PT, PT, -R13, RZ, RZ ;  /* 0x000000ff0d0d7210 */ /* 0x000fe20007ffe1ff */
[----:B------:R-:W-:-:S03]  /*0980*/  IMAD.MOV R14, RZ, RZ, -R14 ;  /* 0x000000ffff0e7224 */ /* 0x000fc600078e0a0e */
[C---:B------:R-:W-:Y:S01]  /*0990*/  ISETP.GT.U32.AND P0, PT, R5.reuse, R16, PT ;  /* 0x000000100500720c */ /* 0x040fe20003f04070 */
[C---:B------:R-:W-:Y:S02]  /*09a0*/  IMAD R18, R5.reuse, R14, R18 ;  /* 0x0000000e05127224 */ /* 0x040fe400078e0212 */
[----:B------:R-:W-:-:S03]  /*09b0*/  IMAD R14, R5, R13, R20 ;  /* 0x0000000d050e7224 */ /* 0x000fc600078e0214 */
[C---:B------:R-:W-:Y:S02]  /*09c0*/  ISETP.GT.U32.AND P2, PT, R5.reuse, R18, PT ;  /* 0x000000120500720c */ /* 0x040fe40003f44070 */
[----:B------:R-:W-:-:S05]  /*09d0*/  ISETP.GT.U32.AND P3, PT, R5, R14, PT ;  /* 0x0000000e0500720c */ /* 0x000fca0003f64070 */
[----:B------:R-:W-:Y:S01]  /*09e0*/  @!P0 IMAD.IADD R16, R16, 0x1, -R5 ;  /* 0x0000000110108824 */ /* 0x000fe200078e0a05 */
[----:B------:R-:W-:-:S04]  /*09f0*/  ISETP.GE.AND P0, PT, R15, RZ, PT ;  /* 0x000000ff0f00720c */ /* 0x000fc80003f06270 */
[----:B------:R-:W-:Y:S02]  /*0a00*/  ISETP.GT.U32.AND P1, PT, R5, R16, PT ;  /* 0x000000100500720c */ /* 0x000fe40003f24070 */
[----:B------:R-:W-:Y:S01]  /*0a10*/  @!P2 IADD3 R18, PT, PT, R18, -R5, RZ ;  /* 0x800000051212a210 */ /* 0x000fe20007ffe0ff */
[----:B------:R-:W-:-:S03]  /*0a20*/  @!P3 IMAD.IADD R14, R14, 0x1, -R5 ;  /* 0x000000010e0eb824 */ /* 0x000fc600078e0a05 */
[C---:B------:R-:W-:Y:S02]  /*0a30*/  ISETP.GT.U32.AND P2, PT, R5.reuse, R18, PT ;  /* 0x000000120500720c */ /* 0x040fe40003f44070 */
[----:B------:R-:W-:-:S05]  /*0a40*/  ISETP.GT.U32.AND P3, PT, R5, R14, PT ;  /* 0x0000000e0500720c */ /* 0x000fca0003f64070 */
[----:B------:R-:W-:Y:S02]  /*0a50*/  @!P1 IADD3 R16, PT, PT, R16, -R5, RZ ;  /* 0x8000000510109210 */ /* 0x000fe40007ffe0ff */
[----:B------:R-:W-:-:S03]  /*0a60*/  ISETP.GE.AND P1, PT, R12, RZ, PT ;  /* 0x000000ff0c00720c */ /* 0x000fc60003f26270 */
[----:B------:R-:W-:Y:S02]  /*0a70*/  @!P4 IMAD.MOV R12, RZ, RZ, -R16 ;  /* 0x000000ffff0cc224 */ /* 0x000fe400078e0a10 */
[----:B------:R-:W-:Y:S01]  /*0a80*/  @!P2 IMAD.IADD R18, R18, 0x1, -R5 ;  /* 0x000000011212a824 */ /* 0x000fe200078e0a05 */
[----:B------:R-:W-:Y:S02]  /*0a90*/  @!P3 IADD3 R14, PT, PT, R14, -R5, RZ ;  /* 0x800000050e0eb210 */ /* 0x000fe40007ffe0ff */
[----:B------:R-:W-:Y:S01]  /*0aa0*/  @!P4 MOV R16, R12 ;  /* 0x0000000c0010c202 */ /* 0x000fe20000000f00 */
[----:B------:R-:W-:Y:S01]  /*0ab0*/  @!P0 IMAD.MOV R12, RZ, RZ, -R18 ;  /* 0x000000ffff0c8224 */ /* 0x000fe200078e0a12 */
[----:B------:R-:W-:-:S03]  /*0ac0*/  ISETP.NE.AND P2, PT, R23, RZ, PT ;  /* 0x000000ff1700720c */ /* 0x000fc60003f45270 */
[----:B------:R-:W-:Y:S01]  /*0ad0*/  @!P1 IADD3 R15, PT, PT, -R14, RZ, RZ ;  /* 0x000000ff0e0f9210 */ /* 0x000fe20007ffe1ff */
[----:B------:R-:W-:Y:S01]  /*0ae0*/  @!P0 IMAD.MOV.U32 R18, RZ, RZ, R12 ;  /* 0x000000ffff128224 */ /* 0x000fe200078e000c */
[C---:B------:R-:W-:Y:S02]  /*0af0*/  SEL R16, R22.reuse, R16, !P2 ;  /* 0x0000001016107207 */ /* 0x040fe40005000000 */
[----:B------:R-:W-:Y:S02]  /*0b00*/  @!P1 MOV R14, R15 ;  /* 0x0000000f000e9202 */ /* 0x000fe40000000f00 */
[C---:B------:R-:W-:Y:S02]  /*0b10*/  SEL R18, R22.reuse, R18, !P2 ;  /* 0x0000001216127207 */ /* 0x040fe40005000000 */
[----:B------:R-:W-:Y:S02]  /*0b20*/  SEL R14, R22, R14, !P2 ;  /* 0x0000000e160e7207 */ /* 0x000fe40005000000 */
[----:B------:R-:W-:-:S02]  /*0b30*/  SHF.R.U32.HI R13, RZ, 0x1, R16 ;  /* 0x00000001ff0d7819 */ /* 0x000fc40000011610 */
[----:B------:R-:W-:Y:S02]  /*0b40*/  SHF.R.U32.HI R15, RZ, 0x1, R18 ;  /* 0x00000001ff0f7819 */ /* 0x000fe40000011612 */
[----:B------:R-:W-:Y:S01]  /*0b50*/  SHF.R.U32.HI R17, RZ, 0x1, R14 ;  /* 0x00000001ff117819 */ /* 0x000fe2000001160e */
[----:B------:R-:W-:-:S04]  /*0b60*/  IMAD.WIDE.U32 R12, R13, 0x4, R8 ;  /* 0x000000040d0c7825 */ /* 0x000fc800078e0008 */
[----:B------:R-:W-:-:S04]  /*0b70*/  IMAD.WIDE.U32 R14, R15, 0x4, R8 ;  /* 0x000000040f0e7825 */ /* 0x000fc800078e0008 */
[----:B------:R-:W-:-:S04]  /*0b80*/  IMAD.WIDE.U32 R16, R17, 0x4, R8 ;  /* 0x0000000411107825 */ /* 0x000fc800078e0008 */
[C---:B------:R-:W-:Y:S02]  /*0b90*/  IMAD.WIDE R18, R4.reuse, 0x4, R12 ;  /* 0x0000000404127825 */ /* 0x040fe400078e020c */
[----:B------:R-:W2:Y:S02]  /*0ba0*/  LDG.E.CONSTANT R12, desc[UR4][R12.64] ;  /* 0x000000040c0c7981 */ /* 0x000ea4000c1e9900 */
[C---:B------:R-:W-:Y:S02]  /*0bb0*/  IMAD.WIDE R20, R4.reuse, 0x4, R14 ;  /* 0x0000000404147825 */ /* 0x040fe400078e020e */
[----:B------:R0:W3:Y:S02]  /*0bc0*/  LDG.E.CONSTANT R18, desc[UR4][R18.64] ;  /* 0x0000000412127981 */ /* 0x0000e4000c1e9900 */
[----:B------:R-:W-:Y:S02]  /*0bd0*/  IMAD.WIDE R24, R4, 0x4, R16 ;  /* 0x0000000404187825 */ /* 0x000fe400078e0210 */
[----:B------:R-:W4:Y:S04]  /*0be0*/  LDG.E.CONSTANT R20, desc[UR4][R20.64] ;  /* 0x0000000414147981 */ /* 0x000f28000c1e9900 */
[----:B------:R-:W5:Y:S04]  /*0bf0*/  LDG.E.CONSTANT R24, desc[UR4][R24.64] ;  /* 0x0000000418187981 */ /* 0x000f68000c1e9900 */
[----:B------:R-:W2:Y:S04]  /*0c00*/  LDG.E.CONSTANT R15, desc[UR4][R14.64] ;  /* 0x000000040e0f7981 */ /* 0x000ea8000c1e9900 */
[----:B------:R-:W2:Y:S01]  /*0c10*/  LDG.E.CONSTANT R17, desc[UR4][R16.64] ;  /* 0x0000000410117981 */ /* 0x000ea2000c1e9900 */
[----:B------:R-:W-:-:S04]  /*0c20*/  LEA.HI R23, R28, R23, RZ, 0x3 ;  /* 0x000000171c177211 */ /* 0x000fc800078f18ff */
[----:B------:R-:W-:-:S05]  /*0c30*/  SHF.R.S32.HI R23, RZ, 0x3, R23 ;  /* 0x00000003ff177819 */ /* 0x000fca0000011417 */
[----:B------:R-:W1:Y:S04]  /*0c40*/  SHFL.BFLY PT, R28, R27, R23, 0x1f ;  /* 0x0c001f171b1c7589 */ /* 0x000e6800000e0000 */
[----:B------:R-:W1:Y:S04]  /*0c50*/  SHFL.BFLY PT, R29, R2, R23, 0x1f ;  /* 0x0c001f17021d7589 */ /* 0x000e6800000e0000 */
[----:B0-----:R-:W0:Y:S01]  /*0c60*/  SHFL.BFLY PT, R19, R26, R23, 0x1f ;  /* 0x0c001f171a137589 */ /* 0x001e2200000e0000 */
[----:B------:R-:W-:-:S03]  /*0c70*/  ISETP.GE.AND P0, PT, R0, R23, PT ;  /* 0x000000170000720c */ /* 0x000fc60003f06270 */
[----:B------:R0:W2:Y:S10]  /*0c80*/  SHFL.BFLY PT, R0, R3, R23, 0x1f ;  /* 0x0c001f1703007589 */ /* 0x0000b400000e0000 */
[----:B-1----:R-:W-:Y:S01]  /*0c90*/  @!P0 FADD.FTZ R28, -R28, -RZ ;  /* 0x800000ff1c1c8221 */ /* 0x002fe20000010100 */
[----:B------:R-:W-:Y:S01]  /*0ca0*/  @!P0 FADD.FTZ R29, -R29, -RZ ;  /* 0x800000ff1d1d8221 */ /* 0x000fe20000010100 */
[----:B0-----:R-:W-:-:S02]  /*0cb0*/  @!P0 FADD.FTZ R19, -R19, -RZ ;  /* 0x800000ff13138221 */ /* 0x001fc40000010100 */
[----:B---3--:R-:W-:Y:S01]  /*0cc0*/  FMUL.FTZ R18, R28, R18 ;  /* 0x000000121c127220 */ /* 0x008fe20000410000 */
[----:B----4-:R-:W-:Y:S01]  /*0cd0*/  FMUL.FTZ R29, R29, R20 ;  /* 0x000000141d1d7220 */ /* 0x010fe20000410000 */
[----:B-----5:R-:W-:Y:S02]  /*0ce0*/  FMUL.FTZ R19, R19, R24 ;  /* 0x0000001813137220 */ /* 0x020fe40000410000 */
[----:B--2---:R-:W-:Y:S01]  /*0cf0*/  FFMA.FTZ R27, R27, R12, R18 ;  /* 0x0000000c1b1b7223 */ /* 0x004fe20000010012 */
[----:B------:R-:W-:Y:S01]  /*0d00*/  FFMA.FTZ R2, R2, R15, R29 ;  /* 0x0000000f02027223 */ /* 0x000fe2000001001d */
[----:B------:R-:W-:-:S07]  /*0d10*/  FFMA.FTZ R26, R26, R17, R19 ;  /* 0x000000111a1a7223 */ /* 0x000fce0000010013 */
.L_x_2006:
        /* <DEDUP_REMOVED lines=18> */
[----:B------:R-:W-:-:S03]  /*0e40*/  UMOV UR6, 0xffffffff ;  /* 0xffffffff00067882 */ /* 0x000fc60000000000 */
[----:B---3--:R-:W-:-:S04]  /*0e50*/  FMUL.FTZ R0, R0, R5 ;  /* 0x0000000500007220 */ /* 0x008fc80000410000 */
[----:B--2---:R-:W-:Y:S01]  /*0e60*/  FFMA.FTZ R3, R3, R8, R0 ;  /* 0x0000000803037223 */ /* 0x004fe20000010000 */
[----:B------:R-:W-:Y:S06]  /*0e70*/  BRA.DIV UR6, `(.L_x_2000) ;  /* 0x0000000606b07947 */ /* 0x000fec000b800000 */
[----:B------:R-:W-:Y:S01]  /*0e80*/  NOP ;  /* 0x0000000000007918 */ /* 0x000fe20000000000 */
.L_x_1998:
[----:B------:R-:W-:Y:S05]  /*0e90*/  BSYNC B0 ;  /* 0x0000000000007941 */ /* 0x000fea0003800000 */
.L_x_1997:
[----:B------:R-:W-:Y:S02]  /*0ea0*/  F2FP.BF16.F32.PACK_AB R2, R2, R27 ;  /* 0x0000001b0202723e */ /* 0x000fe400000010ff */
[----:B------:R-:W-:-:S05]  /*0eb0*/  F2FP.BF16.F32.PACK_AB R3, R3, R26 ;  /* 0x0000001a0303723e */ /* 0x000fca00000010ff */
[----:B------:R-:W-:Y:S01]  /*0ec0*/  STG.E.64 desc[UR4][R10.64], R2 ;  /* 0x000000020a007986 */ /* 0x000fe2000c101b04 */
[----:B------:R-:W-:Y:S05]  /*0ed0*/  EXIT ;  /* 0x000000000000794d */ /* 0x000fea0003800000 */
.L_x_1999:
[-C--:B------:R-:W-:Y:S02]  /*0ee0*/  IABS R5, R23.reuse ;  /* 0x0000001700057213 */ /* 0x080fe40000000000 */
[----:B------:R-:W-:Y:S02]  /*0ef0*/  ISETP.NE.AND P2, PT, R23, RZ, PT ;  /* 0x000000ff1700720c */ /* 0x000fe40003f45270 */
[----:B------:R-:W0:Y:S01]  /*0f00*/  I2F.RP R14, R5 ;  /* 0x00000005000e7306 */ /* 0x000e220000209400 */
[----:B------:R-:W-:-:S07]  /*0f10*/  LOP3.LUT R22, RZ, R23, RZ, 0x33, !PT ;  /* 0x00000017ff167212 */ /* 0x000fce00078e33ff */
        /* <DEDUP_REMOVED lines=25> */
[----:B------:R-:W-:Y:S01]  /*10b0*/  LEA.HI R23, R28, R23, RZ, 0x3 ;  /* 0x000000171c177211 */ /* 0x000fe200078f18ff */
[----:B------:R-:W-:Y:S01]  /*10c0*/  HFMA2 R24, -RZ, RZ, 0, 1.847743988037109375e-06 ;  /* 0x0000001fff187431 */ /* 0x000fe200000001ff */
[----:B------:R-:W-:Y:S01]  /*10d0*/  LOP3.LUT R17, R6, 0x2, RZ, 0xfc, !PT ;  /* 0x0000000206117812 */ /* 0x000fe200078efcff */
[----:B------:R-:W-:Y:S01]  /*10e0*/  IMAD.MOV.U32 R25, RZ, RZ, R27 ;  /* 0x000000ffff197224 */ /* 0x000fe200078e001b */
[----:B------:R-:W-:Y:S02]  /*10f0*/  SHF.R.S32.HI R23, RZ, 0x3, R23 ;  /* 0x00000003ff177819 */ /* 0x000fe40000011417 */
[----:B------:R-:W-:Y:S02]  /*1100*/  IABS R18, R17 ;  /* 0x0000001100127213 */ /* 0x000fe40000000000 */
        /* <DEDUP_REMOVED lines=9> */
.L_x_2001:
[----:B------:R-:W-:-:S13]  /*11a0*/  ISETP.GT.U32.AND P1, PT, R5, R18, PT ;  /* 0x000000120500720c */ /* 0x000fda0003f24070 */
[----:B------:R-:W-:-:S07]  /*11b0*/  @!P1 IMAD.IADD R18, R18, 0x1, -R5 ;  /* 0x0000000112129824 */ /* 0x000fce00078e0a05 */
[----:B------:R-:W-:Y:S05]  /*11c0*/  WARPSYNC.COLLECTIVE R20, `(.L_x_2002) ;  /* 0x0000000014087348 */ /* 0x000fea0003c00000 */
[----:B------:R0:W1:Y:S02]  /*11d0*/  SHFL.BFLY P1, R28, R25, R23, R24 ;  /* 0x0c000017191c7389 */ /* 0x0000640000020018 */
[----:B01----:R-:W-:Y:S05]  /*11e0*/  ENDCOLLECTIVE ;  /* 0x000000000000791b */ /* 0x003fea0003800000 */
.L_x_2002:
[----:B------:R-:W-:-:S13]  /*11f0*/  ISETP.GT.U32.AND P3, PT, R5, R18, PT ;  /* 0x000000120500720c */ /* 0x000fda0003f64070 */
[----:B------:R-:W-:-:S05]  /*1200*/  @!P3 IMAD.IADD R18, R18, 0x1, -R5 ;  /* 0x000000011212b824 */ /* 0x000fca00078e0a05 */
[----:B------:R-:W-:Y:S02]  /*1210*/  @!P4 IADD3 R12, PT, PT, -R18, RZ, RZ ;  /* 0x000000ff120cc210 */ /* 0x000fe40007ffe1ff */
[----:B------:R-:W-:Y:S01]  /*1220*/  LOP3.LUT R14, R6, 0x4, RZ, 0xfc, !PT ;  /* 0x00000004060e7812 */ /* 0x000fe200078efcff */
[----:B------:R-:W-:Y:S02]  /*1230*/  @!P0 FADD.FTZ R28, -R28, -RZ ;  /* 0x800000ff1c1c8221 */ /* 0x000fe40000010100 */
[----:B------:R-:W-:-:S05]  /*1240*/  @!P4 IMAD.MOV.U32 R18, RZ, RZ, R12 ;  /* 0x000000ffff12c224 */ /* 0x000fca00078e000c */
[----:B------:R-:W-:-:S04]  /*1250*/  SEL R18, R22, R18, !P2 ;  /* 0x0000001216127207 */ /* 0x000fc80005000000 */
[----:B------:R-:W-:Y:S02]  /*1260*/  SHF.R.U32.HI R15, RZ, 0x1, R18 ;  /* 0x00000001ff0f7819 */ /* 0x000fe40000011612 */
        /* <DEDUP_REMOVED lines=8> */
[----:B------:R-:W-:Y:S01]  /*12f0*/  @!P1 IADD3 R14, PT, PT, R14, -R5, RZ ;  /* 0x800000050e0e9210 */ /* 0x000fe20007ffe0ff */
[----:B------:R-:W-:Y:S01]  /*1300*/  FMUL.FTZ R28, R28, R13 ;  /* 0x0000000d1c1c7220 */ /* 0x000fe20000410000 */
[----:B------:R-:W-:-:S04]  /*1310*/  IMAD.WIDE.U32 R12, R15, 0x4, R8 ;  /* 0x000000040f0c7825 */ /* 0x000fc800078e0008 */
[----:B------:R-:W-:Y:S01]  /*1320*/  FFMA.FTZ R27, R27, R16, R28 ;  /* 0x000000101b1b7223 */ /* 0x000fe2000001001c */
[----:B------:R-:W-:Y:S02]  /*1330*/  @!P3 IMAD.MOV R15, RZ, RZ, -R14 ;  /* 0x000000ffff0fb224 */ /* 0x000fe400078e0a0e */
[----:B------:R-:W-:-:S03]  /*1340*/  IMAD.WIDE R16, R4, 0x4, R12 ;  /* 0x0000000404107825 */ /* 0x000fc600078e020c */
[----:B------:R-:W-:Y:S02]  /*1350*/  @!P3 MOV R14, R15 ;  /* 0x0000000f000eb202 */ /* 0x000fe40000000f00 */
[----:B------:R0:W5:Y:S02]  /*1360*/  LDG.E.CONSTANT R0, desc[UR4][R16.64] ;  /* 0x0000000410007981 */ /* 0x000164000c1e9900 */
[----:B------:R-:W-:Y:S02]  /*1370*/  SEL R14, R22, R14, !P2 ;  /* 0x0000000e160e7207 */ /* 0x000fe40005000000 */
[----:B------:R0:W5:Y:S01]  /*1380*/  LDG.E.CONSTANT R17, desc[UR4][R12.64] ;  /* 0x000000040c117981 */ /* 0x000162000c1e9900 */
[----:B------:R-:W-:-:S07]  /*1390*/  IMAD.MOV.U32 R25, RZ, RZ, R2 ;  /* 0x000000ffff197224 */ /* 0x000fce00078e0002 */
[----:B0----5:R-:W-:Y:S05]  /*13a0*/  WARPSYNC.COLLECTIVE R20, `(.L_x_2003) ;  /* 0x0000000014087348 */ /* 0x021fea0003c00000 */
[----:B------:R1:W2:Y:S02]  /*13b0*/  SHFL.BFLY P1, R28, R25, R23, R24 ;  /* 0x0c000017191c7389 */ /* 0x0002a40000020018 */
[----:B012--5:R-:W-:Y:S05]  /*13c0*/  ENDCOLLECTIVE ;  /* 0x000000000000791b */ /* 0x027fea0003800000 */
.L_x_2003:
[----:B------:R-:W-:-:S05]  /*13d0*/  SHF.R.U32.HI R13, RZ, 0x1, R14 ;  /* 0x00000001ff0d7819 */ /* 0x000fca000001160e */
[----:B------:R-:W-:-:S05]  /*13e0*/  IMAD.WIDE.U32 R12, R13, 0x4, R8 ;  /* 0x000000040d0c7825 */ /* 0x000fca00078e0008 */
[----:B------:R0:W5:Y:S01]  /*13f0*/  LDG.E.CONSTANT R21, desc[UR4][R12.64] ;  /* 0x000000040c157981 */ /* 0x000162000c1e9900 */
[----:B------:R-:W-:-:S06]  /*1400*/  IMAD.WIDE R14, R4, 0x4, R12 ;  /* 0x00000004040e7825 */ /* 0x000fcc00078e020c */
[----:B------:R0:W5:Y:S01]  /*1410*/  LDG.E.CONSTANT R14, desc[UR4][R14.64] ;  /* 0x000000040e0e7981 */ /* 0x000162000c1e9900 */
[----:B------:R-:W-:Y:S01]  /*1420*/  IMAD.MOV.U32 R25, RZ, RZ, R26 ;  /* 0x000000ffff197224 */ /* 0x000fe200078e001a */
[----:B------:R-:W-:-:S07]  /*1430*/  MOV R29, R28 ;  /* 0x0000001c001d7202 */ /* 0x000fce0000000f00 */
[----:B0----5:R-:W-:Y:S05]  /*1440*/  WARPSYNC.COLLECTIVE R20, `(.L_x_2004) ;  /* 0x0000000014087348 */ /* 0x021fea0003c00000 */
[----:B------:R1:W2:Y:S02]  /*1450*/  SHFL.BFLY P1, R28, R25, R23, R24 ;  /* 0x0c000017191c7389 */ /* 0x0002a40000020018 */
[----:B012--5:R-:W-:Y:S05]  /*1460*/  ENDCOLLECTIVE ;  /* 0x000000000000791b */ /* 0x027fea0003800000 */
.L_x_2004:
[----:B------:R-:W-:Y:S01]  /*1470*/  @!P0 FADD.FTZ R29, -R29, -RZ ;  /* 0x800000ff1d1d8221 */ /* 0x000fe20000010100 */
[----:B------:R-:W-:Y:S01]  /*1480*/  IMAD.MOV.U32 R25, RZ, RZ, R3 ;  /* 0x000000ffff197224 */ /* 0x000fe200078e0003 */
[----:B------:R-:W-:-:S07]  /*1490*/  MOV R19, R28 ;  /* 0x0000001c00137202 */ /* 0x000fce0000000f00 */
[----:B------:R-:W-:Y:S05]  /*14a0*/  WARPSYNC.COLLECTIVE R20, `(.L_x_2005) ;  /* 0x0000000014087348 */ /* 0x000fea0003c00000 */
[----:B------:R0:W1:Y:S02]  /*14b0*/  SHFL.BFLY P1, R28, R25, R23, R24 ;  /* 0x0c000017191c7389 */ /* 0x0000640000020018 */
[----:B01----:R-:W-:Y:S05]  /*14c0*/  ENDCOLLECTIVE ;  /* 0x000000000000791b */ /* 0x003fea0003800000 */
.L_x_2005:
[----:B------:R-:W-:Y:S01]  /*14d0*/  @!P0 FADD.FTZ R19, -R19, -RZ ;  /* 0x800000ff13138221 */ /* 0x000fe20000010100 */
[----:B------:R-:W-:Y:S01]  /*14e0*/  FMUL.FTZ R29, R29, R0 ;  /* 0x000000001d1d7220 */ /* 0x000fe20000410000 */
[----:B------:R-:W-:-:S03]  /*14f0*/  MOV R0, R28 ;  /* 0x0000001c00007202 */ /* 0x000fc60000000f00 */
[----:B------:R-:W-:Y:S01]  /*1500*/  FFMA.FTZ R2, R2, R17, R29 ;  /* 0x0000001102027223 */ /* 0x000fe2000001001d */
[----:B------:R-:W-:-:S04]  /*1510*/  FMUL.FTZ R19, R19, R14 ;  /* 0x0000000e13137220 */ /* 0x000fc80000410000 */
[----:B------:R-:W-:Y:S01]  /*1520*/  FFMA.FTZ R26, R26, R21, R19 ;  /* 0x000000151a1a7223 */ /* 0x000fe20000010013 */
[----:B------:R-:W-:Y:S06]  /*1530*/  BRA `(.L_x_2006) ;  /* 0xfffffff400f87947 */ /* 0x000fec000383ffff */
.L_x_2000:
[----:B------:R-:W-:Y:S01]  /*1540*/  BSSY B1, `(.L_x_2007) ;  /* 0x0000005000017945 */ /* 0x000fe20003800000 */
[----:B------:R-:W-:-:S07]  /*1550*/  IMAD.MOV.U32 R20, RZ, RZ, -0x1 ;  /* 0xffffffffff147424 */ /* 0x000fce00078e00ff */
[----:B------:R-:W-:Y:S05]  /*1560*/  WARPSYNC.COLLECTIVE R20, `(.L_x_2008) ;  /* 0x0000000014087348 */ /* 0x000fea0003c00000 */
[----:B------:R-:W-:Y:S01]  /*1570*/  NOP ;  /* 0x0000000000007918 */ /* 0x000fe20000000000 */
[----:B------:R-:W-:Y:S05]  /*1580*/  ENDCOLLECTIVE ;  /* 0x000000000000791b */ /* 0x000fea0003800000 */
.L_x_2008:
[----:B------:R-:W-:Y:S05]  /*1590*/  BSYNC B1 ;  /* 0x0000000000017941 */ /* 0x000fea0003800000 */
.L_x_2007:
[----:B------:R-:W-:Y:S05]  /*15a0*/  BRA `(.L_x_1998) ;  /* 0xfffffff800387947 */ /* 0x000fea000383ffff */
.L_x_2009:
        /* <DEDUP_REMOVED lines=13> */
.L_x_4118:


//--------------------- .text._ZN12tensorrt_llm7kernels21fusedQKNormRopeKernelIN3c108BFloat16EfLi128ELb1EEEvPviiifPKvS6_S6_PKlii --------------------------
	.section	.text._ZN12tensorrt_llm7kernels21fusedQKNormRopeKernelIN3c108BFloat16EfLi128ELb1EEEvPviiifPKvS6_S6_PKlii,"ax",@progbits
	.align	128
        .global         _ZN12tensorrt_llm7kernels21fusedQKNormRopeKernelIN3c108BFloat16EfLi128ELb1EEEvPviiifPKvS6_S6_PKlii
        .type           _ZN12tensorrt_llm7kernels21fusedQKNormRopeKernelIN3c108BFloat16EfLi128ELb1EEEvPviiifPKvS6_S6_PKlii,@function
        .size           _ZN12tensorrt_llm7kernels21fusedQKNormRopeKernelIN3c108BFloat16EfLi128ELb1EEEvPviiifPKvS6_S6_PKlii,(.L_x_4119 - _ZN12tensorrt_llm7kernels21fusedQKNormRopeKernelIN3c108BFloat16EfLi128ELb1EEEvPviiifPKvS6_S6_PKlii)
        .other          _ZN12tensorrt_llm7kernels21fusedQKNormRopeKernelIN3c108BFloat16EfLi128ELb1EEEvPviiifPKvS6_S6_PKlii,@"STO_CUDA_ENTRY STV_DEFAULT"
_ZN12tensorrt_llm7kernels21fusedQKNormRopeKernelIN3c108BFloat16EfLi128ELb1EEEvPviiifPKvS6_S6_PKlii:
.text._ZN12tensorrt_llm7kernels21fusedQKNormRopeKernelIN3c108BFloat16EfLi128ELb1EEEvPviiifPKvS6_S6_PKlii:
        /* <DEDUP_REMOVED lines=18> */
[----:B0-----:R-:W-:Y:S02]  /*0120*/  HFMA2 R2, -RZ, RZ, 0, 0 ;  /* 0x00000000ff027431 */ /* 0x001fe400000001ff */
[----:B--2---:R-:W-:-:S04]  /*0130*/  IMAD.MOV R6, RZ, RZ, -R3 ;  /* 0x000000ffff067224 */ /* 0x004fc800078e0a03 */
[----:B------:R-:W-:-:S04]  /*0140*/  IMAD R5, R6, R7, RZ ;  /* 0x0000000706057224 */ /* 0x000fc800078e02ff */
[----:B------:R-:W-:-:S04]  /*0150*/  IMAD.HI.U32 R2, R3, R5, R2 ;  /* 0x0000000503027227 */ /* 0x000fc800078e0002 */
[----:B------:R-:W-:Y:S01]  /*0160*/  IMAD.MOV.U32 R3, RZ, RZ, R4 ;  /* 0x000000ffff037224 */ /* 0x000fe200078e0004 */
[----:B------:R-:W-:-:S03]  /*0170*/  MOV R4, R9 ;  /* 0x0000000900047202 */ /* 0x000fc60000000f00 */
        /* <DEDUP_REMOVED lines=18> */
[----:B------:R-:W-:Y:S01]  /*02a0*/  IMAD R17, R11, R2, R0 ;  /* 0x000000020b117224 */ /* 0x000fe200078e0200 */
[----:B------:R-:W-:Y:S02]  /*02b0*/  SHF.L.U32 R15, R8, 0x2, RZ ;  /* 0x00000002080f7819 */ /* 0x000fe400000006ff */
[----:B------:R-:W2:Y:S02]  /*02c0*/  LDC.64 R2, c[0x0][0x380] ;  /* 0x0000e000ff027b82 */ /* 0x000ea40000000a00 */
[----:B------:R-:W-:-:S02]  /*02d0*/  ISETP.GE.AND P0, PT, R17, R10, PT ;  /* 0x0000000a1100720c */ /* 0x000fc40003f06270 */
[CC--:B------:R-:W-:Y:S02]  /*02e0*/  IADD3 R0, PT, PT, R17.reuse, -R10.reuse, RZ ;  /* 0x8000000a11007210 */ /* 0x0c0fe40007ffe0ff */
[----:B------:R-:W-:Y:S02]  /*02f0*/  VIMNMX R7, PT, PT, R17, R10, PT ;  /* 0x0000000a11077248 */ /* 0x000fe40003fe0100 */
[----:B------:R-:W-:Y:S01]  /*0300*/  SEL R0, R0, RZ, P0 ;  /* 0x000000ff00007207 */ /* 0x000fe20000000000 */
[----:B------:R-:W3:Y:S01]  /*0310*/  LDC.64 R12, c[0x0][0x398] ;  /* 0x0000e600ff0c7b82 */ /* 0x000ee20000000a00 */
[----:B0-----:R-:W-:-:S07]  /*0320*/  IADD3 R4, PT, PT, R11, R4, RZ ;  /* 0x000000040b047210 */ /* 0x001fce0007ffe0ff */
[----:B------:R-:W0:Y:S01]  /*0330*/  LDC.64 R22, c[0x0][0x3a0] ;  /* 0x0000e800ff167b82 */ /* 0x000e220000000a00 */
[----:B------:R-:W-:-:S04]  /*0340*/  IMAD R0, R9, R4, R0 ;  /* 0x0000000409007224 */ /* 0x000fc800078e0200 */
[----:B------:R-:W-:-:S05]  /*0350*/  IMAD.IADD R0, R0, 0x1, R7 ;  /* 0x0000000100007824 */ /* 0x000fca00078e0207 */
        /* <DEDUP_REMOVED lines=15> */
[C---:B--2---:R-:W-:Y:S01]  /*0450*/  PRMT R20, R6.reuse, 0x7632, R20 ;  /* 0x0000763206147816 */ /* 0x044fe20000000014 */
[----:B------:R-:W-:-:S03]  /*0460*/  IMAD.U32 R0, R6, 0x10000, RZ ;  /* 0x0001000006007824 */ /* 0x000fc600078e00ff */
[----:B------:R-:W-:Y:S01]  /*0470*/  SHF.L.U32 R20, R20, 0x10, RZ ;  /* 0x0000001014147819 */ /* 0x000fe200000006ff */
        /* <DEDUP_REMOVED lines=17> */
[----:B-----5:R-:W-:Y:S02]  /*0590*/  @!P1 SHF.L.U32 R11, R14, 0x10, RZ ;  /* 0x000000100e0b9819 */ /* 0x020fe400000006ff */
[----:B---3--:R-:W-:Y:S01]  /*05a0*/  @P1 SHF.L.U32 R11, R15, 0x10, RZ ;  /* 0x000000100f0b1819 */ /* 0x008fe200000006ff */
[----:B----4-:R-:W-:Y:S01]  /*05b0*/  @P0 IMAD.U32 R15, R12, 0x10000, RZ ;  /* 0x000100000c0f0824 */ /* 0x010fe200078e00ff */
[----:B------:R-:W-:Y:S01]  /*05c0*/  @P0 SHF.L.U32 R13, R13, 0x10, RZ ;  /* 0x000000100d0d0819 */ /* 0x000fe200000006ff */
[----:B------:R-:W-:Y:S01]  /*05d0*/  @!P0 IMAD.U32 R15, R18, 0x10000, RZ ;  /* 0x00010000120f8824 */ /* 0x000fe200078e00ff */
[----:B------:R-:W-:Y:S01]  /*05e0*/  @P0 SHF.L.U32 R23, R16, 0x10, RZ ;  /* 0x0000001010170819 */ /* 0x000fe200000006ff */
        /* <DEDUP_REMOVED lines=23> */
[----:B------:R-:W-:Y:S01]  /*0760*/  SHF.R.S32.HI R5, RZ, 0x1f, R6 ;  /* 0x0000001fff057819 */ /* 0x000fe20000011406 */
[----:B------:R-:W-:Y:S02]  /*0770*/  IMAD.SHL.U32 R8, R8, 0x2, RZ ;  /* 0x0000000208087824 */ /* 0x000fe400078e00ff */
        /* <DEDUP_REMOVED lines=12> */
[----:B------:R-:W5:Y:S01]  /*0840*/  LDG.E.CONSTANT R14, desc[UR4][R4.64+0x4] ;  /* 0x00000404040e7981 */ /* 0x000f62000c1e9900 */
[-C--:B---3--:R-:W-:Y:S01]  /*0850*/  FMUL.FTZ R13, R11, R12.reuse ;  /* 0x0000000c0b0d7220 */ /* 0x088fe20000410000 */
[----:B------:R-:W-:Y:S01]  /*0860*/  FMUL.FTZ R12, R0, R12 ;  /* 0x0000000c000c7220 */ /* 0x000fe20000410000 */
[-C--:B----4-:R-:W-:Y:S01]  /*0870*/  FMUL.FTZ R16, R10, R15.reuse ;  /* 0x0000000f0a107220 */ /* 0x090fe20000410000 */
[----:B------:R-:W-:Y:S01]  /*0880*/  FMUL.FTZ R15, R7, R15 ;  /* 0x0000000f070f7220 */ /* 0x000fe20000410000 */
[-C--:B--2---:R-:W-:Y:S01]  /*0890*/  FFMA.FTZ R0, R0, R6.reuse, -R13 ;  /* 0x0000000600007223 */ /* 0x084fe2000001080d */
[----:B------:R-:W-:Y:S01]  /*08a0*/  FFMA.FTZ R11, R11, R6, R12 ;  /* 0x000000060b0b7223 */ /* 0x000fe2000001000c */
[-C--:B-----5:R-:W-:Y:S01]  /*08b0*/  FFMA.FTZ R7, R7, R14.reuse, -R16 ;  /* 0x0000000e07077223 */ /* 0x0a0fe20000010810 */
[----:B------:R-:W-:-:S07]  /*08c0*/  FFMA.FTZ R10, R10, R14, R15 ;  /* 0x0000000e0a0a7223 */ /* 0x000fce000001000f */
.L_x_2011:
[----:B------:R-:W-:Y:S05]  /*08d0*/  BSYNC.RECONVERGENT B0 ;  /* 0x0000000000007941 */ /* 0x000fea0003800200 */
.L_x_2010:
[----:B------:R-:W-:Y:S02]  /*08e0*/  F2FP.BF16.F32.PACK_AB R6, R11, R0 ;  /* 0x000000000b06723e */ /* 0x000fe400000010ff */
[----:B------:R-:W-:-:S05]  /*08f0*/  F2FP.BF16.F32.PACK_AB R7, R10, R7 ;  /* 0x000000070a07723e */ /* 0x000fca00000010ff */
[----:B------:R-:W-:Y:S01]  /*0900*/  STG.E.64 desc[UR4][R2.64], R6 ;  /* 0x0000000602007986 */ /* 0x000fe2000c101b04 */
[----:B------:R-:W-:Y:S05]  /*0910*/  EXIT ;  /* 0x000000000000794d */ /* 0x000fea0003800000 */
.L_x_2012:
        /* <DEDUP_REMOVED lines=14> */
.L_x_4119:


//--------------------- .text._ZN12tensorrt_llm7kernels21fusedQKNormRopeKernelIN3c108BFloat16EfLi64ELb0EEEvPviiifPKvS6_S6_PKlii --------------------------
	.section	.text._ZN12tensorrt_llm7kernels21fusedQKNormRopeKernelIN3c108BFloat16EfLi64ELb0EEEvPviiifPKvS6_S6_PKlii,"ax",@progbits
	.align	128
        .global         _ZN12tensorrt_llm7kernels21fusedQKNormRopeKernelIN3c108BFloat16EfLi64ELb0EEEvPviiifPKvS6_S6_PKlii
        .type           _ZN12tensorrt_llm7kernels21fusedQKNormRopeKernelIN3c108BFloat16EfLi64ELb0EEEvPviiifPKvS6_S6_PKlii,@function
        .size           _ZN12tensorrt_llm7kernels21fusedQKNormRopeKernelIN3c108BFloat16EfLi64ELb0EEEvPviiifPKvS6_S6_PKlii,(.L_x_4120 - _ZN12tensorrt_llm7kernels21fusedQKNormRopeKernelIN3c108BFloat16EfLi64ELb0EEEvPviiifPKvS6_S6_PKlii)
        .other          _ZN12tensorrt_llm7kernels21fusedQKNormRopeKernelIN3c108BFloat16EfLi64ELb0EEEvPviiifPKvS6_S6_PKlii,@"STO_CUDA_ENTRY STV_DEFAULT"
_ZN12tensorrt_llm7kernels21fusedQKNormRopeKernelIN3c108BFloat16EfLi64ELb0EEEvPviiifPKvS6_S6_PKlii:
.text._ZN12tensorrt_llm7kernels21fusedQKNormRopeKernelIN3c108BFloat16EfLi64ELb0EEEvPviiifPKvS6_S6_PKlii:
        /* <DEDUP_REMOVED lines=47> */
[----:B------:R-:W-:-:S04]  /*02f0*/  ISETP.GE.AND P0, PT, R19, R8, PT ;  /* 0x000000081300720c */ /* 0x000fc80003f06270 */
[----:B------:R-:W-:Y:S01]  /*0300*/  SEL R7, R0, RZ, P0 ;  /* 0x000000ff00077207 */ /* 0x000fe20000000000 */
[----:B------:R-:W4:Y:S01]  /*0310*/  LDC.64 R10, c[0x0][0x3b0] ;  /* 0x0000ec00ff0a7b82 */ /* 0x000f220000000a00 */
[----:B0-----:R-:W-:-:S07]  /*0320*/  IADD3 R4, PT, PT, R9, R4, RZ ;  /* 0x0000000409047210 */ /* 0x001fce0007ffe0ff */
[----:B------:R-:W0:Y:S01]  /*0330*/  LDC.64 R16, c[0x0][0x3a0] ;  /* 0x0000e800ff107b82 */ /* 0x000e220000000a00 */
[----:B------:R-:W-:Y:S01]  /*0340*/  IMAD R4, R13, R4, R7 ;  /* 0x000000040d047224 */ /* 0x000fe200078e0207 */
[----:B------:R-:W-:-:S06]  /*0350*/  VIMNMX R7, PT, PT, R19, R8, PT ;  /* 0x0000000813077248 */ /* 0x000fcc0003fe0100 */
[----:B------:R-:W5:Y:S01]  /*0360*/  LDC.64 R14, c[0x0][0x398] ;  /* 0x0000e600ff0e7b82 */ /* 0x000f620000000a00 */
[----:B------:R-:W-:Y:S01]  /*0370*/  IMAD.IADD R4, R4, 0x1, R7 ;  /* 0x0000000104047824 */ /* 0x000fe200078e0207 */
[----:B------:R-:W-:-:S05]  /*0380*/  SHF.L.U32 R7, R6, 0x1, RZ ;  /* 0x0000000106077819 */ /* 0x000fca00000006ff */
[----:B------:R-:W-:-:S04]  /*0390*/  IMAD R9, R4, 0x40, R7 ;  /* 0x0000004004097824 */ /* 0x000fc800078e0207 */
[----:B---3--:R-:W-:-:S05]  /*03a0*/  IMAD.WIDE R2, R9, 0x2, R2 ;  /* 0x0000000209027825 */ /* 0x008fca00078e0202 */
[----:B-1----:R-:W3:Y:S01]  /*03b0*/  LDG.E R0, desc[UR4][R2.64] ;  /* 0x0000000402007981 */ /* 0x002ee2000c1e1900 */
[----:B------:R-:W-:Y:S01]  /*03c0*/  ISETP.GE.AND P1, PT, R19, R8, PT ;  /* 0x000000081300720c */ /* 0x000fe20003f26270 */
[----:B----4-:R-:W-:-:S04]  /*03d0*/  IMAD.WIDE R8, R13, 0x8, R10 ;  /* 0x000000080d087825 */ /* 0x010fc800078e020a */
[C---:B0-----:R-:W-:Y:S02]  /*03e0*/  IMAD.WIDE.U32 R16, R7.reuse, 0x2, R16 ;  /* 0x0000000207107825 */ /* 0x041fe400078e0010 */
[----:B------:R-:W4:Y:S02]  /*03f0*/  LDG.E.64 R8, desc[UR4][R8.64] ;  /* 0x0000000408087981 */ /* 0x000f24000c1e1b00 */
[----:B-----5:R-:W-:Y:S02]  /*0400*/  IMAD.WIDE.U32 R14, R7, 0x2, R14 ;  /* 0x00000002070e7825 */ /* 0x020fe400078e000e */
[----:B------:R-:W5:Y:S04]  /*0410*/  @P0 LDG.E.U16 R4, desc[UR4][R16.64+0x2] ;  /* 0x0000020410040981 */ /* 0x000f68000c1e1500 */
[----:B------:R-:W2:Y:S04]  /*0420*/  @!P0 LDG.E.U16 R13, desc[UR4][R14.64+0x2] ;  /* 0x000002040e0d8981 */ /* 0x000ea8000c1e1500 */
[----:B------:R0:W4:Y:S04]  /*0430*/  @!P1 LDG.E.U16 R12, desc[UR4][R14.64] ;  /* 0x000000040e0c9981 */ /* 0x000128000c1e1500 */
[----:B------:R1:W5:Y:S01]  /*0440*/  @P1 LDG.E.U16 R10, desc[UR4][R16.64] ;  /* 0x00000004100a1981 */ /* 0x000362000c1e1500 */
[----:B------:R-:W-:Y:S01]  /*0450*/  BSSY B0, `(.L_x_2013) ;  /* 0x0000068000007945 */ /* 0x000fe20003800000 */
[----:B---3--:R-:W-:-:S02]  /*0460*/  PRMT R11, R0, 0x7632, R11 ;  /* 0x00007632000b7816 */ /* 0x008fc4000000000b */
[----:B------:R-:W-:-:S03]  /*0470*/  SHF.L.U32 R0, R0, 0x10, RZ ;  /* 0x0000001000007819 */ /* 0x000fc600000006ff */
[----:B------:R-:W-:Y:S02]  /*0480*/  IMAD.U32 R11, R11, 0x10000, RZ ;  /* 0x000100000b0b7824 */ /* 0x000fe400078e00ff */
[----:B------:R-:W-:-:S04]  /*0490*/  FFMA.FTZ R18, R0, R0, RZ ;  /* 0x0000000000127223 */ /* 0x000fc800000100ff */
[----:B------:R-:W-:-:S05]  /*04a0*/  FFMA.FTZ R18, R11, R11, R18 ;  /* 0x0000000b0b127223 */ /* 0x000fca0000010012 */
[----:B------:R-:W3:Y:S02]  /*04b0*/  SHFL.BFLY PT, R7, R18, 0x10, 0x1f ;  /* 0x0e001f0012077f89 */ /* 0x000ee400000e0000 */
[----:B---3--:R-:W-:-:S05]  /*04c0*/  FADD.FTZ R19, R18, R7 ;  /* 0x0000000712137221 */ /* 0x008fca0000010000 */
[----:B------:R-:W3:Y:S02]  /*04d0*/  SHFL.BFLY PT, R20, R19, 0x8, 0x1f ;  /* 0x0d001f0013147f89 */ /* 0x000ee400000e0000 */
[----:B---3--:R-:W-:-:S05]  /*04e0*/  FADD.FTZ R20, R19, R20 ;  /* 0x0000001413147221 */ /* 0x008fca0000010000 */
[----:B------:R-:W0:Y:S02]  /*04f0*/  SHFL.BFLY PT, R7, R20, 0x4, 0x1f ;  /* 0x0c801f0014077f89 */ /* 0x000e2400000e0000 */
[----:B0-----:R-:W-:-:S05]  /*0500*/  FADD.FTZ R14, R20, R7 ;  /* 0x00000007140e7221 */ /* 0x001fca0000010000 */
[----:B------:R-:W1:Y:S02]  /*0510*/  SHFL.BFLY PT, R7, R14, 0x2, 0x1f ;  /* 0x0c401f000e077f89 */ /* 0x000e6400000e0000 */
[----:B-1----:R-:W-:Y:S02]  /*0520*/  FADD.FTZ R16, R14, R7 ;  /* 0x000000070e107221 */ /* 0x002fe40000010000 */
[----:B------:R-:W0:Y:S03]  /*0530*/  LDC R7, c[0x0][0x3bc] ;  /* 0x0000ef00ff077b82 */ /* 0x000e260000000800 */
[----:B------:R-:W1:Y:S01]  /*0540*/  SHFL.BFLY PT, R15, R16, 0x1, 0x1f ;  /* 0x0c201f00100f7f89 */ /* 0x000e6200000e0000 */
[----:B----4-:R-:W-:Y:S02]  /*0550*/  @!P1 SHF.L.U32 R12, R12, 0x10, RZ ;  /* 0x000000100c0c9819 */ /* 0x010fe400000006ff */
[----:B-----5:R-:W-:Y:S01]  /*0560*/  @P1 SHF.L.U32 R12, R10, 0x10, RZ ;  /* 0x000000100a0c1819 */ /* 0x020fe200000006ff */
[----:B-1----:R-:W-:Y:S01]  /*0570*/  FADD.FTZ R22, R16, R15 ;  /* 0x0000000f10167221 */ /* 0x002fe20000010000 */
[----:B0-----:R-:W-:Y:S01]  /*0580*/  SHF.R.S32.HI R19, RZ, 0x1f, R7 ;  /* 0x0000001fff137819 */ /* 0x001fe20000011407 */
[----:B------:R-:W-:-:S02]  /*0590*/  IMAD R9, R9, R7, RZ ;  /* 0x0000000709097224 */ /* 0x000fc400078e02ff */
[----:B------:R-:W-:Y:S01]  /*05a0*/  FFMA.FTZ R5, R22, 0.015625, R5 ;  /* 0x3c80000016057823 */ /* 0x000fe20000010005 */
[----:B------:R-:W-:Y:S01]  /*05b0*/  LEA.HI R17, R7, R7, RZ, 0x1 ;  /* 0x0000000707117211 */ /* 0x000fe200078f08ff */
[----:B------:R-:W-:Y:S02]  /*05c0*/  IMAD R19, R8, R19, R9 ;  /* 0x0000001308137224 */ /* 0x000fe400078e0209 */
[----:B------:R0:W1:Y:S01]  /*05d0*/  MUFU.RSQ R21, R5 ;  /* 0x0000000500157308 */ /* 0x0000620000001400 */
[----:B------:R-:W-:Y:S01]  /*05e0*/  SHF.R.S32.HI R9, RZ, 0x1, R17 ;  /* 0x00000001ff097819 */ /* 0x000fe20000011411 */
[----:B------:R-:W-:Y:S02]  /*05f0*/  @P0 IMAD.U32 R16, R4, 0x10000, RZ ;  /* 0x0001000004100824 */ /* 0x000fe400078e00ff */
[----:B--2---:R-:W-:Y:S01]  /*0600*/  @!P0 IMAD.U32 R16, R13, 0x10000, RZ ;  /* 0x000100000d108824 */ /* 0x004fe200078e00ff */
[----:B------:R-:W-:Y:S01]  /*0610*/  ISETP.GE.AND P0, PT, R6, R9, PT ;  /* 0x000000090600720c */ /* 0x000fe20003f06270 */
[----:B------:R-:W-:-:S03]  /*0620*/  IMAD.WIDE.U32 R14, R8, R7, RZ ;  /* 0x00000007080e7225 */ /* 0x000fc600078e00ff */
[C---:B------:R-:W-:Y:S02]  /*0630*/  LEA R4, P1, R14.reuse, UR6, 0x2 ;  /* 0x000000060e047c11 */ /* 0x040fe4000f8210ff */
[----:B0-----:R-:W-:Y:S01]  /*0640*/  IADD3 R5, PT, PT, R15, R19, RZ ;  /* 0x000000130f057210 */ /* 0x001fe20007ffe0ff */
[C---:B-1----:R-:W-:Y:S01]  /*0650*/  FMUL.FTZ R13, R21.reuse, R12 ;  /* 0x0000000c150d7220 */ /* 0x042fe20000410000 */
        /* <DEDUP_REMOVED lines=15> */
[----:B0-----:R-:W-:-:S06]  /*0750*/  VIADD R14, R12, 0xffffffe ;  /* 0x0ffffffe0c0e7836 */ /* 0x001fcc0000000000 */
[----:B------:R0:W1:Y:S02]  /*0760*/  F2I.FTZ.U32.TRUNC.NTZ R15, R14 ;  /* 0x0000000e000f7305 */ /* 0x000064000021f000 */
[----:B0-----:R-:W-:Y:S01]  /*0770*/  HFMA2 R14, -RZ, RZ, 0, 0 ;  /* 0x00000000ff0e7431 */ /* 0x001fe200000001ff */
[----:B-1----:R-:W-:-:S05]  /*0780*/  IADD3 R11, PT, PT, RZ, -R15, RZ ;  /* 0x8000000fff0b7210 */ /* 0x002fca0007ffe0ff */
[----:B------:R-:W-:-:S04]  /*0790*/  IMAD R11, R11, R10, RZ ;  /* 0x0000000a0b0b7224 */ /* 0x000fc800078e02ff */
[----:B------:R-:W-:-:S04]  /*07a0*/  IMAD.HI.U32 R11, R15, R11, R14 ;  /* 0x0000000b0f0b7227 */ /* 0x000fc800078e000e */
[----:B------:R-:W-:-:S04]  /*07b0*/  IMAD.MOV.U32 R15, RZ, RZ, R16 ;  /* 0x000000ffff0f7224 */ /* 0x000fc800078e0010 */
[----:B------:R-:W-:-:S05]  /*07c0*/  IMAD.HI.U32 R12, R11, R15, RZ ;  /* 0x0000000f0b0c7227 */ /* 0x000fca00078e00ff */
[----:B------:R-:W-:-:S05]  /*07d0*/  IADD3 R12, PT, PT, -R12, RZ, RZ ;  /* 0x000000ff0c0c7210 */ /* 0x000fca0007ffe1ff */
[----:B------:R-:W-:Y:S01]  /*07e0*/  IMAD R15, R10, R12, R15 ;  /* 0x0000000c0a0f7224 */ /* 0x000fe200078e020f */
[----:B------:R-:W-:-:S04]  /*07f0*/  LOP3.LUT R12, RZ, R7, RZ, 0x33, !PT ;  /* 0x00000007ff0c7212 */ /* 0x000fc800078e33ff */
        /* <DEDUP_REMOVED lines=9> */
[----:B------:R-:W-:-:S04]  /*0890*/  IMAD.WIDE.U32 R14, R15, 0x4, R4 ;  /* 0x000000040f0e7825 */ /* 0x000fc800078e0004 */
[----:B------:R-:W-:Y:S02]  /*08a0*/  IMAD.WIDE R16, R9, 0x4, R14 ;  /* 0x0000000409107825 */ /* 0x000fe400078e020e */
[----:B------:R-:W2:Y:S04]  /*08b0*/  LDG.E.CONSTANT R14, desc[UR4][R14.64] ;  /* 0x000000040e0e7981 */ /* 0x000ea8000c1e9900 */
[----:B------:R-:W3:Y:S01]  /*08c0*/  LDG.E.CONSTANT R17, desc[UR4][R16.64] ;  /* 0x0000000410117981 */ /* 0x000ee2000c1e9900 */
[----:B------:R-:W-:-:S04]  /*08d0*/  LEA.HI R18, R18, R7, RZ, 0x2 ;  /* 0x0000000712127211 */ /* 0x000fc800078f10ff */
[----:B------:R-:W-:-:S05]  /*08e0*/  SHF.R.S32.HI R7, RZ, 0x2, R18 ;  /* 0x00000002ff077819 */ /* 0x000fca0000011412 */
[----:B------:R-:W0:Y:S01]  /*08f0*/  SHFL.BFLY PT, R18, R13, R7, 0x1f ;  /* 0x0c001f070d127589 */ /* 0x000e2200000e0000 */
[----:B------:R-:W-:-:S03]  /*0900*/  ISETP.GE.AND P1, PT, R6, R7, PT ;  /* 0x000000070600720c */ /* 0x000fc60003f26270 */
[----:B------:R1:W4:Y:S10]  /*0910*/  SHFL.BFLY PT, R6, R0, R7, 0x1f ;  /* 0x0c001f0700067589 */ /* 0x00033400000e0000 */
[----:B0-----:R-:W-:-:S04]  /*0920*/  @!P1 FADD.FTZ R18, -R18, -RZ ;  /* 0x800000ff12129221 */ /* 0x001fc80000010100 */
[----:B---3--:R-:W-:-:S04]  /*0930*/  FMUL.FTZ R18, R18, R17 ;  /* 0x0000001112127220 */ /* 0x008fc80000410000 */
[----:B-12-4-:R-:W-:-:S07]  /*0940*/  FFMA.FTZ R18, R13, R14, R18 ;  /* 0x0000000e0d127223 */ /* 0x016fce0000010012 */
.L_x_2020:
        /* <DEDUP_REMOVED lines=24> */
.L_x_2014:
[----:B------:R-:W-:Y:S05]  /*0ad0*/  BSYNC B0 ;  /* 0x0000000000007941 */ /* 0x000fea0003800000 */
.L_x_2013:
[----:B------:R-:W-:-:S05]  /*0ae0*/  F2FP.BF16.F32.PACK_AB R13, R0, R13 ;  /* 0x0000000d000d723e */ /* 0x000fca00000010ff */
[----:B------:R-:W-:Y:S01]  /*0af0*/  STG.E desc[UR4][R2.64], R13 ;  /* 0x0000000d02007986 */ /* 0x000fe2000c101904 */
[----:B------:R-:W-:Y:S05]  /*0b00*/  EXIT ;  /* 0x000000000000794d */ /* 0x000fea0003800000 */
.L_x_2015:
[----:B------:R-:W-:Y:S02]  /*0b10*/  IABS R10, R7 ;  /* 0x00000007000a7213 */ /* 0x000fe40000000000 */
[----:B------:R-:W-:Y:S02]  /*0b20*/  SHF.L.U32 R8, R6, 0x2, RZ ;  /* 0x0000000206087819 */ /* 0x000fe400000006ff */
[----:B------:R-:W0:Y:S02]  /*0b30*/  I2F.RP R12, R10 ;  /* 0x0000000a000c7306 */ /* 0x000e240000209400 */
[----:B------:R-:W-:Y:S02]  /*0b40*/  IABS R16, R8 ;  /* 0x0000000800107213 */ /* 0x000fe40000000000 */
[----:B------:R-:W-:-:S04]  /*0b50*/  ISETP.GE.AND P1, PT, R8, RZ, PT ;  /* 0x000000ff0800720c */ /* 0x000fc80003f26270 */
[----:B0-----:R-:W0:Y:S02]  /*0b60*/  MUFU.RCP R12, R12 ;  /* 0x0000000c000c7308 */ /* 0x001e240000001000 */
[----:B0-----:R-:W-:-:S06]  /*0b70*/  IADD3 R14, PT, PT, R12, 0xffffffe, RZ ;  /* 0x0ffffffe0c0e7810 */ /* 0x001fcc0007ffe0ff */
[----:B------:R0:W1:Y:S02]  /*0b80*/  F2I.FTZ.U32.TRUNC.NTZ R15, R14 ;  /* 0x0000000e000f7305 */ /* 0x000064000021f000 */
[----:B0-----:R-:W-:Y:S02]  /*0b90*/  IMAD.MOV.U32 R14, RZ, RZ, RZ ;  /* 0x000000ffff0e7224 */ /* 0x001fe400078e00ff */
[----:B-1----:R-:W-:-:S04]  /*0ba0*/  IMAD.MOV R11, RZ, RZ, -R15 ;  /* 0x000000ffff0b7224 */ /* 0x002fc800078e0a0f */
[----:B------:R-:W-:-:S04]  /*0bb0*/  IMAD R11, R11, R10, RZ ;  /* 0x0000000a0b0b7224 */ /* 0x000fc800078e02ff */
[----:B------:R-:W-:Y:S01]  /*0bc0*/  IMAD.HI.U32 R11, R15, R11, R14 ;  /* 0x0000000b0f0b7227 */ /* 0x000fe200078e000e */
[----:B------:R-:W-:-:S05]  /*0bd0*/  MOV R15, R16 ;  /* 0x00000010000f7202 */ /* 0x000fca0000000f00 */
[----:B------:R-:W-:-:S04]  /*0be0*/  IMAD.HI.U32 R12, R11, R15, RZ ;  /* 0x0000000f0b0c7227 */ /* 0x000fc800078e00ff */
[----:B------:R-:W-:-:S04]  /*0bf0*/  IMAD.MOV R12, RZ, RZ, -R12 ;  /* 0x000000ffff0c7224 */ /* 0x000fc800078e0a0c */
[----:B------:R-:W-:Y:S01]  /*0c00*/  IMAD R15, R10, R12, R15 ;  /* 0x0000000c0a0f7224 */ /* 0x000fe200078e020f */
[----:B------:R-:W-:-:S04]  /*0c10*/  LOP3.LUT R12, RZ, R7, RZ, 0x33, !PT ;  /* 0x00000007ff0c7212 */ /* 0x000fc800078e33ff */
        /* <DEDUP_REMOVED lines=8> */
[----:B------:R-:W-:-:S05]  /*0ca0*/  SHF.R.U32.HI R15, RZ, 0x1, R15 ;  /* 0x00000001ff0f7819 */ /* 0x000fca000001160f */
[----:B------:R-:W-:-:S04]  /*0cb0*/  IMAD.WIDE.U32 R14, R15, 0x4, R4 ;  /* 0x000000040f0e7825 */ /* 0x000fc800078e0004 */
[----:B------:R-:W-:Y:S02]  /*0cc0*/  IMAD.WIDE R16, R9, 0x4, R14 ;  /* 0x0000000409107825 */ /* 0x000fe400078e020e */
[----:B------:R0:W5:Y:S04]  /*0cd0*/  LDG.E.CONSTANT R14, desc[UR4][R14.64] ;  /* 0x000000040e0e7981 */ /* 0x000168000c1e9900 */
[----:B------:R0:W5:Y:S01]  /*0ce0*/  LDG.E.CONSTANT R17, desc[UR4][R16.64] ;  /* 0x0000000410117981 */ /* 0x000162000c1e9900 */
        /* <DEDUP_REMOVED lines=9> */
.L_x_2017:
[----:B------:R-:W-:Y:S05]  /*0d80*/  WARPSYNC.COLLECTIVE R19, `(.L_x_2018) ;  /* 0x0000000013087348 */ /* 0x000fea0003c00000 */
[----:B------:R0:W1:Y:S02]  /*0d90*/  SHFL.BFLY P2, R16, R20, R7, R22 ;  /* 0x0c00000714107389 */ /* 0x0000640000040016 */
[----:B01----:R-:W-:Y:S05]  /*0da0*/  ENDCOLLECTIVE ;  /* 0x000000000000791b */ /* 0x003fea0003800000 */
.L_x_2018:
[----:B------:R-:W-:Y:S02]  /*0db0*/  ISETP.GE.AND P1, PT, R6, R7, PT ;  /* 0x000000070600720c */ /* 0x000fe40003f26270 */
[----:B------:R-:W-:Y:S01]  /*0dc0*/  MOV R20, R0 ;  /* 0x0000000000147202 */ /* 0x000fe20000000f00 */
[----:B------:R-:W-:-:S10]  /*0dd0*/  IMAD.MOV.U32 R18, RZ, RZ, R16 ;  /* 0x000000ffff127224 */ /* 0x000fd400078e0010 */
[----:B------:R-:W-:Y:S05]  /*0de0*/  WARPSYNC.COLLECTIVE R19, `(.L_x_2019) ;  /* 0x0000000013087348 */ /* 0x000fea0003c00000 */
[----:B------:R0:W1:Y:S02]  /*0df0*/  SHFL.BFLY P2, R16, R20, R7, R22 ;  /* 0x0c00000714107389 */ /* 0x0000640000040016 */
[----:B01----:R-:W-:Y:S05]  /*0e00*/  ENDCOLLECTIVE ;  /* 0x000000000000791b */ /* 0x003fea0003800000 */
.L_x_2019:
[----:B------:R-:W-:Y:S01]  /*0e10*/  @!P1 FADD.FTZ R18, -R18, -RZ ;  /* 0x800000ff12129221 */ /* 0x000fe20000010100 */
[----:B------:R-:W-:-:S03]  /*0e20*/  IMAD.MOV.U32 R6, RZ, RZ, R16 ;  /* 0x000000ffff067224 */ /* 0x000fc600078e0010 */
[----:B------:R-:W-:-:S04]  /*0e30*/  FMUL.FTZ R18, R18, R17 ;  /* 0x0000001112127220 */ /* 0x000fc80000410000 */
[----:B------:R-:W-:Y:S01]  /*0e40*/  FFMA.FTZ R18, R13, R14, R18 ;  /* 0x0000000e0d127223 */ /* 0x000fe20000010012 */
[----:B------:R-:W-:Y:S06]  /*0e50*/  BRA `(.L_x_2020) ;  /* 0xfffffff800bc7947 */ /* 0x000fec000383ffff */
.L_x_2016:
[----:B------:R-:W-:Y:S01]  /*0e60*/  BSSY B1, `(.L_x_2021) ;  /* 0x0000005000017945 */ /* 0x000fe20003800000 */
[----:B------:R-:W-:-:S07]  /*0e70*/  MOV R19, 0xffffffff ;  /* 0xffffffff00137802 */ /* 0x000fce0000000f00 */
[----:B------:R-:W-:Y:S05]  /*0e80*/  WARPSYNC.COLLECTIVE R19, `(.L_x_2022) ;  /* 0x0000000013087348 */ /* 0x000fea0003c00000 */
[----:B------:R-:W-:Y:S01]  /*0e90*/  NOP ;  /* 0x0000000000007918 */ /* 0x000fe20000000000 */
[----:B------:R-:W-:Y:S05]  /*0ea0*/  ENDCOLLECTIVE ;  /* 0x000000000000791b */ /* 0x000fea0003800000 */
.L_x_2022:
[----:B------:R-:W-:Y:S05]  /*0eb0*/  BSYNC B1 ;  /* 0x0000000000017941 */ /* 0x000fea0003800000 */
.L_x_2021:
[----:B------:R-:W-:Y:S05]  /*0ec0*/  BRA `(.L_x_2014) ;  /* 0xfffffffc00007947 */ /* 0x000fea000383ffff */
.L_x_2023:
        /* <DEDUP_REMOVED lines=11> */
.L_x_4120:


//--------------------- .text._ZN12tensorrt_llm7kernels21fusedQKNormRopeKernelIN3c108BFloat16EfLi64ELb1EEEvPviiifPKvS6_S6_PKlii --------------------------
	.section	.text._ZN12tensorrt_llm7kernels21fusedQKNormRopeKernelIN3c108BFloat16EfLi64ELb1EEEvPviiifPKvS6_S6_PKlii,"ax",@progbits
	.align	128
        .global         _ZN12tensorrt_llm7kernels21fusedQKNormRopeKernelIN3c108BFloat16EfLi64ELb1EEEvPviiifPKvS6_S6_PKlii
        .type           _ZN12tensorrt_llm7kernels21fusedQKNormRopeKernelIN3c108BFloat16EfLi64ELb1EEEvPviiifPKvS6_S6_PKlii,@function
        .size           _ZN12tensorrt_llm7kernels21fusedQKNormRopeKernelIN3c108BFloat16EfLi64ELb1EEEvPviiifPKvS6_S6_PKlii,(.L_x_4121 - _ZN12tensorrt_llm7kernels21fusedQKNormRopeKernelIN3c108BFloat16EfLi64ELb1EEEvPviiifPKvS6_S6_PKlii)
        .other          _ZN12tensorrt_llm7kernels21fusedQKNormRopeKernelIN3c108BFloat16EfLi64ELb1EEEvPviiifPKvS6_S6_PKlii,@"STO_CUDA_ENTRY STV_DEFAULT"
_ZN12tensorrt_llm7kernels21fusedQKNormRopeKernelIN3c108BFloat16EfLi64ELb1EEEvPviiifPKvS6_S6_PKlii:
.text._ZN12tensorrt_llm7kernels21fusedQKNormRopeKernelIN3c108BFloat16EfLi64ELb1EEEvPviiifPKvS6_S6_PKlii:
        /* <DEDUP_REMOVED lines=13> */
[----:B------:R-:W-:Y:S01]  /*00d0*/  IABS R8, R4 ;  /* 0x0000000400087213 */ /* 0x000fe20000000000 */
[----:B------:R-:W-:Y:S02]  /*00e0*/  IMAD.MOV R9, RZ, RZ, -R2 ;  /* 0x000000ffff097224 */ /* 0x000fe400078e0a02 */
[----:B------:R-:W-:Y:S01]  /*00f0*/  HFMA2 R2, -RZ, RZ, 0, 0 ;  /* 0x00000000ff027431 */ /* 0x000fe200000001ff */
[----:B0-----:R-:W0:Y:S02]  /*0100*/  MUFU.RCP R5, R5 ;  /* 0x0000000500057308 */ /* 0x001e240000001000 */
[----:B0-----:R-:W-:-:S06]  /*0110*/  VIADD R3, R5, 0xffffffe ;  /* 0x0ffffffe05037836 */ /* 0x001fcc0000000000 */
[----:B------:R-:W0:Y:S02]  /*0120*/  F2I.FTZ.U32.TRUNC.NTZ R3, R3 ;  /* 0x0000000300037305 */ /* 0x000e24000021f000 */
[----:B0-----:R-:W-:-:S05]  /*0130*/  IADD3 R11, PT, PT, RZ, -R3, RZ ;  /* 0x80000003ff0b7210 */ /* 0x001fca0007ffe0ff */
        /* <DEDUP_REMOVED lines=14> */
[----:B------:R-:W-:-:S04]  /*0220*/  MOV R13, R2 ;  /* 0x00000002000d7202 */ /* 0x000fc80000000f00 */
[----:B------:R-:W-:Y:S02]  /*0230*/  @!P2 IADD3 R13, PT, PT, -R13, RZ, RZ ;  /* 0x000000ff0d0da210 */ /* 0x000fe40007ffe1ff */
[----:B------:R-:W-:-:S04]  /*0240*/  @!P1 LOP3.LUT R13, RZ, R7, RZ, 0x33, !PT ;  /* 0x00000007ff0d9212 */ /* 0x000fc800078e33ff */
[----:B-1----:R-:W-:-:S13]  /*0250*/  ISETP.GE.AND P0, PT, R13, UR4, PT ;  /* 0x000000040d007c0c */ /* 0x002fda000bf06270 */
[----:B------:R-:W-:Y:S05]  /*0260*/  @P0 EXIT ;  /* 0x000000000000094d */ /* 0x000fea0003800000 */
[----:B------:R-:W0:Y:S01]  /*0270*/  LDC.64 R8, c[0x0][0x3b0] ;  /* 0x0000ec00ff087b82 */ /* 0x000e220000000a00 */
[----:B------:R-:W1:Y:S07]  /*0280*/  LDCU.64 UR4, c[0x0][0x358] ;  /* 0x00006b00ff0477ac */ /* 0x000e6e0008000a00 */
[----:B------:R-:W2:Y:S01]  /*0290*/  LDC.64 R2, c[0x0][0x390] ;  /* 0x0000e400ff027b82 */ /* 0x000ea20000000a00 */
[----:B------:R-:W-:-:S07]  /*02a0*/  IMAD.MOV R11, RZ, RZ, -R13 ;  /* 0x000000ffff0b7224 */ /* 0x000fce00078e0a0d */
        /* <DEDUP_REMOVED lines=10> */
[----:B------:R-:W-:Y:S02]  /*0350*/  SEL R7, R6, RZ, P0 ;  /* 0x000000ff06077207 */ /* 0x000fe40000000000 */
[----:B------:R-:W-:-:S03]  /*0360*/  VIMNMX R6, PT, PT, R11, R10, PT ;  /* 0x0000000a0b067248 */ /* 0x000fc60003fe0100 */
[----:B------:R-:W-:Y:S01]  /*0370*/  IMAD R7, R13, R2, R7 ;  /* 0x000000020d077224 */ /* 0x000fe200078e0207 */
[----:B------:R-:W-:-:S03]  /*0380*/  LOP3.LUT R2, R0, 0x1f, RZ, 0xc0, !PT ;  /* 0x0000001f00027812 */ /* 0x000fc600078ec0ff */
[----:B------:R-:W-:Y:S01]  /*0390*/  IMAD.IADD R6, R7, 0x1, R6 ;  /* 0x0000000107067824 */ /* 0x000fe200078e0206 */
[----:B------:R-:W-:-:S04]  /*03a0*/  SHF.L.U32 R19, R2, 0x1, RZ ;  /* 0x0000000102137819 */ /* 0x000fc800000006ff */
[----:B------:R-:W-:-:S05]  /*03b0*/  LEA R7, R6, R19, 0x6 ;  /* 0x0000001306077211 */ /* 0x000fca00078e30ff */
[----:B-1----:R-:W-:-:S05]  /*03c0*/  IMAD.WIDE R4, R7, 0x2, R4 ;  /* 0x0000000207047825 */ /* 0x002fca00078e0204 */
[----:B------:R-:W5:Y:S01]  /*03d0*/  LDG.E R0, desc[UR4][R4.64] ;  /* 0x0000000404007981 */ /* 0x000f62000c1e1900 */
[----:B---3--:R-:W-:Y:S02]  /*03e0*/  LEA.HI R13, R23, R23, RZ, 0x1 ;  /* 0x00000017170d7211 */ /* 0x008fe400078f08ff */
[----:B------:R-:W-:Y:S02]  /*03f0*/  SHF.R.S32.HI R21, RZ, 0x1f, R23 ;  /* 0x0000001fff157819 */ /* 0x000fe40000011417 */
[----:B------:R-:W-:Y:S02]  /*0400*/  SHF.R.S32.HI R13, RZ, 0x1, R13 ;  /* 0x00000001ff0d7819 */ /* 0x000fe4000001140d */
[----:B------:R-:W-:Y:S02]  /*0410*/  ISETP.GE.AND P1, PT, R11, R10, PT ;  /* 0x0000000a0b00720c */ /* 0x000fe40003f26270 */
[----:B------:R-:W-:-:S13]  /*0420*/  ISETP.GE.AND P2, PT, R2, R13, PT ;  /* 0x0000000d0200720c */ /* 0x000fda0003f46270 */
[----:B------:R-:W1:Y:S01]  /*0430*/  @!P2 LDC.64 R6, c[0x0][0x3a8] ;  /* 0x0000ea00ff06ab82 */ /* 0x000e620000000a00 */
[-C--:B----4-:R-:W-:Y:S02]  /*0440*/  IMAD R9, R9, R23.reuse, RZ ;  /* 0x0000001709097224 */ /* 0x090fe400078e02ff */
[----:B------:R-:W-:-:S04]  /*0450*/  IMAD.WIDE.U32 R10, R8, R23, RZ ;  /* 0x00000017080a7225 */ /* 0x000fc800078e00ff */
[----:B------:R-:W-:Y:S01]  /*0460*/  IMAD R21, R8, R21, R9 ;  /* 0x0000001508157224 */ /* 0x000fe200078e0209 */
[----:B------:R-:W-:Y:S01]  /*0470*/  @!P2 IADD3 R12, P3, PT, R2, R10, RZ ;  /* 0x0000000a020ca210 */ /* 0x000fe20007f7e0ff */
[----:B0-----:R-:W-:-:S04]  /*0480*/  IMAD.WIDE.U32 R8, R19, 0x2, R16 ;  /* 0x0000000213087825 */ /* 0x001fc800078e0010 */
[----:B------:R-:W-:Y:S01]  /*0490*/  IMAD.IADD R11, R11, 0x1, R21 ;  /* 0x000000010b0b7824 */ /* 0x000fe200078e0215 */
[----:B------:R-:W3:Y:S01]  /*04a0*/  @P0 LDG.E.U16 R2, desc[UR4][R8.64+0x2] ;  /* 0x0000020408020981 */ /* 0x000ee2000c1e1500 */
[----:B--2---:R-:W-:Y:S01]  /*04b0*/  IMAD.WIDE.U32 R16, R19, 0x2, R14 ;  /* 0x0000000213107825 */ /* 0x004fe200078e000e */
[C---:B-1----:R-:W-:Y:S02]  /*04c0*/  @!P2 LEA R14, P4, R12.reuse, R6, 0x2 ;  /* 0x000000060c0ea211 */ /* 0x042fe400078810ff */
[----:B------:R-:W-:Y:S02]  /*04d0*/  @!P2 IADD3.X R11, PT, PT, RZ, R11, RZ, P3, !PT ;  /* 0x0000000bff0ba210 */ /* 0x000fe40001ffe4ff */
[----:B------:R-:W2:Y:S02]  /*04e0*/  @!P0 LDG.E.U16 R10, desc[UR4][R16.64+0x2] ;  /* 0x00000204100a8981 */ /* 0x000ea4000c1e1500 */
[----:B------:R-:W-:Y:S02]  /*04f0*/  @!P2 LEA.HI.X R15, R12, R7, R11, 0x2, P4 ;  /* 0x000000070c0fa211 */ /* 0x000fe400020f140b */
[----:B------:R0:W4:Y:S04]  /*0500*/  @!P1 LDG.E.U16 R6, desc[UR4][R16.64] ;  /* 0x0000000410069981 */ /* 0x000128000c1e1500 */
[----:B------:R1:W4:Y:S01]  /*0510*/  @P1 LDG.E.U16 R7, desc[UR4][R8.64] ;  /* 0x0000000408071981 */ /* 0x000322000c1e1500 */
[----:B------:R-:W-:-:S03]  /*0520*/  @!P2 IMAD.WIDE.U32 R18, R13, 0x4, R14 ;  /* 0x000000040d12a825 */ /* 0x000fc600078e000e */
[----:B------:R1:W4:Y:S04]  /*0530*/  @!P2 LDG.E.CONSTANT R12, desc[UR4][R14.64] ;  /* 0x000000040e0ca981 */ /* 0x000328000c1e9900 */
[----:B------:R-:W4:Y:S01]  /*0540*/  @!P2 LDG.E.CONSTANT R11, desc[UR4][R18.64] ;  /* 0x00000004120ba981 */ /* 0x000f22000c1e9900 */
[C---:B-----5:R-:W-:Y:S02]  /*0550*/  PRMT R13, R0.reuse, 0x7632, R13 ;  /* 0x00007632000d7816 */ /* 0x060fe4000000000d */
[----:B------:R-:W-:-:S03]  /*0560*/  SHF.L.U32 R0, R0, 0x10, RZ ;  /* 0x0000001000007819 */ /* 0x000fc600000006ff */
[----:B------:R-:W-:Y:S02]  /*0570*/  IMAD.U32 R20, R13, 0x10000, RZ ;  /* 0x000100000d147824 */ /* 0x000fe400078e00ff */
[----:B------:R-:W-:-:S04]  /*0580*/  FFMA.FTZ R13, R0, R0, RZ ;  /* 0x00000000000d7223 */ /* 0x000fc800000100ff */
[----:B------:R-:W-:-:S05]  /*0590*/  FFMA.FTZ R13, R20, R20, R13 ;  /* 0x00000014140d7223 */ /* 0x000fca000001000d */
[----:B0-----:R-:W0:Y:S02]  /*05a0*/  SHFL.BFLY PT, R16, R13, 0x10, 0x1f ;  /* 0x0e001f000d107f89 */ /* 0x001e2400000e0000 */
[----:B0-----:R-:W-:-:S05]  /*05b0*/  FADD.FTZ R16, R13, R16 ;  /* 0x000000100d107221 */ /* 0x001fca0000010000 */
[----:B-1----:R-:W0:Y:S02]  /*05c0*/  SHFL.BFLY PT, R9, R16, 0x8, 0x1f ;  /* 0x0d001f0010097f89 */ /* 0x002e2400000e0000 */
[----:B0-----:R-:W-:-:S05]  /*05d0*/  FADD.FTZ R9, R16, R9 ;  /* 0x0000000910097221 */ /* 0x001fca0000010000 */
[----:B------:R-:W0:Y:S02]  /*05e0*/  SHFL.BFLY PT, R8, R9, 0x4, 0x1f ;  /* 0x0c801f0009087f89 */ /* 0x000e2400000e0000 */
[----:B0-----:R-:W-:-:S05]  /*05f0*/  FADD.FTZ R8, R9, R8 ;  /* 0x0000000809087221 */ /* 0x001fca0000010000 */
[----:B------:R-:W0:Y:S02]  /*0600*/  SHFL.BFLY PT, R15, R8, 0x2, 0x1f ;  /* 0x0c401f00080f7f89 */ /* 0x000e2400000e0000 */
[----:B0-----:R-:W-:-:S05]  /*0610*/  FADD.FTZ R15, R8, R15 ;  /* 0x0000000f080f7221 */ /* 0x001fca0000010000 */
[----:B------:R-:W0:Y:S02]  /*0620*/  SHFL.BFLY PT, R14, R15, 0x1, 0x1f ;  /* 0x0c201f000f0e7f89 */ /* 0x000e2400000e0000 */
[----:B0-----:R-:W-:-:S04]  /*0630*/  FADD.FTZ R14, R15, R14 ;  /* 0x0000000e0f0e7221 */ /* 0x001fc80000010000 */
[----:B------:R-:W-:-:S06]  /*0640*/  FFMA.FTZ R3, R14, 0.015625, R3 ;  /* 0x3c8000000e037823 */ /* 0x000fcc0000010003 */
[----:B------:R-:W0:Y:S01]  /*0650*/  MUFU.RSQ R3, R3 ;  /* 0x0000000300037308 */ /* 0x000e220000001400 */
[----:B---3--:R-:W-:Y:S01]  /*0660*/  @P0 SHF.L.U32 R2, R2, 0x10, RZ ;  /* 0x0000001002020819 */ /* 0x008fe200000006ff */
[----:B--2---:R-:W-:Y:S01]  /*0670*/  @!P0 IMAD.U32 R2, R10, 0x10000, RZ ;  /* 0x000100000a028824 */ /* 0x004fe200078e00ff */
[----:B----4-:R-:W-:-:S03]  /*0680*/  @!P1 SHF.L.U32 R6, R6, 0x10, RZ ;  /* 0x0000001006069819 */ /* 0x010fc600000006ff */
[----:B0-----:R-:W-:Y:S01]  /*0690*/  FMUL.FTZ R2, R3, R2 ;  /* 0x0000000203027220 */ /* 0x001fe20000410000 */
[----:B------:R-:W-:-:S03]  /*06a0*/  @P1 SHF.L.U32 R6, R7, 0x10, RZ ;  /* 0x0000001007061819 */ /* 0x000fc600000006ff */
[----:B------:R-:W-:Y:S02]  /*06b0*/  FMUL.FTZ R9, R20, R2 ;  /* 0x0000000214097220 */ /* 0x000fe40000410000 */
[----:B------:R-:W-:-:S04]  /*06c0*/  FMUL.FTZ R7, R3, R6 ;  /* 0x0000000603077220 */ /* 0x000fc80000410000 */
        /* <DEDUP_REMOVED lines=9> */
.L_x_2024:
        /* <DEDUP_REMOVED lines=10> */
.L_x_4121:


//--------------------- .text._ZN12tensorrt_llm7kernels32fusedQKNormRopeKernelNTokenHeadsIN3c104HalfENS2_8BFloat16ELi256ELb0ELi8EEEvPviiifPKvS7_S7_PKlii --------------------------
	.section	.text._ZN12tensorrt_llm7kernels32fusedQKNormRopeKernelNTokenHeadsIN3c104HalfENS2_8BFloat16ELi256ELb0ELi8EEEvPviiifPKvS7_S7_PKlii,"ax",@progbits
	.align	128
        .global         _ZN12tensorrt_llm7kernels32fusedQKNormRopeKernelNTokenHeadsIN3c104HalfENS2_8BFloat16ELi256ELb0ELi8EEEvPviiifPKvS7_S7_PKlii
        .type           _ZN12tensorrt_llm7kernels32fusedQKNormRopeKernelNTokenHeadsIN3c104HalfENS2_8BFloat16ELi256ELb0ELi8EEEvPviiifPKvS7_S7_PKlii,@function
        .size           _ZN12tensorrt_llm7kernels32fusedQKNormRopeKernelNTokenHeadsIN3c104HalfENS2_8BFloat16ELi256ELb0ELi8EEEvPviiifPKvS7_S7_PKlii,(.L_x_4122 - _ZN12tensorrt_llm7kernels32fusedQKNormRopeKernelNTokenHeadsIN3c104HalfENS2_8BFloat16ELi256ELb0ELi8EEEvPviiifPKvS7_S7_PKlii)
        .other          _ZN12tensorrt_llm7kernels32fusedQKNormRopeKernelNTokenHeadsIN3c104HalfENS2_8BFloat16ELi256ELb0ELi8EEEvPviiifPKvS7_S7_PKlii,@"STO_CUDA_ENTRY STV_DEFAULT"
_ZN12tensorrt_llm7kernels32fusedQKNormRopeKernelNTokenHeadsIN3c104HalfENS2_8BFloat16ELi256ELb0ELi8EEEvPviiifPKvS7_S7_PKlii:
.text._ZN12tensorrt_llm7kernels32fusedQKNormRopeKernelNTokenHeadsIN3c104HalfENS2_8BFloat16ELi256ELb0ELi8EEEvPviiifPKvS7_S7_PKlii:
        /* <DEDUP_REMOVED lines=79> */
.L_x_2029:
        /* <DEDUP_REMOVED lines=43> */
.L_x_2028:
[----:B---3--:R-:W-:Y:S05]  /*07a0*/  BSYNC.RECONVERGENT B1 ;  /* 0x0000000000017941 */ /* 0x008fea0003800200 */
.L_x_2027:
        /* <DEDUP_REMOVED lines=12> */
.L_x_2030:
        /* <DEDUP_REMOVED lines=16> */
.L_x_2026:
[----:B---3--:R-:W-:Y:S05]  /*0970*/  BSYNC.RECONVERGENT B0 ;  /* 0x0000000000007941 */ /* 0x008fea0003800200 */
.L_x_2025:
        /* <DEDUP_REMOVED lines=40> */
.L_x_2035:
        /* <DEDUP_REMOVED lines=11> */
.L_x_2034:
[----:B------:R-:W-:Y:S05]  /*0cb0*/  BSYNC.RECONVERGENT B1 ;  /* 0x0000000000017941 */ /* 0x000fea0003800200 */
.L_x_2033:
        /* <DEDUP_REMOVED lines=8> */
.L_x_2036:
        /* <DEDUP_REMOVED lines=23> */
.L_x_2032:
[----:B------:R-:W-:Y:S05]  /*0eb0*/  BSYNC.RECONVERGENT B0 ;  /* 0x0000000000007941 */ /* 0x000fea0003800200 */
.L_x_2031:
        /* <DEDUP_REMOVED lines=44> */
[----:B-----5:R-:W-:-:S02]  /*1180*/  HADD2.F32 R22, -RZ, R22.H0_H0 ;  /* 0x20000016ff167230 */ /* 0x020fc40000004100 */
[----:B--2---:R-:W-:Y:S02]  /*1190*/  HADD2.F32 R23, -RZ, R23.H0_H0 ;  /* 0x20000017ff177230 */ /* 0x004fe40000004100 */
[----:B----4-:R-:W-:Y:S02]  /*11a0*/  HADD2.F32 R20, -RZ, R20.H0_H0 ;  /* 0x20000014ff147230 */ /* 0x010fe40000004100 */
[----:B------:R-:W-:Y:S02]  /*11b0*/  HADD2.F32 R21, -RZ, R21.H0_H0 ;  /* 0x20000015ff157230 */ /* 0x000fe40000004100 */
[----:B------:R-:W-:Y:S02]  /*11c0*/  HADD2.F32 R18, -RZ, R18.H0_H0 ;  /* 0x20000012ff127230 */ /* 0x000fe40000004100 */
[----:B------:R-:W-:Y:S02]  /*11d0*/  HADD2.F32 R19, -RZ, R19.H0_H0 ;  /* 0x20000013ff137230 */ /* 0x000fe40000004100 */
[----:B------:R-:W-:-:S02]  /*11e0*/  HADD2.F32 R16, -RZ, R16.H0_H0 ;  /* 0x20000010ff107230 */ /* 0x000fc40000004100 */
[----:B------:R-:W-:Y:S02]  /*11f0*/  HADD2.F32 R17, -RZ, R17.H0_H0 ;  /* 0x20000011ff117230 */ /* 0x000fe40000004100 */
[----:B------:R-:W-:Y:S02]  /*1200*/  HADD2.F32 R15, -RZ, R15.H0_H0 ;  /* 0x2000000fff0f7230 */ /* 0x000fe40000004100 */
[----:B------:R-:W-:Y:S02]  /*1210*/  HADD2.F32 R14, -RZ, R14.H0_H0 ;  /* 0x2000000eff0e7230 */ /* 0x000fe40000004100 */
[----:B------:R-:W-:Y:S02]  /*1220*/  HADD2.F32 R13, -RZ, R13.H0_H0 ;  /* 0x2000000dff0d7230 */ /* 0x000fe40000004100 */
[----:B------:R-:W-:Y:S02]  /*1230*/  HADD2.F32 R12, -RZ, R12.H0_H0 ;  /* 0x2000000cff0c7230 */ /* 0x000fe40000004100 */
[----:B------:R-:W-:-:S02]  /*1240*/  HADD2.F32 R11, -RZ, R11.H0_H0 ;  /* 0x2000000bff0b7230 */ /* 0x000fc40000004100 */
[----:B------:R-:W-:Y:S02]  /*1250*/  HADD2.F32 R10, -RZ, R10.H0_H0 ;  /* 0x2000000aff0a7230 */ /* 0x000fe40000004100 */
[----:B------:R-:W-:Y:S02]  /*1260*/  HADD2.F32 R9, -RZ, R9.H0_H0 ;  /* 0x20000009ff097230 */ /* 0x000fe40000004100 */
[----:B------:R-:W-:-:S07]  /*1270*/  HADD2.F32 R8, -RZ, R8.H0_H0 ;  /* 0x20000008ff087230 */ /* 0x000fce0000004100 */
.L_x_2044:
[----:B-1----:R-:W1:Y:S01]  /*1280*/  LDS.128 R4, [R24] ;  /* 0x0000000018047984 */ /* 0x002e620000000c00 */
[----:B------:R-:W-:Y:S01]  /*1290*/  ISETP.GE.AND P1, PT, R31, UR11, PT ;  /* 0x0000000b1f007c0c */ /* 0x000fe2000bf26270 */
[----:B------:R-:W-:Y:S01]  /*12a0*/  UMOV UR4, 0xffffffff ;  /* 0xffffffff00047882 */ /* 0x000fe20000000000 */
[--C-:B-1----:R-:W-:Y:S02]  /*12b0*/  HADD2.F32 R0, -RZ, R4.reuse.H0_H0 ;  /* 0x20000004ff007230 */ /* 0x102fe40000004100 */
[----:B------:R-:W-:Y:S02]  /*12c0*/  HADD2.F32 R36, -RZ, R4.H1_H1 ;  /* 0x30000004ff247230 */ /* 0x000fe40000004100 */
[--C-:B------:R-:W-:Y:S02]  /*12d0*/  HADD2.F32 R2, -RZ, R5.reuse.H0_H0 ;  /* 0x20000005ff027230 */ /* 0x100fe40000004100 */
[----:B------:R-:W-:Y:S01]  /*12e0*/  FFMA.FTZ R3, R0, R0, RZ ;  /* 0x0000000000037223 */ /* 0x000fe200000100ff */
[----:B------:R-:W-:-:S02]  /*12f0*/  HADD2.F32 R34, -RZ, R5.H1_H1 ;  /* 0x30000005ff227230 */ /* 0x000fc40000004100 */
[--C-:B------:R-:W-:Y:S02]  /*1300*/  HADD2.F32 R35, -RZ, R6.reuse.H0_H0 ;  /* 0x20000006ff237230 */ /* 0x100fe40000004100 */
[----:B------:R-:W-:Y:S01]  /*1310*/  FFMA.FTZ R3, R36, R36, R3 ;  /* 0x0000002424037223 */ /* 0x000fe20000010003 */
[----:B------:R-:W-:-:S03]  /*1320*/  HADD2.F32 R6, -RZ, R6.H1_H1 ;  /* 0x30000006ff067230 */ /* 0x000fc60000004100 */
[----:B------:R-:W-:-:S04]  /*1330*/  FFMA.FTZ R3, R2, R2, R3 ;  /* 0x0000000202037223 */ /* 0x000fc80000010003 */
[----:B------:R-:W-:Y:S01]  /*1340*/  FFMA.FTZ R4, R34, R34, R3 ;  /* 0x0000002222047223 */ /* 0x000fe20000010003 */
[--C-:B------:R-:W-:Y:S02]  /*1350*/  HADD2.F32 R3, -RZ, R7.reuse.H0_H0 ;  /* 0x20000007ff037230 */ /* 0x100fe40000004100 */
[----:B------:R-:W-:Y:S02]  /*1360*/  HADD2.F32 R7, -RZ, R7.H1_H1 ;  /* 0x30000007ff077230 */ /* 0x000fe40000004100 */
[----:B------:R-:W-:Y:S01]  /*1370*/  FFMA.FTZ R5, R35, R35, R4 ;  /* 0x0000002323057223 */ /* 0x000fe20000010004 */
[----:B------:R-:W-:-:S03]  /*1380*/  VIMNMX R4, PT, PT, R31, UR11, PT ;  /* 0x0000000b1f047c48 */ /* 0x000fc6000bfe0100 */
[----:B------:R-:W-:Y:S01]  /*1390*/  FFMA.FTZ R38, R6, R6, R5 ;  /* 0x0000000606267223 */ /* 0x000fe20000010005 */
[----:B------:R-:W-:-:S03]  /*13a0*/  SEL R5, R26, RZ, P1 ;  /* 0x000000ff1a057207 */ /* 0x000fc60000800000 */
        /* <DEDUP_REMOVED lines=13> */
.L_x_2051:
        /* <DEDUP_REMOVED lines=21> */
[C---:B------:R-:W-:Y:S01]  /*15d0*/  FMUL.FTZ R50, R45.reuse, R50 ;  /* 0x000000322d327220 */ /* 0x040fe20000410000 */
[----:B------:R-:W-:Y:S01]  /*15e0*/  FMUL.FTZ R52, R45, R52 ;  /* 0x000000342d347220 */ /* 0x000fe20000410000 */
[----:B------:R-:W-:Y:S01]  /*15f0*/  FMUL.FTZ R39, R0, R39 ;  /* 0x0000002700277220 */ /* 0x000fe20000410000 */
[----:B------:R-:W-:Y:S01]  /*1600*/  FMUL.FTZ R5, R2, R37 ;  /* 0x0000002502057220 */ /* 0x000fe20000410000 */
[----:B------:R-:W-:Y:S01]  /*1610*/  FMUL.FTZ R34, R34, R41 ;  /* 0x0000002922227220 */ /* 0x000fe20000410000 */
[----:B------:R-:W-:Y:S01]  /*1620*/  FMUL.FTZ R35, R35, R46 ;  /* 0x0000002e23237220 */ /* 0x000fe20000410000 */
[----:B------:R-:W-:Y:S01]  /*1630*/  FMUL.FTZ R6, R6, R43 ;  /* 0x0000002b06067220 */ /* 0x000fe20000410000 */
[----:B------:R-:W-:Y:S06]  /*1640*/  @P2 BRA `(.L_x_2039) ;  /* 0x0000000000042947 */ /* 0x000fec0003800000 */
[----:B------:R-:W-:-:S04]  /*1650*/  DEPBAR.LE SB0, 0x0 ;  /* 0x000080000000791a */ /* 0x000fc80000000000 */
.L_x_2039:
[----:B------:R-:W-:Y:S05]  /*1660*/  BSYNC.RECONVERGENT B0 ;  /* 0x0000000000007941 */ /* 0x000fea0003800200 */
.L_x_2038:
        /* <DEDUP_REMOVED lines=12> */
[----:B------:R-:W-:Y:S02]  /*1730*/  ISETP.GE.AND P3, PT, R27, RZ, PT ;  /* 0x000000ff1b00720c */ /* 0x000fe40003f66270 */
[----:B------:R-:W-:Y:S02]  /*1740*/  IABS R46, R45 ;  /* 0x0000002d002e7213 */ /* 0x000fe40000000000 */
[----:B------:R-:W-:Y:S02]  /*1750*/  MOV R51, UR5 ;  /* 0x0000000500337c02 */ /* 0x000fe40008000f00 */
        /* <DEDUP_REMOVED lines=198> */
.L_x_2062:
        /* <DEDUP_REMOVED lines=27> */
.L_x_2041:
[----:B------:R-:W-:Y:S05]  /*2570*/  BSYNC B0 ;  /* 0x0000000000007941 */ /* 0x000fea0003800000 */
.L_x_2040:
[----:B------:R-:W1:Y:S01]  /*2580*/  LDC.64 R2, c[0x0][0x380] ;  /* 0x0000e000ff027b82 */ /* 0x000e620000000a00 */
[----:B------:R-:W-:Y:S01]  /*2590*/  IMAD R37, R4, 0x100, R29 ;  /* 0x0000010004257824 */ /* 0x000fe200078e021d */
[----:B------:R-:W-:Y:S01]  /*25a0*/  F2FP.F16.F32.PACK_AB R4, R36, R39 ;  /* 0x000000272404723e */ /* 0x000fe200000000ff */
[----:B------:R-:W-:Y:S01]  /*25b0*/  VIADD R24, R24, 0x200 ;  /* 0x0000020018187836 */ /* 0x000fe20000000000 */
[----:B------:R-:W-:Y:S01]  /*25c0*/  F2FP.F16.F32.PACK_AB R5, R34, R5 ;  /* 0x000000052205723e */ /* 0x000fe200000000ff */
[----:B------:R-:W-:Y:S01]  /*25d0*/  VIADD R26, R26, 0x1 ;  /* 0x000000011a1a7836 */ /* 0x000fe20000000000 */
[----:B------:R-:W-:Y:S02]  /*25e0*/  F2FP.F16.F32.PACK_AB R6, R6, R35 ;  /* 0x000000230606723e */ /* 0x000fe400000000ff */
[----:B------:R-:W-:Y:S02]  /*25f0*/  F2FP.F16.F32.PACK_AB R7, R7, R0 ;  /* 0x000000000707723e */ /* 0x000fe400000000ff */
[----:B------:R-:W-:-:S02]  /*2600*/  IADD3 R25, PT, PT, R25, 0x1, RZ ;  /* 0x0000000119197810 */ /* 0x000fc40007ffe0ff */
[----:B------:R-:W-:Y:S02]  /*2610*/  IADD3 R31, PT, PT, R31, 0x1, RZ ;  /* 0x000000011f1f7810 */ /* 0x000fe40007ffe0ff */
[----:B------:R-:W-:Y:S01]  /*2620*/  ISETP.GE.AND P1, PT, R25, R32, PT ;  /* 0x000000201900720c */ /* 0x000fe20003f26270 */
[----:B-1----:R-:W-:-:S05]  /*2630*/  IMAD.WIDE R2, R37, 0x2, R2 ;  /* 0x0000000225027825 */ /* 0x002fca00078e0202 */
[----:B------:R1:W-:Y:S07]  /*2640*/  STG.E.128 desc[UR12][R2.64], R4 ;  /* 0x0000000402007986 */ /* 0x0003ee000c101d0c */
[----:B------:R-:W-:Y:S05]  /*2650*/  @!P1 BRA `(.L_x_2044) ;  /* 0xffffffec00089947 */ /* 0x000fea000383ffff */
[----:B------:R-:W-:Y:S05]  /*2660*/  EXIT ;  /* 0x000000000000794d */ /* 0x000fea0003800000 */
.L_x_2037:
[----:B------:R-:W-:Y:S01]  /*2670*/  HFMA2 R41, -RZ, RZ, 0, 9.5367431640625e-07 ;  /* 0x00000010ff297431 */ /* 0x000fe200000001ff */
[----:B------:R-:W-:Y:S01]  /*2680*/  BSSY B0, `(.L_x_2045) ;  /* 0x0000006000007945 */ /* 0x000fe20003800000 */
[----:B------:R-:W-:Y:S01]  /*2690*/  IMAD.MOV.U32 R42, RZ, RZ, 0x1f ;  /* 0x0000001fff2a7424 */ /* 0x000fe200078e00ff */
[----:B------:R-:W-:-:S07]  /*26a0*/  MOV R43, 0xffffffff ;  /* 0xffffffff002b7802 */ /* 0x000fce0000000f00 */
[----:B------:R-:W-:Y:S05]  /*26b0*/  WARPSYNC.COLLECTIVE R43, `(.L_x_2046) ;  /* 0x000000002b087348 */ /* 0x000fea0003c00000 */
[----:B------:R1:W2:Y:S02]  /*26c0*/  SHFL.BFLY P3, R45, R44, R41, R42 ;  /* 0x0c0000292c2d7389 */ /* 0x0002a4000006002a */
[----:B-12---:R-:W-:Y:S05]  /*26d0*/  ENDCOLLECTIVE ;  /* 0x000000000000791b */ /* 0x006fea0003800000 */
.L_x_2046:
[----:B------:R-:W-:Y:S05]  /*26e0*/  BSYNC B0 ;  /* 0x0000000000007941 */ /* 0x000fea0003800000 */
.L_x_2045:
[----:B------:R-:W-:Y:S02]  /*26f0*/  HFMA2 R42, -RZ, RZ, 0, 1.847743988037109375e-06 ;  /* 0x0000001fff2a7431 */ /* 0x000fe400000001ff */
[----:B------:R-:W-:Y:S01]  /*2700*/  FADD.FTZ R44, R44, R45 ;  /* 0x0000002d2c2c7221 */ /* 0x000fe20000010000 */
[----:B------:R-:W-:Y:S02]  /*2710*/  IMAD.MOV.U32 R41, RZ, RZ, 0x8 ;  /* 0x00000008ff297424 */ /* 0x000fe400078e00ff */
[----:B------:R-:W-:-:S07]  /*2720*/  IMAD.MOV.U32 R43, RZ, RZ, -0x1 ;  /* 0xffffffffff2b7424 */ /* 0x000fce00078e00ff */
[----:B------:R-:W-:Y:S05]  /*2730*/  WARPSYNC.COLLECTIVE R43, `(.L_x_2047) ;  /* 0x000000002b087348 */ /* 0x000fea0003c00000 */
[----:B------:R1:W2:Y:S02]  /*2740*/  SHFL.BFLY P3, R45, R44, R41, R42 ;  /* 0x0c0000292c2d7389 */ /* 0x0002a4000006002a */
[----:B-12---:R-:W-:Y:S05]  /*2750*/  ENDCOLLECTIVE ;  /* 0x000000000000791b */ /* 0x006fea0003800000 */
.L_x_2047:
[----:B------:R-:W-:Y:S02]  /*2760*/  IMAD.MOV.U32 R41, RZ, RZ, 0x4 ;  /* 0x00000004ff297424 */ /* 0x000fe400078e00ff */
[----:B------:R-:W-:-:S05]  /*2770*/  FADD.FTZ R5, R44, R45 ;  /* 0x0000002d2c057221 */ /* 0x000fca0000010000 */
[----:B------:R-:W-:-:S07]  /*2780*/  MOV R44, R5 ;  /* 0x00000005002c7202 */ /* 0x000fce0000000f00 */
[----:B------:R-:W-:Y:S05]  /*2790*/  WARPSYNC.COLLECTIVE R43, `(.L_x_2048) ;  /* 0x000000002b087348 */ /* 0x000fea0003c00000 */
[----:B------:R1:W2:Y:S02]  /*27a0*/  SHFL.BFLY P3, R45, R44, R41, R42 ;  /* 0x0c0000292c2d7389 */ /* 0x0002a4000006002a */
[----:B-12---:R-:W-:Y:S05]  /*27b0*/  ENDCOLLECTIVE ;  /* 0x000000000000791b */ /* 0x006fea0003800000 */
.L_x_2048:
[----:B------:R-:W-:Y:S02]  /*27c0*/  IMAD.MOV.U32 R41, RZ, RZ, 0x2 ;  /* 0x00000002ff297424 */ /* 0x000fe400078e00ff */
[----:B------:R-:W-:-:S05]  /*27d0*/  FADD.FTZ R37, R5, R45 ;  /* 0x0000002d05257221 */ /* 0x000fca0000010000 */
[----:B------:R-:W-:-:S07]  /*27e0*/  MOV R44, R37 ;  /* 0x00000025002c7202 */ /* 0x000fce0000000f00 */
[----:B------:R-:W-:Y:S05]  /*27f0*/  WARPSYNC.COLLECTIVE R43, `(.L_x_2049) ;  /* 0x000000002b087348 */ /* 0x000fea0003c00000 */
[----:B------:R1:W2:Y:S02]  /*2800*/  SHFL.BFLY P3, R45, R44, R41, R42 ;  /* 0x0c0000292c2d7389 */ /* 0x0002a4000006002a */
[----:B-12---:R-:W-:Y:S05]  /*2810*/  ENDCOLLECTIVE ;  /* 0x000000000000791b */ /* 0x006fea0003800000 */
.L_x_2049:
[----:B------:R-:W-:Y:S02]  /*2820*/  IMAD.MOV.U32 R41, RZ, RZ, 0x1 ;  /* 0x00000001ff297424 */ /* 0x000fe400078e00ff */
[----:B------:R-:W-:-:S05]  /*2830*/  FADD.FTZ R38, R37, R45 ;  /* 0x0000002d25267221 */ /* 0x000fca0000010000 */
[----:B------:R-:W-:-:S07]  /*2840*/  MOV R44, R38 ;  /* 0x00000026002c7202 */ /* 0x000fce0000000f00 */
[----:B------:R-:W-:Y:S05]  /*2850*/  WARPSYNC.COLLECTIVE R43, `(.L_x_2050) ;  /* 0x000000002b087348 */ /* 0x000fea0003c00000 */
[----:B------:R1:W2:Y:S02]  /*2860*/  SHFL.BFLY P3, R45, R44, R41, R42 ;  /* 0x0c0000292c2d7389 */ /* 0x0002a4000006002a */
[----:B-12---:R-:W-:Y:S05]  /*2870*/  ENDCOLLECTIVE ;  /* 0x000000000000791b */ /* 0x006fea0003800000 */
.L_x_2050:
[----:B------:R-:W-:Y:S05]  /*2880*/  BRA `(.L_x_2051) ;  /* 0xffffffe800fc7947 */ /* 0x000fea000383ffff */
.L_x_2042:
        /* <DEDUP_REMOVED lines=37> */
.L_x_2053:
[----:B------:R-:W-:Y:S05]  /*2ae0*/  BSYNC B1 ;  /* 0x0000000000017941 */ /* 0x000fea0003800000 */
.L_x_2052:
        /* <DEDUP_REMOVED lines=9> */
.L_x_2054:
        /* <DEDUP_REMOVED lines=32> */
.L_x_2055:
        /* <DEDUP_REMOVED lines=33> */
.L_x_2056:
        /* <DEDUP_REMOVED lines=25> */
.L_x_2057:
        /* <DEDUP_REMOVED lines=37> */
.L_x_2058:
        /* <DEDUP_REMOVED lines=31> */
.L_x_2059:
        /* <DEDUP_REMOVED lines=30> */
.L_x_2060:
        /* <DEDUP_REMOVED lines=12> */
.L_x_2061:
[----:B------:R-:W-:Y:S05]  /*3800*/  BRA `(.L_x_2062) ;  /* 0xffffffe800ec7947 */ /* 0x000fea000383ffff */
.L_x_2043:
[----:B------:R-:W-:Y:S01]  /*3810*/  BSSY B1, `(.L_x_2063) ;  /* 0x0000005000017945 */ /* 0x000fe20003800000 */
[----:B------:R-:W-:-:S07]  /*3820*/  MOV R43, 0xffffffff ;  /* 0xffffffff002b7802 */ /* 0x000fce0000000f00 */
[----:B------:R-:W-:Y:S05]  /*3830*/  WARPSYNC.COLLECTIVE R43, `(.L_x_2064) ;  /* 0x000000002b087348 */ /* 0x000fea0003c00000 */
[----:B------:R-:W-:Y:S01]  /*3840*/  NOP ;  /* 0x0000000000007918 */ /* 0x000fe20000000000 */
[----:B------:R-:W-:Y:S05]  /*3850*/  ENDCOLLECTIVE ;  /* 0x000000000000791b */ /* 0x000fea0003800000 */
.L_x_2064:
[----:B------:R-:W-:Y:S05]  /*3860*/  BSYNC B1 ;  /* 0x0000000000017941 */ /* 0x000fea0003800000 */
.L_x_2063:
[----:B------:R-:W-:Y:S05]  /*3870*/  BRA `(.L_x_2041) ;  /* 0xffffffec003c7947 */ /* 0x000fea000383ffff */
.L_x_2065:
        /* <DEDUP_REMOVED lines=16> */
.L_x_4122:


//--------------------- .text._ZN12tensorrt_llm7kernels32fusedQKNormRopeKernelNTokenHeadsIN3c104HalfENS2_8BFloat16ELi256ELb1ELi8EEEvPviiifPKvS7_S7_PKlii --------------------------
	.section	.text._ZN12tensorrt_llm7kernels32fusedQKNormRopeKernelNTokenHeadsIN3c104HalfENS2_8BFloat16ELi256ELb1ELi8EEEvPviiifPKvS7_S7_PKlii,"ax",@progbits
	.align	128
        .global         _ZN12tensorrt_llm7kernels32fusedQKNormRopeKernelNTokenHeadsIN3c104HalfENS2_8BFloat16ELi256ELb1ELi8EEEvPviiifPKvS7_S7_PKlii
        .type           _ZN12tensorrt_llm7kernels32fusedQKNormRopeKernelNTokenHeadsIN3c104HalfENS2_8BFloat16ELi256ELb1ELi8EEEvPviiifPKvS7_S7_PKlii,@function
        .size           _ZN12tensorrt_llm7kernels32fusedQKNormRopeKernelNTokenHeadsIN3c104HalfENS2_8BFloat16ELi256ELb1ELi8EEEvPviiifPKvS7_S7_PKlii,(.L_x_4123 - _ZN12tensorrt_llm7kernels32fusedQKNormRopeKernelNTokenHeadsIN3c104HalfENS2_8BFloat16ELi256ELb1ELi8EEEvPviiifPKvS7_S7_PKlii)
        .other          _ZN12tensorrt_llm7kernels32fusedQKNormRopeKernelNTokenHeadsIN3c104HalfENS2_8BFloat16ELi256ELb1ELi8EEEvPviiifPKvS7_S7_PKlii,@"STO_CUDA_ENTRY STV_DEFAULT"
_ZN12tensorrt_llm7kernels32fusedQKNormRopeKernelNTokenHeadsIN3c104HalfENS2_8BFloat16ELi256ELb1ELi8EEEvPviiifPKvS7_S7_PKlii:
.text._ZN12tensorrt_llm7kernels32fusedQKNormRopeKernelNTokenHeadsIN3c104HalfENS2_8BFloat16ELi256ELb1ELi8EEEvPviiifPKvS7_S7_PKlii:
[----:B------:R-:W-:Y:S08]  /*0000*/  LDC R1, c[0x0][0x37c] ;  /* 0x0000df00ff017b82 */ /* 0x000ff00000000800 */
[----:B------:R-:W1:Y:S01]  /*0010*/  LDC.64 R30, c[0x0][0x388] ;  /* 0x0000e200ff1e7b82 */ /* 0x000e620000000a00 */
[----:B------:R-:W2:Y:S01]  /*0020*/  S2R R9, SR_CTAID.X ;  /* 0x0000000000097919 */ /* 0x000ea20000002500 */
[----:B------:R-:W3:Y:S01]  /*0030*/  LDCU UR4, c[0x0][0x360] ;  /* 0x00006c00ff0477ac */ /* 0x000ee20008000800 */
[----:B------:R-:W4:Y:S01]  /*0040*/  LDCU UR5, c[0x0][0x3b8] ;  /* 0x00007700ff0577ac */ /* 0x000f220008000800 */
[----:B---3--:R-:W-:Y:S01]  /*0050*/  USHF.R.U32.HI UR4, URZ, 0x5, UR4 ;  /* 0x00000005ff047899 */ /* 0x008fe20008011604 */
[----:B-1----:R-:W-:-:S05]  /*0060*/  IADD3 R31, PT, PT, R31, R30, RZ ;  /* 0x0000001e1f1f7210 */ /* 0x002fca0007ffe0ff */
        /* <DEDUP_REMOVED lines=13> */
[----:B-1----:R-:W-:Y:S02]  /*0140*/  HFMA2 R4, -RZ, RZ, 0, 0 ;  /* 0x00000000ff047431 */ /* 0x002fe400000001ff */
[----:B--2---:R-:W-:-:S04]  /*0150*/  IMAD.MOV R8, RZ, RZ, -R5 ;  /* 0x000000ffff087224 */ /* 0x004fc800078e0a05 */
        /* <DEDUP_REMOVED lines=16> */
[C---:B----4-:R-:W-:Y:S02]  /*0260*/  ISETP.GE.AND P0, PT, R8.reuse, UR5, PT ;  /* 0x0000000508007c0c */ /* 0x050fe4000bf06270 */
[----:B------:R-:W-:-:S05]  /*0270*/  IADD3 R4, PT, PT, -R8, RZ, RZ ;  /* 0x000000ff08047210 */ /* 0x000fca0007ffe1ff */
[----:B------:R-:W-:-:S04]  /*0280*/  IMAD R3, R3, R4, R6 ;  /* 0x0000000403037224 */ /* 0x000fc800078e0206 */
[----:B------:R-:W-:Y:S02]  /*0290*/  IMAD.SHL.U32 R9, R3, 0x8, RZ ;  /* 0x0000000803097824 */ /* 0x000fe400078e00ff */
[----:B------:R-:W-:Y:S05]  /*02a0*/  @P0 EXIT ;  /* 0x000000000000094d */ /* 0x000fea0003800000 */
[----:B------:R-:W-:Y:S01]  /*02b0*/  IADD3 R4, PT, PT, R9, 0x8, RZ ;  /* 0x0000000809047810 */ /* 0x000fe20007ffe0ff */
[C---:B------:R-:W-:Y:S01]  /*02c0*/  IMAD.IADD R10, R31.reuse, 0x1, -R9 ;  /* 0x000000011f0a7824 */ /* 0x040fe200078e0a09 */
[----:B------:R-:W1:Y:S01]  /*02d0*/  LDCU UR7, c[0x0][0x3bc] ;  /* 0x00007780ff0777ac */ /* 0x000e620008000800 */
[----:B------:R-:W-:Y:S01]  /*02e0*/  BSSY.RECONVERGENT B0, `(.L_x_2066) ;  /* 0x0000068000007945 */ /* 0x000fe20003800200 */
[----:B------:R-:W-:Y:S01]  /*02f0*/  ISETP.GT.AND P0, PT, R4, R31, PT ;  /* 0x0000001f0400720c */ /* 0x000fe20003f04270 */
[----:B------:R-:W2:Y:S01]  /*0300*/  LDCU UR5, c[0x0][0x390] ;  /* 0x00007200ff0577ac */ /* 0x000ea20008000800 */
[----:B------:R-:W-:Y:S02]  /*0310*/  LOP3.LUT R3, R0, 0x1f, RZ, 0xc0, !PT ;  /* 0x0000001f00037812 */ /* 0x000fe400078ec0ff */
[----:B------:R-:W-:Y:S01]  /*0320*/  SEL R10, R10, 0x8, P0 ;  /* 0x000000080a0a7807 */ /* 0x000fe20000000000 */
[----:B------:R-:W3:Y:S03]  /*0330*/  LDCU.64 UR10, c[0x0][0x358] ;  /* 0x00006b00ff0a77ac */ /* 0x000ee60008000a00 */
[----:B------:R-:W-:Y:S01]  /*0340*/  ISETP.GE.AND P0, PT, R10, 0x1, PT ;  /* 0x000000010a00780c */ /* 0x000fe20003f06270 */
[----:B-1----:R-:W-:Y:S01]  /*0350*/  UIMAD UR4, UR4, UR7, URZ ;  /* 0x00000007040472a4 */ /* 0x002fe2000f8e02ff */
[----:B--2---:R-:W-:-:S11]  /*0360*/  IADD3 R5, PT, PT, R31, UR5, RZ ;  /* 0x000000051f057c10 */ /* 0x004fd6000fffe0ff */
        /* <DEDUP_REMOVED lines=20> */
[----:B------:R-:W-:-:S04]  /*04b0*/  LEA R16, R2, UR5, 0xc ;  /* 0x0000000502107c11 */ /* 0x000fc8000f8e60ff */
[----:B------:R-:W-:-:S04]  /*04c0*/  LEA R16, R3, R16, 0x4 ;  /* 0x0000001003107211 */ /* 0x000fc800078e20ff */
[----:B------:R-:W-:-:S07]  /*04d0*/  IADD3 R19, PT, PT, R16, 0x400, RZ ;  /* 0x0000040010137810 */ /* 0x000fce0007ffe0ff */
.L_x_2070:
[C---:B------:R-:W-:Y:S01]  /*04e0*/  VIADD R21, R15.reuse, 0xfffffffd ;  /* 0xfffffffd0f157836 */ /* 0x040fe20000000000 */
[----:B------:R-:W-:Y:S01]  /*04f0*/  IADD3 R17, PT, PT, R15, -0x2, RZ ;  /* 0xfffffffe0f117810 */ /* 0x000fe20007ffe0ff */
[----:B------:R-:W-:Y:S01]  /*0500*/  VIADD R16, R13, 0x1 ;  /* 0x000000010d107836 */ /* 0x000fe20000000000 */
[----:B------:R-:W-:Y:S01]  /*0510*/  IADD3 R23, PT, PT, R15, -0x1, RZ ;  /* 0xffffffff0f177810 */ /* 0x000fe20007ffe0ff */
[----:B------:R-:W-:Y:S01]  /*0520*/  VIADD R22, R13, 0x2 ;  /* 0x000000020d167836 */ /* 0x000fe20000000000 */
[-C--:B------:R-:W-:Y:S01]  /*0530*/  ISETP.GE.AND P1, PT, R21, R30.reuse, PT ;  /* 0x0000001e1500720c */ /* 0x080fe20003f26270 */
[----:B------:R-:W-:Y:S01]  /*0540*/  VIADD R18, R18, 0x4 ;  /* 0x0000000412127836 */ /* 0x000fe20000000000 */
[-C--:B------:R-:W-:Y:S02]  /*0550*/  ISETP.GE.AND P2, PT, R17, R30.reuse, PT ;  /* 0x0000001e1100720c */ /* 0x080fe40003f46270 */
[-C--:B------:R-:W-:Y:S02]  /*0560*/  ISETP.GE.AND P3, PT, R23, R30.reuse, PT ;  /* 0x0000001e1700720c */ /* 0x080fe40003f66270 */
[----:B------:R-:W-:-:S02]  /*0570*/  ISETP.GE.AND P4, PT, R15, R30, PT ;  /* 0x0000001e0f00720c */ /* 0x000fc40003f86270 */
[----:B------:R-:W-:Y:S02]  /*0580*/  IADD3 R26, PT, PT, R13, 0x3, RZ ;  /* 0x000000030d1a7810 */ /* 0x000fe40007ffe0ff */
[-C--:B------:R-:W-:Y:S02]  /*0590*/  VIMNMX R20, PT, PT, R17, R30.reuse, PT ;  /* 0x0000001e11147248 */ /* 0x080fe40003fe0100 */
[-C--:B------:R-:W-:Y:S02]  /*05a0*/  VIMNMX R21, PT, PT, R21, R30.reuse, PT ;  /* 0x0000001e15157248 */ /* 0x080fe40003fe0100 */
[----:B------:R-:W-:Y:S02]  /*05b0*/  VIMNMX R24, PT, PT, R23, R30, PT ;  /* 0x0000001e17187248 */ /* 0x000fe40003fe0100 */
[C---:B------:R-:W-:Y:S01]  /*05c0*/  SEL R17, R13.reuse, RZ, P1 ;  /* 0x000000ff0d117207 */ /* 0x040fe20000800000 */
[----:B------:R-:W-:Y:S01]  /*05d0*/  VIADD R13, R13, 0x4 ;  /* 0x000000040d0d7836 */ /* 0x000fe20000000000 */
[----:B------:R-:W-:-:S02]  /*05e0*/  SEL R23, R16, RZ, P2 ;  /* 0x000000ff10177207 */ /* 0x000fc40001000000 */
[----:B------:R-:W-:Y:S02]  /*05f0*/  SEL R25, R22, RZ, P3 ;  /* 0x000000ff16197207 */ /* 0x000fe40001800000 */
[----:B------:R-:W-:Y:S02]  /*0600*/  VIMNMX R28, PT, PT, R15, R30, PT ;  /* 0x0000001e0f1c7248 */ /* 0x000fe40003fe0100 */
[----:B------:R-:W-:Y:S02]  /*0610*/  SEL R27, R26, RZ, P4 ;  /* 0x000000ff1a1b7207 */ /* 0x000fe40002000000 */
[-C--:B------:R-:W-:Y:S02]  /*0620*/  IADD3 R16, PT, PT, R21, R4.reuse, R17 ;  /* 0x0000000415107210 */ /* 0x080fe40007ffe011 */
[-C--:B------:R-:W-:Y:S02]  /*0630*/  IADD3 R20, PT, PT, R20, R4.reuse, R23 ;  /* 0x0000000414147210 */ /* 0x080fe40007ffe017 */
[-C--:B------:R-:W-:Y:S01]  /*0640*/  IADD3 R24, PT, PT, R24, R4.reuse, R25 ;  /* 0x0000000418187210 */ /* 0x080fe20007ffe019 */
[----:B------:R-:W-:Y:S01]  /*0650*/  IMAD R17, R16, 0x100, R11 ;  /* 0x0000010010117824 */ /* 0x000fe200078e020b */
[----:B------:R-:W-:-:S02]  /*0660*/  IADD3 R28, PT, PT, R28, R4, R27 ;  /* 0x000000041c1c7210 */ /* 0x000fc40007ffe01b */
[----:B------:R-:W-:Y:S01]  /*0670*/  ISETP.NE.AND P1, PT, R18, RZ, PT ;  /* 0x000000ff1200720c */ /* 0x000fe20003f25270 */
[----:B------:R-:W-:Y:S01]  /*0680*/  IMAD R23, R24, 0x100, R11 ;  /* 0x0000010018177824 */ /* 0x000fe200078e020b */
[-C--:B------:R-:W-:Y:S01]  /*0690*/  LEA R21, R20, R11.reuse, 0x8 ;  /* 0x0000000b14157211 */ /* 0x080fe200078e40ff */
[--C-:B--2---:R-:W-:Y:S01]  /*06a0*/  IMAD.WIDE R16, R17, 0x2, R6.reuse ;  /* 0x0000000211107825 */ /* 0x104fe200078e0206 */
[----:B------:R-:W-:Y:S02]  /*06b0*/  LEA R25, R28, R11, 0x8 ;  /* 0x0000000b1c197211 */ /* 0x000fe400078e40ff */
[----:B------:R-:W-:Y:S01]  /*06c0*/  IADD3 R15, PT, PT, R15, 0x4, RZ ;  /* 0x000000040f0f7810 */ /* 0x000fe20007ffe0ff */
[--C-:B------:R-:W-:Y:S01]  /*06d0*/  IMAD.WIDE R20, R21, 0x2, R6.reuse ;  /* 0x0000000215147825 */ /* 0x100fe200078e0206 */
[----:B------:R-:W-:Y:S01]  /*06e0*/  @!PT LDS RZ, [RZ] ;  /* 0x00000000fffff984 */ /* 0x000fe20000000800 */
[----:B------:R-:W-:Y:S01]  /*06f0*/  @!PT LDS RZ, [RZ] ;  /* 0x00000000fffff984 */ /* 0x000fe20000000800 */
[----:B------:R-:W-:Y:S01]  /*0700*/  @!PT LDS RZ, [RZ] ;  /* 0x00000000fffff984 */ /* 0x000fe20000000800 */
[----:B---3--:R-:W-:Y:S03]  /*0710*/  LDGSTS.E.128 [R19+-0x400], desc[UR10][R16.64] ;  /* 0xffc0000010137fae */ /* 0x008fe6000b9a180a */
[--C-:B------:R-:W-:Y:S01]  /*0720*/  IMAD.WIDE R22, R23, 0x2, R6.reuse ;  /* 0x0000000217167825 */ /* 0x100fe200078e0206 */
[----:B------:R-:W-:Y:S03]  /*0730*/  LDGSTS.E.128 [R19+-0x200], desc[UR10][R20.64] ;  /* 0xffe0000014137fae */ /* 0x000fe6000b9a180a */
[----:B------:R-:W-:Y:S01]  /*0740*/  IMAD.WIDE R24, R25, 0x2, R6 ;  /* 0x0000000219187825 */ /* 0x000fe200078e0206 */
[----:B------:R-:W-:Y:S04]  /*0750*/  LDGSTS.E.128 [R19], desc[UR10][R22.64] ;  /* 0x0000000016137fae */ /* 0x000fe8000b9a180a */
[----:B------:R1:W-:Y:S02]  /*0760*/  LDGSTS.E.128 [R19+0x200], desc[UR10][R24.64] ;  /* 0x0020000018137fae */ /* 0x0003e4000b9a180a */
[----:B-1----:R-:W-:Y:S01]  /*0770*/  IADD3 R19, PT, PT, R19, 0x800, RZ ;  /* 0x0000080013137810 */ /* 0x002fe20007ffe0ff */
[----:B------:R-:W-:Y:S06]  /*0780*/  @P1 BRA `(.L_x_2070) ;  /* 0xfffffffc00541947 */ /* 0x000fec000383ffff */
.L_x_2069:
[----:B---3--:R-:W-:Y:S05]  /*0790*/  BSYNC.RECONVERGENT B1 ;  /* 0x0000000000017941 */ /* 0x008fea0003800200 */
.L_x_2068:
        /* <DEDUP_REMOVED lines=12> */
.L_x_2071:
        /* <DEDUP_REMOVED lines=16> */
.L_x_2067:
[----:B---3--:R-:W-:Y:S05]  /*0960*/  BSYNC.RECONVERGENT B0 ;  /* 0x0000000000007941 */ /* 0x008fea0003800200 */
.L_x_2066:
        /* <DEDUP_REMOVED lines=40> */
.L_x_2076:
        /* <DEDUP_REMOVED lines=11> */
.L_x_2075:
[----:B------:R-:W-:Y:S05]  /*0ca0*/  BSYNC.RECONVERGENT B1 ;  /* 0x0000000000017941 */ /* 0x000fea0003800200 */
.L_x_2074:
        /* <DEDUP_REMOVED lines=8> */
.L_x_2077:
        /* <DEDUP_REMOVED lines=23> */
.L_x_2073:
[----:B------:R-:W-:Y:S05]  /*0ea0*/  BSYNC.RECONVERGENT B0 ;  /* 0x0000000000007941 */ /* 0x000fea0003800200 */
.L_x_2072:
        /* <DEDUP_REMOVED lines=45> */
[----:B--2---:R-:W-:Y:S01]  /*1180*/  HADD2.F32 R18, -RZ, R11.H0_H0 ;  /* 0x2000000bff127230 */ /* 0x004fe20000004100 */
[----:B------:R-:W-:Y:S01]  /*1190*/  LEA R11, R2, UR6, 0x1 ;  /* 0x00000006020b7c11 */ /* 0x000fe2000f8e08ff */
[----:B---3--:R-:W-:Y:S02]  /*11a0*/  HADD2.F32 R27, -RZ, R27.H0_H0 ;  /* 0x2000001bff1b7230 */ /* 0x008fe40000004100 */
[----:B----4-:R-:W-:Y:S02]  /*11b0*/  HADD2.F32 R28, -RZ, R28.H0_H0 ;  /* 0x2000001cff1c7230 */ /* 0x010fe40000004100 */
[----:B-----5:R-:W-:-:S02]  /*11c0*/  HADD2.F32 R25, -RZ, R25.H0_H0 ;  /* 0x20000019ff197230 */ /* 0x020fc40000004100 */
        /* <DEDUP_REMOVED lines=11> */
[----:B-1----:R-:W-:-:S07]  /*1280*/  HADD2.F32 R13, -RZ, R13.H0_H0 ;  /* 0x2000000dff0d7230 */ /* 0x002fce0000004100 */
.L_x_2083:
        /* <DEDUP_REMOVED lines=8> */
[----:B------:R-:W-:Y:S02]  /*1310*/  HADD2.F32 R32, -RZ, R6.H0_H0 ;  /* 0x20000006ff207230 */ /* 0x000fe40000004100 */
[----:B------:R-:W-:Y:S01]  /*1320*/  FFMA.FTZ R33, R3, R3, R4 ;  /* 0x0000000303217223 */ /* 0x000fe20000010004 */
[--C-:B------:R-:W-:Y:S02]  /*1330*/  HADD2.F32 R35, -RZ, R7.reuse.H0_H0 ;  /* 0x20000007ff237230 */ /* 0x100fe40000004100 */
[----:B------:R-:W-:Y:S02]  /*1340*/  HADD2.F32 R36, -RZ, R7.H1_H1 ;  /* 0x30000007ff247230 */ /* 0x000fe40000004100 */
[----:B------:R-:W-:-:S04]  /*1350*/  FFMA.FTZ R33, R2, R2, R33 ;  /* 0x0000000202217223 */ /* 0x000fc80000010021 */
[----:B------:R-:W-:Y:S01]  /*1360*/  FFMA.FTZ R5, R34, R34, R33 ;  /* 0x0000002222057223 */ /* 0x000fe20000010021 */
[----:B------:R-:W-:-:S03]  /*1370*/  HADD2.F32 R33, -RZ, R6.H1_H1 ;  /* 0x30000006ff217230 */ /* 0x000fc60000004100 */
        /* <DEDUP_REMOVED lines=17> */
.L_x_2090:
[----:B------:R-:W3:Y:S01]  /*1490*/  LDC R5, c[0x0][0x394] ;  /* 0x0000e500ff057b82 */ /* 0x000ee20000000800 */
[----:B--2---:R-:W-:Y:S01]  /*14a0*/  FADD.FTZ R40, R37, R40 ;  /* 0x0000002825287221 */ /* 0x004fe20000010000 */
[----:B------:R-:W-:Y:S01]  /*14b0*/  FSEL R7, R28, R19, !P0 ;  /* 0x000000131c077208 */ /* 0x000fe20004000000 */
[----:B------:R-:W-:Y:S01]  /*14c0*/  BSSY.RECONVERGENT B0, `(.L_x_2079) ;  /* 0x000001b000007945 */ /* 0x000fe20003800200 */
[----:B------:R-:W-:Y:S02]  /*14d0*/  ISETP.NE.AND P1, PT, R31, RZ, PT ;  /* 0x000000ff1f00720c */ /* 0x000fe40003f25270 */
[----:B------:R-:W-:Y:S02]  /*14e0*/  FSEL R39, R23, R16, !P0 ;  /* 0x0000001017277208 */ /* 0x000fe40004000000 */
[----:B------:R-:W-:Y:S02]  /*14f0*/  FSEL R41, R24, R15, !P0 ;  /* 0x0000000f18297208 */ /* 0x000fe40004000000 */
[----:B------:R-:W-:-:S02]  /*1500*/  FSEL R43, R21, R14, !P0 ;  /* 0x0000000e152b7208 */ /* 0x000fc40004000000 */
[----:B------:R-:W-:Y:S01]  /*1510*/  FSEL R45, R22, R13, !P0 ;  /* 0x0000000d162d7208 */ /* 0x000fe20004000000 */
[----:B---3--:R-:W-:Y:S01]  /*1520*/  FFMA.FTZ R6, R40, 0.00390625, R5 ;  /* 0x3b80000028067823 */ /* 0x008fe20000010005 */
[----:B------:R-:W-:-:S05]  /*1530*/  FSEL R5, R27, R20, !P0 ;  /* 0x000000141b057208 */ /* 0x000fca0004000000 */
[----:B------:R-:W2:Y:S02]  /*1540*/  MUFU.RSQ R6, R6 ;  /* 0x0000000600067308 */ /* 0x000ea40000001400 */
[C---:B--2---:R-:W-:Y:S01]  /*1550*/  FMUL.FTZ R5, R6.reuse, R5 ;  /* 0x0000000506057220 */ /* 0x044fe20000410000 */
[----:B------:R-:W-:Y:S01]  /*1560*/  FMUL.FTZ R38, R6, R7 ;  /* 0x0000000706267220 */ /* 0x000fe20000410000 */
[----:B------:R-:W-:Y:S01]  /*1570*/  FSEL R7, R26, R17, !P0 ;  /* 0x000000111a077208 */ /* 0x000fe20004000000 */
[----:B------:R-:W-:Y:S01]  /*1580*/  FMUL.FTZ R39, R6, R39 ;  /* 0x0000002706277220 */ /* 0x000fe20000410000 */
[----:B------:R-:W-:Y:S01]  /*1590*/  FMUL.FTZ R0, R0, R5 ;  /* 0x0000000500007220 */ /* 0x000fe20000410000 */
[----:B------:R-:W-:Y:S01]  /*15a0*/  FMUL.FTZ R5, R3, R38 ;  /* 0x0000002603057220 */ /* 0x000fe20000410000 */
[----:B------:R-:W-:Y:S01]  /*15b0*/  FSEL R3, R25, R18, !P0 ;  /* 0x0000001219037208 */ /* 0x000fe20004000000 */
[C---:B-1----:R-:W-:Y:S01]  /*15c0*/  FMUL.FTZ R37, R6.reuse, R7 ;  /* 0x0000000706257220 */ /* 0x042fe20000410000 */
        /* <DEDUP_REMOVED lines=10> */
.L_x_2080:
[----:B------:R-:W-:Y:S05]  /*1670*/  BSYNC.RECONVERGENT B0 ;  /* 0x0000000000007941 */ /* 0x000fea0003800200 */
.L_x_2079:
        /* <DEDUP_REMOVED lines=36> */
.L_x_2082:
[----:B------:R-:W-:Y:S05]  /*18c0*/  BSYNC.RECONVERGENT B0 ;  /* 0x0000000000007941 */ /* 0x000fea0003800200 */
.L_x_2081:
        /* <DEDUP_REMOVED lines=15> */
.L_x_2078:
[----:B------:R-:W-:Y:S01]  /*19c0*/  HFMA2 R42, -RZ, RZ, 0, 1.847743988037109375e-06 ;  /* 0x0000001fff2a7431 */ /* 0x000fe200000001ff */
[----:B------:R-:W-:Y:S01]  /*19d0*/  BSSY B0, `(.L_x_2084) ;  /* 0x0000007000007945 */ /* 0x000fe20003800000 */
[----:B------:R-:W-:Y:S01]  /*19e0*/  MOV R6, R7 ;  /* 0x0000000700067202 */ /* 0x000fe20000000f00 */
[----:B------:R-:W-:Y:S02]  /*19f0*/  IMAD.MOV.U32 R41, RZ, RZ, 0x10 ;  /* 0x00000010ff297424 */ /* 0x000fe400078e00ff */
[----:B------:R-:W-:-:S07]  /*1a00*/  IMAD.MOV.U32 R39, RZ, RZ, -0x1 ;  /* 0xffffffffff277424 */ /* 0x000fce00078e00ff */
[----:B------:R-:W-:Y:S05]  /*1a10*/  WARPSYNC.COLLECTIVE R39, `(.L_x_2085) ;  /* 0x0000000027087348 */ /* 0x000fea0003c00000 */
[----:B------:R1:W2:Y:S02]  /*1a20*/  SHFL.BFLY P1, R40, R6, R41, R42 ;  /* 0x0c00002906287389 */ /* 0x0002a4000002002a */
[----:B-12---:R-:W-:Y:S05]  /*1a30*/  ENDCOLLECTIVE ;  /* 0x000000000000791b */ /* 0x006fea0003800000 */
.L_x_2085:
[----:B------:R-:W-:Y:S05]  /*1a40*/  BSYNC B0 ;  /* 0x0000000000007941 */ /* 0x000fea0003800000 */
.L_x_2084:
[----:B------:R-:W-:Y:S01]  /*1a50*/  MOV R6, R40 ;  /* 0x0000002800067202 */ /* 0x000fe20000000f00 */
[----:B------:R-:W-:Y:S02]  /*1a60*/  HFMA2 R42, -RZ, RZ, 0, 1.847743988037109375e-06 ;  /* 0x0000001fff2a7431 */ /* 0x000fe400000001ff */
[----:B------:R-:W-:Y:S01]  /*1a70*/  IMAD.MOV.U32 R41, RZ, RZ, 0x8 ;  /* 0x00000008ff297424 */ /* 0x000fe200078e00ff */
[----:B------:R-:W-:Y:S01]  /*1a80*/  MOV R39, 0xffffffff ;  /* 0xffffffff00277802 */ /* 0x000fe20000000f00 */
[----:B------:R-:W-:-:S07]  /*1a90*/  FADD.FTZ R6, R7, R6 ;  /* 0x0000000607067221 */ /* 0x000fce0000010000 */
[----:B------:R-:W-:Y:S05]  /*1aa0*/  WARPSYNC.COLLECTIVE R39, `(.L_x_2086) ;  /* 0x0000000027087348 */ /* 0x000fea0003c00000 */
[----:B------:R1:W2:Y:S02]  /*1ab0*/  SHFL.BFLY P1, R40, R6, R41, R42 ;  /* 0x0c00002906287389 */ /* 0x0002a4000002002a */
[----:B-12---:R-:W-:Y:S05]  /*1ac0*/  ENDCOLLECTIVE ;  /* 0x000000000000791b */ /* 0x006fea0003800000 */
.L_x_2086:
[----:B------:R-:W-:Y:S02]  /*1ad0*/  HFMA2 R41, -RZ, RZ, 0, 2.384185791015625e-07 ;  /* 0x00000004ff297431 */ /* 0x000fe400000001ff */
[----:B------:R-:W-:-:S04]  /*1ae0*/  IMAD.MOV.U32 R5, RZ, RZ, R40 ;  /* 0x000000ffff057224 */ /* 0x000fc800078e0028 */
[----:B------:R-:W-:-:S05]  /*1af0*/  FADD.FTZ R5, R6, R5 ;  /* 0x0000000506057221 */ /* 0x000fca0000010000 */
[----:B------:R-:W-:-:S07]  /*1b00*/  MOV R6, R5 ;  /* 0x0000000500067202 */ /* 0x000fce0000000f00 */
[----:B------:R-:W-:Y:S05]  /*1b10*/  WARPSYNC.COLLECTIVE R39, `(.L_x_2087) ;  /* 0x0000000027087348 */ /* 0x000fea0003c00000 */
[----:B------:R1:W2:Y:S02]  /*1b20*/  SHFL.BFLY P1, R40, R6, R41, R42 ;  /* 0x0c00002906287389 */ /* 0x0002a4000002002a */
[----:B-12---:R-:W-:Y:S05]  /*1b30*/  ENDCOLLECTIVE ;  /* 0x000000000000791b */ /* 0x006fea0003800000 */
.L_x_2087:
[----:B------:R-:W-:Y:S02]  /*1b40*/  HFMA2 R41, -RZ, RZ, 0, 1.1920928955078125e-07 ;  /* 0x00000002ff297431 */ /* 0x000fe400000001ff */
[----:B------:R-:W-:-:S04]  /*1b50*/  IMAD.MOV.U32 R38, RZ, RZ, R40 ;  /* 0x000000ffff267224 */ /* 0x000fc800078e0028 */
[----:B------:R-:W-:-:S05]  /*1b60*/  FADD.FTZ R38, R5, R38 ;  /* 0x0000002605267221 */ /* 0x000fca0000010000 */
[----:B------:R-:W-:-:S07]  /*1b70*/  MOV R6, R38 ;  /* 0x0000002600067202 */ /* 0x000fce0000000f00 */
[----:B------:R-:W-:Y:S05]  /*1b80*/  WARPSYNC.COLLECTIVE R39, `(.L_x_2088) ;  /* 0x0000000027087348 */ /* 0x000fea0003c00000 */
[----:B------:R1:W2:Y:S02]  /*1b90*/  SHFL.BFLY P1, R40, R6, R41, R42 ;  /* 0x0c00002906287389 */ /* 0x0002a4000002002a */
[----:B-12---:R-:W-:Y:S05]  /*1ba0*/  ENDCOLLECTIVE ;  /* 0x000000000000791b */ /* 0x006fea0003800000 */
.L_x_2088:
[----:B------:R-:W-:Y:S02]  /*1bb0*/  HFMA2 R41, -RZ, RZ, 0, 5.9604644775390625e-08 ;  /* 0x00000001ff297431 */ /* 0x000fe400000001ff */
[----:B------:R-:W-:-:S04]  /*1bc0*/  IMAD.MOV.U32 R37, RZ, RZ, R40 ;  /* 0x000000ffff257224 */ /* 0x000fc800078e0028 */
[----:B------:R-:W-:-:S05]  /*1bd0*/  FADD.FTZ R37, R38, R37 ;  /* 0x0000002526257221 */ /* 0x000fca0000010000 */
[----:B------:R-:W-:-:S07]  /*1be0*/  MOV R6, R37 ;  /* 0x0000002500067202 */ /* 0x000fce0000000f00 */
[----:B------:R-:W-:Y:S05]  /*1bf0*/  WARPSYNC.COLLECTIVE R39, `(.L_x_2089) ;  /* 0x0000000027087348 */ /* 0x000fea0003c00000 */
[----:B------:R1:W2:Y:S02]  /*1c00*/  SHFL.BFLY P1, R40, R6, R41, R42 ;  /* 0x0c00002906287389 */ /* 0x0002a4000002002a */
[----:B-12---:R-:W-:Y:S05]  /*1c10*/  ENDCOLLECTIVE ;  /* 0x000000000000791b */ /* 0x006fea0003800000 */
.L_x_2089:
[----:B------:R-:W-:Y:S05]  /*1c20*/  BRA `(.L_x_2090) ;  /* 0xfffffff800187947 */ /* 0x000fea000383ffff */
.L_x_2091:
        /* <DEDUP_REMOVED lines=13> */
.L_x_4123:


//--------------------- .text._ZN12tensorrt_llm7kernels32fusedQKNormRopeKernelNTokenHeadsIN3c104HalfENS2_8BFloat16ELi128ELb0ELi8EEEvPviiifPKvS7_S7_PKlii --------------------------
	.section	.text._ZN12tensorrt_llm7kernels32fusedQKNormRopeKernelNTokenHeadsIN3c104HalfENS2_8BFloat16ELi128ELb0ELi8EEEvPviiifPKvS7_S7_PKlii,"ax",@progbits
	.align	128
        .global         _ZN12tensorrt_llm7kernels32fusedQKNormRopeKernelNTokenHeadsIN3c104HalfENS2_8BFloat16ELi128ELb0ELi8EEEvPviiifPKvS7_S7_PKlii
        .type           _ZN12tensorrt_llm7kernels32fusedQKNormRopeKernelNTokenHeadsIN3c104HalfENS2_8BFloat16ELi128ELb0ELi8EEEvPviiifPKvS7_S7_PKlii,@function
        .size           _ZN12tensorrt_llm7kernels32fusedQKNormRopeKernelNTokenHeadsIN3c104HalfENS2_8BFloat16ELi128ELb0ELi8EEEvPviiifPKvS7_S7_PKlii,(.L_x_4124 - _ZN12tensorrt_llm7kernels32fusedQKNormRopeKernelNTokenHeadsIN3c104HalfENS2_8BFloat16ELi128ELb0ELi8EEEvPviiifPKvS7_S7_PKlii)
        .other          _ZN12tensorrt_llm7kernels32fusedQKNormRopeKernelNTokenHeadsIN3c104HalfENS2_8BFloat16ELi128ELb0ELi8EEEvPviiifPKvS7_S7_PKlii,@"STO_CUDA_ENTRY STV_DEFAULT"
_ZN12tensorrt_llm7kernels32fusedQKNormRopeKernelNTokenHeadsIN3c104HalfENS2_8BFloat16ELi128ELb0ELi8EEEvPviiifPKvS7_S7_PKlii:
.text._ZN12tensorrt_llm7kernels32fusedQKNormRopeKernelNTokenHeadsIN3c104HalfENS2_8BFloat16ELi128ELb0ELi8EEEvPviiifPKvS7_S7_PKlii:
        /* <DEDUP_REMOVED lines=76> */
.L_x_2096:
        /* <DEDUP_REMOVED lines=47> */
.L_x_2095:
[----:B------:R-:W-:Y:S05]  /*07b0*/  BSYNC.RECONVERGENT B1 ;  /* 0x0000000000017941 */ /* 0x000fea0003800200 */
.L_x_2094:
        /* <DEDUP_REMOVED lines=12> */
.L_x_2097:
        /* <DEDUP_REMOVED lines=18> */
.L_x_2093:
[----:B------:R-:W-:Y:S05]  /*09a0*/  BSYNC.RECONVERGENT B0 ;  /* 0x0000000000007941 */ /* 0x000fea0003800200 */
.L_x_2092:
        /* <DEDUP_REMOVED lines=40> */
.L_x_2102:
        /* <DEDUP_REMOVED lines=11> */
.L_x_2101:
[----:B------:R-:W-:Y:S05]  /*0ce0*/  BSYNC.RECONVERGENT B1 ;  /* 0x0000000000017941 */ /* 0x000fea0003800200 */
.L_x_2100:
        /* <DEDUP_REMOVED lines=8> */
.L_x_2103:
        /* <DEDUP_REMOVED lines=23> */
.L_x_2099:
[----:B------:R-:W-:Y:S05]  /*0ee0*/  BSYNC.RECONVERGENT B0 ;  /* 0x0000000000007941 */ /* 0x000fea0003800200 */
.L_x_2098:
        /* <DEDUP_REMOVED lines=36> */
[----:B-----5:R-:W-:Y:S02]  /*1130*/  HADD2.F32 R16, -RZ, R12.H0_H0 ;  /* 0x2000000cff107230 */ /* 0x020fe40000004100 */
[----:B--2---:R-:W-:Y:S02]  /*1140*/  HADD2.F32 R18, -RZ, R18.H0_H0 ;  /* 0x20000012ff127230 */ /* 0x004fe40000004100 */
[----:B----4-:R-:W-:Y:S02]  /*1150*/  HADD2.F32 R19, -RZ, R19.H0_H0 ;  /* 0x20000013ff137230 */ /* 0x010fe40000004100 */
[----:B------:R-:W-:Y:S02]  /*1160*/  HADD2.F32 R17, -RZ, R23.H0_H0 ;  /* 0x20000017ff117230 */ /* 0x000fe40000004100 */
[----:B------:R-:W-:Y:S02]  /*1170*/  HADD2.F32 R15, -RZ, R15.H0_H0 ;  /* 0x2000000fff0f7230 */ /* 0x000fe40000004100 */
[----:B------:R-:W-:-:S02]  /*1180*/  HADD2.F32 R14, -RZ, R14.H0_H0 ;  /* 0x2000000eff0e7230 */ /* 0x000fc40000004100 */
[----:B------:R-:W-:Y:S02]  /*1190*/  HADD2.F32 R13, -RZ, R13.H0_H0 ;  /* 0x2000000dff0d7230 */ /* 0x000fe40000004100 */
[----:B------:R-:W-:-:S07]  /*11a0*/  HADD2.F32 R12, -RZ, R24.H0_H0 ;  /* 0x20000018ff0c7230 */ /* 0x000fce0000004100 */
.L_x_2111:
[----:B-1----:R-:W1:Y:S01]  /*11b0*/  LDS.64 R2, [R20] ;  /* 0x0000000014027984 */ /* 0x002e620000000a00 */
[C---:B------:R-:W-:Y:S01]  /*11c0*/  ISETP.GE.AND P1, PT, R7.reuse, UR11, PT ;  /* 0x0000000b07007c0c */ /* 0x040fe2000bf26270 */
[----:B------:R-:W-:Y:S01]  /*11d0*/  UMOV UR4, 0xffffffff ;  /* 0xffffffff00047882 */ /* 0x000fe20000000000 */
[----:B------:R-:W-:Y:S01]  /*11e0*/  VIMNMX R24, PT, PT, R7, UR11, PT ;  /* 0x0000000b07187c48 */ /* 0x000fe2000bfe0100 */
[--C-:B-1----:R-:W-:Y:S02]  /*11f0*/  HADD2.F32 R0, -RZ, R2.reuse.H0_H0 ;  /* 0x20000002ff007230 */ /* 0x102fe40000004100 */
[----:B------:R-:W-:Y:S02]  /*1200*/  HADD2.F32 R25, -RZ, R2.H1_H1 ;  /* 0x30000002ff197230 */ /* 0x000fe40000004100 */
[--C-:B------:R-:W-:Y:S02]  /*1210*/  HADD2.F32 R23, -RZ, R3.reuse.H0_H0 ;  /* 0x20000003ff177230 */ /* 0x100fe40000004100 */
[----:B------:R-:W-:Y:S01]  /*1220*/  FFMA.FTZ R2, R0, R0, RZ ;  /* 0x0000000000027223 */ /* 0x000fe200000100ff */
[----:B------:R-:W-:Y:S01]  /*1230*/  HADD2.F32 R4, -RZ, R3.H1_H1 ;  /* 0x30000003ff047230 */ /* 0x000fe20000004100 */
[----:B------:R-:W-:-:S02]  /*1240*/  SEL R3, R22, RZ, P1 ;  /* 0x000000ff16037207 */ /* 0x000fc40000800000 */
[----:B------:R-:W-:Y:S02]  /*1250*/  FFMA.FTZ R2, R25, R25, R2 ;  /* 0x0000001919027223 */ /* 0x000fe40000010002 */
[----:B------:R-:W-:Y:S02]  /*1260*/  IADD3 R24, PT, PT, R24, R10, R3 ;  /* 0x0000000a18187210 */ /* 0x000fe40007ffe003 */
        /* <DEDUP_REMOVED lines=12> */
.L_x_2118:
        /* <DEDUP_REMOVED lines=18> */
.L_x_2106:
[----:B------:R-:W-:Y:S05]  /*1450*/  BSYNC.RECONVERGENT B0 ;  /* 0x0000000000007941 */ /* 0x000fea0003800200 */
.L_x_2105:
        /* <DEDUP_REMOVED lines=68> */
[----:B------:R-:W-:-:S03]  /*18a0*/  SEL R35, R28, R35, !P2 ;  /* 0x000000231c237207 */ /* 0x000fc60005000000 */
[----:B------:R-:W2:Y:S01]  /*18b0*/  LDS.U16 R3, [R3] ;  /* 0x0000000003037984 */ /* 0x000ea20000000400 */
[----:B------:R-:W-:Y:S01]  /*18c0*/  @!P3 IMAD.IADD R2, R2, 0x1, -R5 ;  /* 0x000000010202b824 */ /* 0x000fe200078e0a05 */
[----:B------:R-:W-:-:S04]  /*18d0*/  SHF.R.U32.HI R35, RZ, 0x1, R35 ;  /* 0x00000001ff237819 */ /* 0x000fc80000011623 */
[----:B------:R-:W-:-:S13]  /*18e0*/  ISETP.GT.U32.AND P3, PT, R5, R2, PT ;  /* 0x000000020500720c */ /* 0x000fda0003f64070 */
[----:B------:R-:W-:Y:S02]  /*18f0*/  @!P3 IADD3 R2, PT, PT, R2, -R5, RZ ;  /* 0x800000050202b210 */ /* 0x000fe40007ffe0ff */
[----:B-1----:R-:W-:Y:S01]  /*1900*/  SHF.L.U32 R32, R27, 0x10, RZ ;  /* 0x000000101b207819 */ /* 0x002fe200000006ff */
[----:B------:R-:W-:Y:S01]  /*1910*/  IMAD R27, R29, R4, R35 ;  /* 0x000000041d1b7224 */ /* 0x000fe200078e0223 */
[----:B------:R-:W-:Y:S02]  /*1920*/  MOV R35, R2 ;  /* 0x0000000200237202 */ /* 0x000fe40000000f00 */
[----:B--2---:R-:W-:Y:S01]  /*1930*/  SHF.L.U32 R3, R3, 0x10, RZ ;  /* 0x0000001003037819 */ /* 0x004fe200000006ff */
        /* <DEDUP_REMOVED lines=30> */
.L_x_2125:
        /* <DEDUP_REMOVED lines=28> */
.L_x_2108:
[----:B------:R-:W-:Y:S05]  /*1ce0*/  BSYNC B0 ;  /* 0x0000000000007941 */ /* 0x000fea0003800000 */
.L_x_2107:
[----:B------:R-:W1:Y:S01]  /*1cf0*/  LDC.64 R4, c[0x0][0x380] ;  /* 0x0000e000ff047b82 */ /* 0x000e620000000a00 */
[----:B------:R-:W-:Y:S01]  /*1d00*/  LEA R27, R24, R9, 0x7 ;  /* 0x00000009181b7211 */ /* 0x000fe200078e38ff */
[----:B------:R-:W-:Y:S01]  /*1d10*/  VIADD R21, R21, 0x1 ;  /* 0x0000000115157836 */ /* 0x000fe20000000000 */
[----:B------:R-:W-:Y:S01]  /*1d20*/  F2FP.F16.F32.PACK_AB R2, R25, R26 ;  /* 0x0000001a1902723e */ /* 0x000fe200000000ff */
[----:B------:R-:W-:Y:S01]  /*1d30*/  VIADD R7, R7, 0x1 ;  /* 0x0000000107077836 */ /* 0x000fe20000000000 */
[----:B------:R-:W-:Y:S02]  /*1d40*/  F2FP.F16.F32.PACK_AB R3, R0, R23 ;  /* 0x000000170003723e */ /* 0x000fe400000000ff */
[----:B------:R-:W-:Y:S02]  /*1d50*/  ISETP.GE.AND P1, PT, R21, R6, PT ;  /* 0x000000061500720c */ /* 0x000fe40003f26270 */
[----:B------:R-:W-:Y:S02]  /*1d60*/  IADD3 R20, PT, PT, R20, 0x100, RZ ;  /* 0x0000010014147810 */ /* 0x000fe40007ffe0ff */
[----:B------:R-:W-:Y:S01]  /*1d70*/  IADD3 R22, PT, PT, R22, 0x1, RZ ;  /* 0x0000000116167810 */ /* 0x000fe20007ffe0ff */
[----:B-1----:R-:W-:-:S05]  /*1d80*/  IMAD.WIDE R4, R27, 0x2, R4 ;  /* 0x000000021b047825 */ /* 0x002fca00078e0204 */
[----:B------:R1:W-:Y:S03]  /*1d90*/  STG.E.64 desc[UR12][R4.64], R2 ;  /* 0x0000000204007986 */ /* 0x0003e6000c101b0c */
[----:B------:R-:W-:Y:S05]  /*1da0*/  @!P1 BRA `(.L_x_2111) ;  /* 0xfffffff400009947 */ /* 0x000fea000383ffff */
[----:B------:R-:W-:Y:S05]  /*1db0*/  EXIT ;  /* 0x000000000000794d */ /* 0x000fea0003800000 */
.L_x_2104:
[----:B------:R-:W-:Y:S01]  /*1dc0*/  HFMA2 R3, -RZ, RZ, 0, 1.847743988037109375e-06 ;  /* 0x0000001fff037431 */ /* 0x000fe200000001ff */
[----:B------:R-:W-:Y:S01]  /*1dd0*/  BSSY B0, `(.L_x_2112) ;  /* 0x0000006000007945 */ /* 0x000fe20003800000 */
[----:B------:R-:W-:Y:S02]  /*1de0*/  IMAD.MOV.U32 R2, RZ, RZ, 0x10 ;  /* 0x00000010ff027424 */ /* 0x000fe400078e00ff */
[----:B------:R-:W-:-:S07]  /*1df0*/  IMAD.MOV.U32 R27, RZ, RZ, -0x1 ;  /* 0xffffffffff1b7424 */ /* 0x000fce00078e00ff */
[----:B------:R-:W-:Y:S05]  /*1e00*/  WARPSYNC.COLLECTIVE R27, `(.L_x_2113) ;  /* 0x000000001b087348 */ /* 0x000fea0003c00000 */
[----:B------:R1:W2:Y:S02]  /*1e10*/  SHFL.BFLY P3, R33, R32, R2, R3 ;  /* 0x0c00000220217389 */ /* 0x0002a40000060003 */
[----:B-12---:R-:W-:Y:S05]  /*1e20*/  ENDCOLLECTIVE ;  /* 0x000000000000791b */ /* 0x006fea0003800000 */
.L_x_2113:
[----:B------:R-:W-:Y:S05]  /*1e30*/  BSYNC B0 ;  /* 0x0000000000007941 */ /* 0x000fea0003800000 */
.L_x_2112:
[----:B------:R-:W-:Y:S01]  /*1e40*/  FADD.FTZ R32, R32, R33 ;  /* 0x0000002120207221 */ /* 0x000fe20000010000 */
[----:B------:R-:W-:Y:S01]  /*1e50*/  MOV R2, 0x8 ;  /* 0x0000000800027802 */ /* 0x000fe20000000f00 */
[----:B------:R-:W-:Y:S01]  /*1e60*/  IMAD.MOV.U32 R3, RZ, RZ, 0x1f ;  /* 0x0000001fff037424 */ /* 0x000fe200078e00ff */
[----:B------:R-:W-:-:S07]  /*1e70*/  MOV R27, 0xffffffff ;  /* 0xffffffff001b7802 */ /* 0x000fce0000000f00 */
[----:B------:R-:W-:Y:S05]  /*1e80*/  WARPSYNC.COLLECTIVE R27, `(.L_x_2114) ;  /* 0x000000001b087348 */ /* 0x000fea0003c00000 */
[----:B------:R1:W2:Y:S02]  /*1e90*/  SHFL.BFLY P3, R33, R32, R2, R3 ;  /* 0x0c00000220217389 */ /* 0x0002a40000060003 */
[----:B-12---:R-:W-:Y:S05]  /*1ea0*/  ENDCOLLECTIVE ;  /* 0x000000000000791b */ /* 0x006fea0003800000 */
.L_x_2114:
[----:B------:R-:W-:Y:S02]  /*1eb0*/  HFMA2 R2, -RZ, RZ, 0, 2.384185791015625e-07 ;  /* 0x00000004ff027431 */ /* 0x000fe400000001ff */
[----:B------:R-:W-:-:S04]  /*1ec0*/  FADD.FTZ R5, R32, R33 ;  /* 0x0000002120057221 */ /* 0x000fc80000010000 */
[----:B------:R-:W-:-:S07]  /*1ed0*/  IMAD.MOV.U32 R32, RZ, RZ, R5 ;  /* 0x000000ffff207224 */ /* 0x000fce00078e0005 */
[----:B------:R-:W-:Y:S05]  /*1ee0*/  WARPSYNC.COLLECTIVE R27, `(.L_x_2115) ;  /* 0x000000001b087348 */ /* 0x000fea0003c00000 */
[----:B------:R1:W2:Y:S02]  /*1ef0*/  SHFL.BFLY P3, R33, R32, R2, R3 ;  /* 0x0c00000220217389 */ /* 0x0002a40000060003 */
[----:B-12---:R-:W-:Y:S05]  /*1f00*/  ENDCOLLECTIVE ;  /* 0x000000000000791b */ /* 0x006fea0003800000 */
.L_x_2115:
[----:B------:R-:W-:Y:S01]  /*1f10*/  MOV R2, 0x2 ;  /* 0x0000000200027802 */ /* 0x000fe20000000f00 */
[----:B------:R-:W-:-:S04]  /*1f20*/  FADD.FTZ R26, R5, R33 ;  /* 0x00000021051a7221 */ /* 0x000fc80000010000 */
[----:B------:R-:W-:-:S07]  /*1f30*/  IMAD.MOV.U32 R32, RZ, RZ, R26 ;  /* 0x000000ffff207224 */ /* 0x000fce00078e001a */
[----:B------:R-:W-:Y:S05]  /*1f40*/  WARPSYNC.COLLECTIVE R27, `(.L_x_2116) ;  /* 0x000000001b087348 */ /* 0x000fea0003c00000 */
[----:B------:R1:W2:Y:S02]  /*1f50*/  SHFL.BFLY P3, R33, R32, R2, R3 ;  /* 0x0c00000220217389 */ /* 0x0002a40000060003 */
[----:B-12---:R-:W-:Y:S05]  /*1f60*/  ENDCOLLECTIVE ;  /* 0x000000000000791b */ /* 0x006fea0003800000 */
.L_x_2116:
[----:B------:R-:W-:Y:S02]  /*1f70*/  HFMA2 R2, -RZ, RZ, 0, 5.9604644775390625e-08 ;  /* 0x00000001ff027431 */ /* 0x000fe400000001ff */
[----:B------:R-:W-:-:S04]  /*1f80*/  FADD.FTZ R28, R26, R33 ;  /* 0x000000211a1c7221 */ /* 0x000fc80000010000 */
[----:B------:R-:W-:-:S07]  /*1f90*/  IMAD.MOV.U32 R32, RZ, RZ, R28 ;  /* 0x000000ffff207224 */ /* 0x000fce00078e001c */
[----:B------:R-:W-:Y:S05]  /*1fa0*/  WARPSYNC.COLLECTIVE R27, `(.L_x_2117) ;  /* 0x000000001b087348 */ /* 0x000fea0003c00000 */
[----:B------:R1:W2:Y:S02]  /*1fb0*/  SHFL.BFLY P3, R33, R32, R2, R3 ;  /* 0x0c00000220217389 */ /* 0x0002a40000060003 */
[----:B-12---:R-:W-:Y:S05]  /*1fc0*/  ENDCOLLECTIVE ;  /* 0x000000000000791b */ /* 0x006fea0003800000 */
.L_x_2117:
[----:B------:R-:W-:Y:S05]  /*1fd0*/  BRA `(.L_x_2118) ;  /* 0xfffffff000d47947 */ /* 0x000fea000383ffff */
.L_x_2109:
        /* <DEDUP_REMOVED lines=40> */
.L_x_2120:
[----:B------:R-:W-:Y:S05]  /*2260*/  BSYNC B1 ;  /* 0x0000000000017941 */ /* 0x000fea0003800000 */
.L_x_2119:
        /* <DEDUP_REMOVED lines=9> */
.L_x_2121:
        /* <DEDUP_REMOVED lines=31> */
.L_x_2122:
        /* <DEDUP_REMOVED lines=31> */
.L_x_2123:
        /* <DEDUP_REMOVED lines=11> */
.L_x_2124:
[----:B------:R-:W-:Y:S01]  /*2790*/  IMAD.MOV.U32 R34, RZ, RZ, R33 ;  /* 0x000000ffff227224 */ /* 0x000fe200078e0021 */
[----:B------:R-:W-:Y:S06]  /*27a0*/  BRA `(.L_x_2125) ;  /* 0xfffffff000dc7947 */ /* 0x000fec000383ffff */
.L_x_2110:
[----:B------:R-:W-:Y:S01]  /*27b0*/  BSSY B1, `(.L_x_2126) ;  /* 0x0000005000017945 */ /* 0x000fe20003800000 */
[----:B------:R-:W-:-:S07]  /*27c0*/  MOV R27, 0xffffffff ;  /* 0xffffffff001b7802 */ /* 0x000fce0000000f00 */
[----:B------:R-:W-:Y:S05]  /*27d0*/  WARPSYNC.COLLECTIVE R27, `(.L_x_2127) ;  /* 0x000000001b087348 */ /* 0x000fea0003c00000 */
[----:B------:R-:W-:Y:S01]  /*27e0*/  NOP ;  /* 0x0000000000007918 */ /* 0x000fe20000000000 */
[----:B------:R-:W-:Y:S05]  /*27f0*/  ENDCOLLECTIVE ;  /* 0x000000000000791b */ /* 0x000fea0003800000 */
.L_x_2127:
[----:B------:R-:W-:Y:S05]  /*2800*/  BSYNC B1 ;  /* 0x0000000000017941 */ /* 0x000fea0003800000 */
.L_x_2126:
[----:B------:R-:W-:Y:S05]  /*2810*/  BRA `(.L_x_2108) ;  /* 0xfffffff400307947 */ /* 0x000fea000383ffff */
.L_x_2128:
        /* <DEDUP_REMOVED lines=14> */
.L_x_4124:


//--------------------- .text._ZN12tensorrt_llm7kernels32fusedQKNormRopeKernelNTokenHeadsIN3c104HalfENS2_8BFloat16ELi128ELb1ELi8EEEvPviiifPKvS7_S7_PKlii --------------------------
	.section	.text._ZN12tensorrt_llm7kernels32fusedQKNormRopeKernelNTokenHeadsIN3c104HalfENS2_8BFloat16ELi128ELb1ELi8EEEvPviiifPKvS7_S7_PKlii,"ax",@progbits
	.align	128
        .global         _ZN12tensorrt_llm7kernels32fusedQKNormRopeKernelNTokenHeadsIN3c104HalfENS2_8BFloat16ELi128ELb1ELi8EEEvPviiifPKvS7_S7_PKlii
        .type           _ZN12tensorrt_llm7kernels32fusedQKNormRopeKernelNTokenHeadsIN3c104HalfENS2_8BFloat16ELi128ELb1ELi8EEEvPviiifPKvS7_S7_PKlii,@function
        .size           _ZN12tensorrt_llm7kernels32fusedQKNormRopeKernelNTokenHeadsIN3c104HalfENS2_8BFloat16ELi128ELb1ELi8EEEvPviiifPKvS7_S7_PKlii,(.L_x_4125 - _ZN12tensorrt_llm7kernels32fusedQKNormRopeKernelNTokenHeadsIN3c104HalfENS2_8BFloat16ELi128ELb1ELi8EEEvPviiifPKvS7_S7_PKlii)
        .other          _ZN12tensorrt_llm7kernels32fusedQKNormRopeKernelNTokenHeadsIN3c104HalfENS2_8BFloat16ELi128ELb1ELi8EEEvPviiifPKvS7_S7_PKlii,@"STO_CUDA_ENTRY STV_DEFAULT"
_ZN12tensorrt_llm7kernels32fusedQKNormRopeKernelNTokenHeadsIN3c104HalfENS2_8BFloat16ELi128ELb1ELi8EEEvPviiifPKvS7_S7_PKlii:
.text._ZN12tensorrt_llm7kernels32fusedQKNormRopeKernelNTokenHeadsIN3c104HalfENS2_8BFloat16ELi128ELb1ELi8EEEvPviiifPKvS7_S7_PKlii:
        /* <DEDUP_REMOVED lines=74> */
[----:B------:R-:W-:-:S05]  /*04a0*/  IMAD R9, R16, 0x8, R9 ;  /* 0x0000000810097824 */ /* 0x000fca00078e0209 */
[----:B------:R-:W-:-:S07]  /*04b0*/  IADD3 R25, PT, PT, R9, 0x200, RZ ;  /* 0x0000020009197810 */ /* 0x000fce0007ffe0ff */
.L_x_2133:
[C---:B------:R-:W-:Y:S01]  /*04c0*/  VIADD R13, R21.reuse, 0xfffffffd ;  /* 0xfffffffd150d7836 */ /* 0x040fe20000000000 */
[C---:B------:R-:W-:Y:S01]  /*04d0*/  IADD3 R11, PT, PT, R21.reuse, -0x2, RZ ;  /* 0xfffffffe150b7810 */ /* 0x040fe20007ffe0ff */
[C---:B------:R-:W-:Y:S01]  /*04e0*/  VIADD R10, R22.reuse, 0x1 ;  /* 0x00000001160a7836 */ /* 0x040fe20000000000 */
[----:B------:R-:W-:Y:S01]  /*04f0*/  IADD3 R9, PT, PT, R21, -0x1, RZ ;  /* 0xffffffff15097810 */ /* 0x000fe20007ffe0ff */
[----:B------:R-:W-:Y:S01]  /*0500*/  VIADD R12, R22, 0x2 ;  /* 0x00000002160c7836 */ /* 0x000fe20000000000 */
[-C--:B------:R-:W-:Y:S01]  /*0510*/  ISETP.GE.AND P2, PT, R13, R2.reuse, PT ;  /* 0x000000020d00720c */ /* 0x080fe20003f46270 */
[----:B------:R-:W-:Y:S01]  /*0520*/  VIADD R24, R24, 0x4 ;  /* 0x0000000418187836 */ /* 0x000fe20000000000 */
[-C--:B------:R-:W-:Y:S02]  /*0530*/  ISETP.GE.AND P1, PT, R21, R2.reuse, PT ;  /* 0x000000021500720c */ /* 0x080fe40003f26270 */
[----:B------:R-:W-:Y:S02]  /*0540*/  SEL R8, R22, RZ, P2 ;  /* 0x000000ff16087207 */ /* 0x000fe40001000000 */
[----:B------:R-:W-:-:S02]  /*0550*/  ISETP.GE.AND P2, PT, R11, R2, PT ;  /* 0x000000020b00720c */ /* 0x000fc40003f46270 */
[C---:B------:R-:W-:Y:S01]  /*0560*/  IADD3 R14, PT, PT, R22.reuse, 0x3, RZ ;  /* 0x00000003160e7810 */ /* 0x040fe20007ffe0ff */
[----:B------:R-:W-:Y:S01]  /*0570*/  IMAD R8, R17, R18, R8 ;  /* 0x0000001211087224 */ /* 0x000fe200078e0208 */
[-C--:B------:R-:W-:Y:S01]  /*0580*/  ISETP.GE.AND P3, PT, R9, R2.reuse, PT ;  /* 0x000000020900720c */ /* 0x080fe20003f66270 */
[----:B------:R-:W-:Y:S01]  /*0590*/  VIADD R22, R22, 0x4 ;  /* 0x0000000416167836 */ /* 0x000fe20000000000 */
[----:B------:R-:W-:Y:S02]  /*05a0*/  SEL R10, R10, RZ, P2 ;  /* 0x000000ff0a0a7207 */ /* 0x000fe40001000000 */
[----:B------:R-:W-:Y:S02]  /*05b0*/  VIMNMX R13, PT, PT, R13, R2, PT ;  /* 0x000000020d0d7248 */ /* 0x000fe40003fe0100 */
[----:B------:R-:W-:Y:S01]  /*05c0*/  SEL R14, R14, RZ, P1 ;  /* 0x000000ff0e0e7207 */ /* 0x000fe20000800000 */
[----:B------:R-:W-:Y:S01]  /*05d0*/  IMAD R10, R17, R18, R10 ;  /* 0x00000012110a7224 */ /* 0x000fe200078e020a */
[----:B------:R-:W-:Y:S01]  /*05e0*/  SEL R12, R12, RZ, P3 ;  /* 0x000000ff0c0c7207 */ /* 0x000fe20001800000 */
[----:B------:R-:W-:Y:S01]  /*05f0*/  IMAD.IADD R8, R8, 0x1, R13 ;  /* 0x0000000108087824 */ /* 0x000fe200078e020d */
[----:B------:R-:W-:Y:S01]  /*0600*/  VIMNMX R11, PT, PT, R11, R2, PT ;  /* 0x000000020b0b7248 */ /* 0x000fe20003fe0100 */
[----:B------:R-:W-:Y:S01]  /*0610*/  IMAD R14, R17, R18, R14 ;  /* 0x00000012110e7224 */ /* 0x000fe200078e020e */
[----:B------:R-:W-:Y:S01]  /*0620*/  VIMNMX R9, PT, PT, R9, R2, PT ;  /* 0x0000000209097248 */ /* 0x000fe20003fe0100 */
[----:B------:R-:W-:Y:S01]  /*0630*/  IMAD R12, R17, R18, R12 ;  /* 0x00000012110c7224 */ /* 0x000fe200078e020c */
[----:B------:R-:W-:-:S02]  /*0640*/  VIMNMX R13, PT, PT, R21, R2, PT ;  /* 0x00000002150d7248 */ /* 0x000fc40003fe0100 */
[----:B------:R-:W-:Y:S01]  /*0650*/  IADD3 R10, PT, PT, R10, R11, RZ ;  /* 0x0000000b0a0a7210 */ /* 0x000fe20007ffe0ff */
[----:B------:R-:W-:Y:S01]  /*0660*/  IMAD.IADD R12, R12, 0x1, R9 ;  /* 0x000000010c0c7824 */ /* 0x000fe200078e0209 */
[----:B------:R-:W-:Y:S01]  /*0670*/  IADD3 R14, PT, PT, R14, R13, RZ ;  /* 0x0000000d0e0e7210 */ /* 0x000fe20007ffe0ff */
[--C-:B------:R-:W-:Y:S01]  /*0680*/  IMAD R9, R8, 0x80, R23.reuse ;  /* 0x0000008008097824 */ /* 0x100fe200078e0217 */
        /* <DEDUP_REMOVED lines=16> */
[----:B-1----:R-:W-:Y:S01]  /*0790*/  IADD3 R25, PT, PT, R25, 0x400, RZ ;  /* 0x0000040019197810 */ /* 0x002fe20007ffe0ff */
[----:B------:R-:W-:Y:S06]  /*07a0*/  @P1 BRA `(.L_x_2133) ;  /* 0xfffffffc00441947 */ /* 0x000fec000383ffff */
.L_x_2132:
[----:B------:R-:W-:Y:S05]  /*07b0*/  BSYNC.RECONVERGENT B1 ;  /* 0x0000000000017941 */ /* 0x000fea0003800200 */
.L_x_2131:
        /* <DEDUP_REMOVED lines=12> */
.L_x_2134:
[CC--:B------:R-:W-:Y:S01]  /*0880*/  ISETP.GE.AND P0, PT, R11.reuse, R2.reuse, PT ;  /* 0x000000020b00720c */ /* 0x0c0fe20003f06270 */
[----:B------:R-:W-:Y:S01]  /*0890*/  VIADD R12, R12, 0x1 ;  /* 0x000000010c0c7836 */ /* 0x000fe20000000000 */
[C---:B------:R-:W-:Y:S02]  /*08a0*/  VIMNMX R9, PT, PT, R11.reuse, R2, PT ;  /* 0x000000020b097248 */ /* 0x040fe40003fe0100 */
        /* <DEDUP_REMOVED lines=12> */
[----:B------:R1:W-:Y:S02]  /*0970*/  LDGSTS.E.64 [R5], desc[UR8][R8.64] ;  /* 0x0000000008057fae */ /* 0x0003e4000b9a1408 */
[----:B-1----:R-:W-:Y:S01]  /*0980*/  IADD3 R5, PT, PT, R5, 0x100, RZ ;  /* 0x0000010005057810 */ /* 0x002fe20007ffe0ff */
[----:B------:R-:W-:Y:S06]  /*0990*/  @P0 BRA `(.L_x_2134) ;  /* 0xfffffffc00b80947 */ /* 0x000fec000383ffff */
.L_x_2130:
[----:B------:R-:W-:Y:S05]  /*09a0*/  BSYNC.RECONVERGENT B0 ;  /* 0x0000000000007941 */ /* 0x000fea0003800200 */
.L_x_2129:
        /* <DEDUP_REMOVED lines=40> */
.L_x_2139:
        /* <DEDUP_REMOVED lines=11> */
.L_x_2138:
[----:B------:R-:W-:Y:S05]  /*0ce0*/  BSYNC.RECONVERGENT B1 ;  /* 0x0000000000017941 */ /* 0x000fea0003800200 */
.L_x_2137:
        /* <DEDUP_REMOVED lines=8> */
.L_x_2140:
        /* <DEDUP_REMOVED lines=23> */
.L_x_2136:
[----:B------:R-:W-:Y:S05]  /*0ee0*/  BSYNC.RECONVERGENT B0 ;  /* 0x0000000000007941 */ /* 0x000fea0003800200 */
.L_x_2135:
        /* <DEDUP_REMOVED lines=36> */
[----:B---3--:R-:W-:Y:S02]  /*1130*/  HADD2.F32 R15, -RZ, R9.H0_H0 ;  /* 0x20000009ff0f7230 */ /* 0x008fe40000004100 */
[----:B--2---:R-:W-:-:S02]  /*1140*/  HADD2.F32 R13, -RZ, R13.H0_H0 ;  /* 0x2000000dff0d7230 */ /* 0x004fc40000004100 */
[----:B----4-:R-:W-:Y:S02]  /*1150*/  HADD2.F32 R12, -RZ, R12.H0_H0 ;  /* 0x2000000cff0c7230 */ /* 0x010fe40000004100 */
[----:B-----5:R-:W-:Y:S02]  /*1160*/  HADD2.F32 R11, -RZ, R11.H0_H0 ;  /* 0x2000000bff0b7230 */ /* 0x020fe40000004100 */
[----:B------:R-:W-:Y:S02]  /*1170*/  HADD2.F32 R2, -RZ, R8.H0_H0 ;  /* 0x20000008ff027230 */ /* 0x000fe40000004100 */
[----:B------:R-:W-:Y:S02]  /*1180*/  HADD2.F32 R20, -RZ, R20.H0_H0 ;  /* 0x20000014ff147230 */ /* 0x000fe40000004100 */
[----:B------:R-:W-:Y:S02]  /*1190*/  HADD2.F32 R19, -RZ, R19.H0_H0 ;  /* 0x20000013ff137230 */ /* 0x000fe40000004100 */
[----:B-1----:R-:W-:-:S07]  /*11a0*/  HADD2.F32 R22, -RZ, R22.H0_H0 ;  /* 0x20000016ff167230 */ /* 0x002fce0000004100 */
.L_x_2146:
[----:B-12---:R-:W1:Y:S01]  /*11b0*/  LDS.64 R6, [R14] ;  /* 0x000000000e067984 */ /* 0x006e620000000a00 */
[----:B------:R-:W-:Y:S01]  /*11c0*/  ISETP.GE.AND P1, PT, R3, UR6, PT ;  /* 0x0000000603007c0c */ /* 0x000fe2000bf26270 */
[----:B------:R-:W-:-:S03]  /*11d0*/  UMOV UR4, 0xffffffff ;  /* 0xffffffff00047882 */ /* 0x000fc60000000000 */
[----:B------:R-:W-:Y:S01]  /*11e0*/  SEL R21, R18, RZ, P1 ;  /* 0x000000ff12157207 */ /* 0x000fe20000800000 */
[--C-:B-1----:R-:W-:Y:S02]  /*11f0*/  HADD2.F32 R0, -RZ, R6.reuse.H0_H0 ;  /* 0x20000006ff007230 */ /* 0x102fe40000004100 */
[----:B------:R-:W-:Y:S02]  /*1200*/  HADD2.F32 R9, -RZ, R6.H1_H1 ;  /* 0x30000006ff097230 */ /* 0x000fe40000004100 */
[--C-:B------:R-:W-:Y:S02]  /*1210*/  HADD2.F32 R8, -RZ, R7.reuse.H0_H0 ;  /* 0x20000007ff087230 */ /* 0x100fe40000004100 */
[----:B------:R-:W-:Y:S01]  /*1220*/  FFMA.FTZ R6, R0, R0, RZ ;  /* 0x0000000000067223 */ /* 0x000fe200000100ff */
[----:B------:R-:W-:-:S03]  /*1230*/  HADD2.F32 R7, -RZ, R7.H1_H1 ;  /* 0x30000007ff077230 */ /* 0x000fc60000004100 */
        /* <DEDUP_REMOVED lines=15> */
.L_x_2153:
        /* <DEDUP_REMOVED lines=18> */
.L_x_2143:
[----:B------:R-:W-:Y:S05]  /*1450*/  BSYNC.RECONVERGENT B0 ;  /* 0x0000000000007941 */ /* 0x000fea0003800200 */
.L_x_2142:
        /* <DEDUP_REMOVED lines=20> */
.L_x_2145:
[----:B------:R-:W-:Y:S05]  /*15a0*/  BSYNC.RECONVERGENT B0 ;  /* 0x0000000000007941 */ /* 0x000fea0003800200 */
.L_x_2144:
[----:B------:R-:W2:Y:S01]  /*15b0*/  LDC.64 R8, c[0x0][0x380] ;  /* 0x0000e000ff087b82 */ /* 0x000ea20000000a00 */
        /* <DEDUP_REMOVED lines=8> */
[----:B--2---:R-:W-:-:S05]  /*1640*/  IMAD.WIDE R8, R25, 0x2, R8 ;  /* 0x0000000219087825 */ /* 0x004fca00078e0208 */
[----:B------:R2:W-:Y:S03]  /*1650*/  STG.E.64 desc[UR8][R8.64], R6 ;  /* 0x0000000608007986 */ /* 0x0005e6000c101b08 */
[----:B------:R-:W-:Y:S05]  /*1660*/  @!P1 BRA `(.L_x_2146) ;  /* 0xfffffff800d09947 */ /* 0x000fea000383ffff */
[----:B------:R-:W-:Y:S05]  /*1670*/  EXIT ;  /* 0x000000000000794d */ /* 0x000fea0003800000 */
.L_x_2141:
[----:B------:R-:W-:Y:S01]  /*1680*/  HFMA2 R24, -RZ, RZ, 0, 1.847743988037109375e-06 ;  /* 0x0000001fff187431 */ /* 0x000fe200000001ff */
[----:B------:R-:W-:Y:S01]  /*1690*/  BSSY B0, `(.L_x_2147) ;  /* 0x0000006000007945 */ /* 0x000fe20003800000 */
[----:B------:R-:W-:Y:S02]  /*16a0*/  IMAD.MOV.U32 R21, RZ, RZ, 0x10 ;  /* 0x00000010ff157424 */ /* 0x000fe400078e00ff */
[----:B------:R-:W-:-:S07]  /*16b0*/  IMAD.MOV.U32 R23, RZ, RZ, -0x1 ;  /* 0xffffffffff177424 */ /* 0x000fce00078e00ff */
[----:B------:R-:W-:Y:S05]  /*16c0*/  WARPSYNC.COLLECTIVE R23, `(.L_x_2148) ;  /* 0x0000000017087348 */ /* 0x000fea0003c00000 */
[----:B------:R1:W2:Y:S02]  /*16d0*/  SHFL.BFLY P2, R24, R25, R21, R24 ;  /* 0x0c00001519187389 */ /* 0x0002a40000040018 */
[----:B-12---:R-:W-:Y:S05]  /*16e0*/  ENDCOLLECTIVE ;  /* 0x000000000000791b */ /* 0x006fea0003800000 */
.L_x_2148:
[----:B------:R-:W-:Y:S05]  /*16f0*/  BSYNC B0 ;  /* 0x0000000000007941 */ /* 0x000fea0003800000 */
.L_x_2147:
        /* <DEDUP_REMOVED lines=8> */
.L_x_2149:
        /* <DEDUP_REMOVED lines=8> */
.L_x_2150:
        /* <DEDUP_REMOVED lines=8> */
.L_x_2151:
        /* <DEDUP_REMOVED lines=8> */
.L_x_2152:
[----:B------:R-:W-:Y:S01]  /*1900*/  MOV R26, R24 ;  /* 0x00000018001a7202 */ /* 0x000fe20000000f00 */
[----:B------:R-:W-:Y:S06]  /*1910*/  BRA `(.L_x_2153) ;  /* 0xfffffff800847947 */ /* 0x000fec000383ffff */
.L_x_2154:
        /* <DEDUP_REMOVED lines=14> */
.L_x_4125:


//--------------------- .text._ZN12tensorrt_llm7kernels32fusedQKNormRopeKernelNTokenHeadsIN3c104HalfENS2_8BFloat16ELi64ELb0ELi8EEEvPviiifPKvS7_S7_PKlii --------------------------
	.section	.text._ZN12tensorrt_llm7kernels32fusedQKNormRopeKernelNTokenHeadsIN3c104HalfENS2_8BFloat16ELi64ELb0ELi8EEEvPviiifPKvS7_S7_PKlii,"ax",@progbits
	.align	128
        .global         _ZN12tensorrt_llm7kernels32fusedQKNormRopeKernelNTokenHeadsIN3c104HalfENS2_8BFloat16ELi64ELb0ELi8EEEvPviiifPKvS7_S7_PKlii
        .type           _ZN12tensorrt_llm7kernels32fusedQKNormRopeKernelNTokenHeadsIN3c104HalfENS2_8BFloat16ELi64ELb0ELi8EEEvPviiifPKvS7_S7_PKlii,@function
        .size           _ZN12tensorrt_llm7kernels32fusedQKNormRopeKernelNTokenHeadsIN3c104HalfENS2_8BFloat16ELi64ELb0ELi8EEEvPviiifPKvS7_S7_PKlii,(.L_x_4126 - _ZN12tensorrt_llm7kernels32fusedQKNormRopeKernelNTokenHeadsIN3c104HalfENS2_8BFloat16ELi64ELb0ELi8EEEvPviiifPKvS7_S7_PKlii)
        .other          _ZN12tensorrt_llm7kernels32fusedQKNormRopeKernelNTokenHeadsIN3c104HalfENS2_8BFloat16ELi64ELb0ELi8EEEvPviiifPKvS7_S7_PKlii,@"STO_CUDA_ENTRY STV_DEFAULT"
_ZN12tensorrt_llm7kernels32fusedQKNormRopeKernelNTokenHeadsIN3c104HalfENS2_8BFloat16ELi64ELb0ELi8EEEvPviiifPKvS7_S7_PKlii:
.text._ZN12tensorrt_llm7kernels32fusedQKNormRopeKernelNTokenHeadsIN3c104HalfENS2_8BFloat16ELi64ELb0ELi8EEEvPviiifPKvS7_S7_PKlii:
        /* <DEDUP_REMOVED lines=14> */
[----:B------:R-:W-:Y:S02]  /*00e0*/  IABS R9, R3 ;  /* 0x0000000300097213 */ /* 0x000fe40000000000 */
[----:B------:R-:W-:Y:S02]  /*00f0*/  IABS R11, R10 ;  /* 0x0000000a000b7213 */ /* 0x000fe40000000000 */
[----:B------:R-:W1:Y:S08]  /*0100*/  I2F.RP R0, R9 ;  /* 0x0000000900007306 */ /* 0x000e700000209400 */
[----:B-1----:R-:W1:Y:S02]  /*0110*/  MUFU.RCP R0, R0 ;  /* 0x0000000000007308 */ /* 0x002e640000001000 */
[----:B-1----:R-:W-:-:S02]  /*0120*/  IADD3 R4, PT, PT, R0, 0xffffffe, RZ ;  /* 0x0ffffffe00047810 */ /* 0x002fc40007ffe0ff */
        /* <DEDUP_REMOVED lines=58> */
.L_x_2159:
        /* <DEDUP_REMOVED lines=44> */
.L_x_2158:
[----:B------:R-:W-:Y:S05]  /*0790*/  BSYNC.RECONVERGENT B1 ;  /* 0x0000000000017941 */ /* 0x000fea0003800200 */
.L_x_2157:
        /* <DEDUP_REMOVED lines=13> */
.L_x_2160:
        /* <DEDUP_REMOVED lines=16> */
.L_x_2156:
[----:B------:R-:W-:Y:S05]  /*0970*/  BSYNC.RECONVERGENT B0 ;  /* 0x0000000000007941 */ /* 0x000fea0003800200 */
.L_x_2155:
        /* <DEDUP_REMOVED lines=40> */
.L_x_2165:
        /* <DEDUP_REMOVED lines=11> */
.L_x_2164:
[----:B------:R-:W-:Y:S05]  /*0cb0*/  BSYNC.RECONVERGENT B1 ;  /* 0x0000000000017941 */ /* 0x000fea0003800200 */
.L_x_2163:
        /* <DEDUP_REMOVED lines=8> */
.L_x_2166:
        /* <DEDUP_REMOVED lines=23> */
.L_x_2162:
[----:B------:R-:W-:Y:S05]  /*0eb0*/  BSYNC.RECONVERGENT B0 ;  /* 0x0000000000007941 */ /* 0x000fea0003800200 */
.L_x_2161:
        /* <DEDUP_REMOVED lines=53> */
[----:B------:R-:W-:Y:S01]  /*1210*/  SHF.R.S32.HI R14, RZ, 0x2, R0 ;  /* 0x00000002ff0e7819 */ /* 0x000fe20000011400 */
[----:B-----5:R-:W-:-:S02]  /*1220*/  HADD2.F32 R7, -RZ, R21.H0_H0 ;  /* 0x20000015ff077230 */ /* 0x020fc40000004100 */
[----:B--2---:R-:W-:Y:S02]  /*1230*/  HADD2.F32 R2, -RZ, R23.H0_H0 ;  /* 0x20000017ff027230 */ /* 0x004fe40000004100 */
[----:B----4-:R-:W-:Y:S02]  /*1240*/  HADD2.F32 R20, -RZ, R20.H0_H0 ;  /* 0x20000014ff147230 */ /* 0x010fe40000004100 */
[----:B------:R-:W-:-:S07]  /*1250*/  HADD2.F32 R19, -RZ, R22.H0_H0 ;  /* 0x20000016ff137230 */ /* 0x000fce0000004100 */
.L_x_2174:
[----:B-12---:R-:W1:Y:S01]  /*1260*/  LDS R8, [R13] ;  /* 0x000000000d087984 */ /* 0x006e620000000800 */
[C---:B------:R-:W-:Y:S01]  /*1270*/  ISETP.GE.AND P0, PT, R5.reuse, UR8, PT ;  /* 0x0000000805007c0c */ /* 0x040fe2000bf06270 */
[----:B------:R-:W-:Y:S01]  /*1280*/  UMOV UR5, 0xffffffff ;  /* 0xffffffff00057882 */ /* 0x000fe20000000000 */
[----:B------:R-:W-:Y:S02]  /*1290*/  VIMNMX R9, PT, PT, R5, UR8, PT ;  /* 0x0000000805097c48 */ /* 0x000fe4000bfe0100 */
[----:B------:R-:W-:-:S04]  /*12a0*/  SEL R22, R18, RZ, P0 ;  /* 0x000000ff12167207 */ /* 0x000fc80000000000 */
[----:B------:R-:W-:Y:S01]  /*12b0*/  IADD3 R22, PT, PT, R9, R17, R22 ;  /* 0x0000001109167210 */ /* 0x000fe20007ffe016 */
[--C-:B-1----:R-:W-:Y:S02]  /*12c0*/  HADD2.F32 R0, -RZ, R8.reuse.H0_H0 ;  /* 0x20000008ff007230 */ /* 0x102fe40000004100 */
[----:B------:R-:W-:-:S03]  /*12d0*/  HADD2.F32 R8, -RZ, R8.H1_H1 ;  /* 0x30000008ff087230 */ /* 0x000fc60000004100 */
        /* <DEDUP_REMOVED lines=12> */
.L_x_2181:
        /* <DEDUP_REMOVED lines=13> */
.L_x_2169:
[----:B------:R-:W-:Y:S05]  /*1470*/  BSYNC.RECONVERGENT B0 ;  /* 0x0000000000007941 */ /* 0x000fea0003800200 */
.L_x_2168:
        /* <DEDUP_REMOVED lines=40> */
[----:B--2---:R-:W-:Y:S01]  /*1700*/  SHF.L.U32 R27, R23, 0x10, RZ ;  /* 0x00000010171b7819 */ /* 0x004fe200000006ff */
[----:B---3--:R-:W-:-:S04]  /*1710*/  IMAD.U32 R8, R9, 0x10000, RZ ;  /* 0x0001000009087824 */ /* 0x008fc800078e00ff */
[----:B------:R-:W-:-:S04]  /*1720*/  FMUL.FTZ R26, R26, R27 ;  /* 0x0000001b1a1a7220 */ /* 0x000fc80000410000 */
[----:B------:R-:W-:-:S07]  /*1730*/  FFMA.FTZ R8, R21, R8, R26 ;  /* 0x0000000815087223 */ /* 0x000fce000001001a */
.L_x_2186:
[----:B------:R-:W-:Y:S01]  /*1740*/  LEA R9, R12, UR4, 0x1 ;  /* 0x000000040c097c11 */ /* 0x000fe2000f8e08ff */
[----:B------:R-:W-:Y:S01]  /*1750*/  @!P0 FADD.FTZ R25, -R25, -RZ ;  /* 0x800000ff19198221 */ /* 0x000fe20000010100 */
[----:B------:R-:W-:Y:S01]  /*1760*/  UMOV UR5, 0xffffffff ;  /* 0xffffffff00057882 */ /* 0x000fe20000000000 */
[----:B------:R-:W-:Y:S02]  /*1770*/  IMAD.MOV.U32 R21, RZ, RZ, R8 ;  /* 0x000000ffff157224 */ /* 0x000fe400078e0008 */
[----:B------:R-:W-:Y:S02]  /*1780*/  IMAD R24, R16, 0x2, R9 ;  /* 0x0000000210187824 */ /* 0x000fe400078e0209 */
[----:B------:R-:W2:Y:S04]  /*1790*/  LDS.U16 R9, [R9] ;  /* 0x0000000009097984 */ /* 0x000ea80000000400 */
[----:B------:R-:W3:Y:S01]  /*17a0*/  LDS.U16 R24, [R24] ;  /* 0x0000000018187984 */ /* 0x000ee20000000400 */
[----:B--2---:R-:W-:Y:S01]  /*17b0*/  IMAD.U32 R23, R9, 0x10000, RZ ;  /* 0x0001000009177824 */ /* 0x004fe200078e00ff */
[----:B---3--:R-:W-:-:S05]  /*17c0*/  SHF.L.U32 R26, R24, 0x10, RZ ;  /* 0x00000010181a7819 */ /* 0x008fca00000006ff */
[----:B------:R-:W-:-:S04]  /*17d0*/  FMUL.FTZ R25, R25, R26 ;  /* 0x0000001a19197220 */ /* 0x000fc80000410000 */
[----:B------:R-:W-:Y:S01]  /*17e0*/  FFMA.FTZ R0, R0, R23, R25 ;  /* 0x0000001700007223 */ /* 0x000fe20000010019 */
[----:B------:R-:W-:Y:S06]  /*17f0*/  BRA.DIV UR5, `(.L_x_2173) ;  /* 0x0000000605947947 */ /* 0x000fec000b800000 */
[----:B------:R-:W-:Y:S01]  /*1800*/  NOP ;  /* 0x0000000000007918 */ /* 0x000fe20000000000 */
.L_x_2171:
[----:B------:R-:W-:Y:S05]  /*1810*/  BSYNC B0 ;  /* 0x0000000000007941 */ /* 0x000fea0003800000 */
.L_x_2170:
[----:B------:R-:W2:Y:S01]  /*1820*/  LDC.64 R8, c[0x0][0x380] ;  /* 0x0000e000ff087b82 */ /* 0x000ea20000000a00 */
[----:B------:R-:W-:Y:S01]  /*1830*/  LEA R23, R22, R11, 0x6 ;  /* 0x0000000b16177211 */ /* 0x000fe200078e30ff */
[----:B------:R-:W-:Y:S01]  /*1840*/  VIADD R15, R15, 0x1 ;  /* 0x000000010f0f7836 */ /* 0x000fe20000000000 */
[----:B------:R-:W-:Y:S01]  /*1850*/  F2FP.F16.F32.PACK_AB R21, R0, R21 ;  /* 0x000000150015723e */ /* 0x000fe200000000ff */
[----:B------:R-:W-:Y:S01]  /*1860*/  VIADD R13, R13, 0x80 ;  /* 0x000000800d0d7836 */ /* 0x000fe20000000000 */
[----:B------:R-:W-:Y:S01]  /*1870*/  IADD3 R5, PT, PT, R5, 0x1, RZ ;  /* 0x0000000105057810 */ /* 0x000fe20007ffe0ff */
[----:B------:R-:W-:Y:S01]  /*1880*/  VIADD R18, R18, 0x1 ;  /* 0x0000000112127836 */ /* 0x000fe20000000000 */
[----:B------:R-:W-:Y:S01]  /*1890*/  ISETP.GE.AND P0, PT, R15, R4, PT ;  /* 0x000000040f00720c */ /* 0x000fe20003f06270 */
[----:B--2---:R-:W-:-:S05]  /*18a0*/  IMAD.WIDE R8, R23, 0x2, R8 ;  /* 0x0000000217087825 */ /* 0x004fca00078e0208 */
[----:B------:R2:W-:Y:S07]  /*18b0*/  STG.E desc[UR6][R8.64], R21 ;  /* 0x0000001508007986 */ /* 0x0005ee000c101906 */
[----:B------:R-:W-:Y:S05]  /*18c0*/  @!P0 BRA `(.L_x_2174) ;  /* 0xfffffff800648947 */ /* 0x000fea000383ffff */
[----:B------:R-:W-:Y:S05]  /*18d0*/  EXIT ;  /* 0x000000000000794d */ /* 0x000fea0003800000 */
.L_x_2167:
[----:B------:R-:W-:Y:S01]  /*18e0*/  HFMA2 R24, -RZ, RZ, 0, 1.847743988037109375e-06 ;  /* 0x0000001fff187431 */ /* 0x000fe200000001ff */
[----:B------:R-:W-:Y:S01]  /*18f0*/  BSSY B0, `(.L_x_2175) ;  /* 0x0000006000007945 */ /* 0x000fe20003800000 */
[----:B------:R-:W-:Y:S02]  /*1900*/  IMAD.MOV.U32 R23, RZ, RZ, 0x10 ;  /* 0x00000010ff177424 */ /* 0x000fe400078e00ff */
[----:B------:R-:W-:-:S07]  /*1910*/  IMAD.MOV.U32 R9, RZ, RZ, -0x1 ;  /* 0xffffffffff097424 */ /* 0x000fce00078e00ff */
[----:B------:R-:W-:Y:S05]  /*1920*/  WARPSYNC.COLLECTIVE R9, `(.L_x_2176) ;  /* 0x0000000009087348 */ /* 0x000fea0003c00000 */
[----:B------:R1:W2:Y:S02]  /*1930*/  SHFL.BFLY P1, R25, R21, R23, R24 ;  /* 0x0c00001715197389 */ /* 0x0002a40000020018 */
[----:B-12---:R-:W-:Y:S05]  /*1940*/  ENDCOLLECTIVE ;  /* 0x000000000000791b */ /* 0x006fea0003800000 */
.L_x_2176:
[----:B------:R-:W-:Y:S05]  /*1950*/  BSYNC B0 ;  /* 0x0000000000007941 */ /* 0x000fea0003800000 */
.L_x_2175:
[----:B------:R-:W-:Y:S01]  /*1960*/  FADD.FTZ R26, R21, R25 ;  /* 0x00000019151a7221 */ /* 0x000fe20000010000 */
[----:B------:R-:W-:Y:S01]  /*1970*/  MOV R23, 0x8 ;  /* 0x0000000800177802 */ /* 0x000fe20000000f00 */
[----:B------:R-:W-:Y:S02]  /*1980*/  IMAD.MOV.U32 R24, RZ, RZ, 0x1f ;  /* 0x0000001fff187424 */ /* 0x000fe400078e00ff */
[----:B------:R-:W-:Y:S02]  /*1990*/  IMAD.MOV.U32 R21, RZ, RZ, R26 ;  /* 0x000000ffff157224 */ /* 0x000fe400078e001a */
[----:B------:R-:W-:-:S07]  /*19a0*/  IMAD.MOV.U32 R9, RZ, RZ, -0x1 ;  /* 0xffffffffff097424 */ /* 0x000fce00078e00ff */
[----:B------:R-:W-:Y:S05]  /*19b0*/  WARPSYNC.COLLECTIVE R9, `(.L_x_2177) ;  /* 0x0000000009087348 */ /* 0x000fea0003c00000 */
[----:B------:R1:W2:Y:S02]  /*19c0*/  SHFL.BFLY P1, R25, R21, R23, R24 ;  /* 0x0c00001715197389 */ /* 0x0002a40000020018 */
[----:B-12---:R-:W-:Y:S05]  /*19d0*/  ENDCOLLECTIVE ;  /* 0x000000000000791b */ /* 0x006fea0003800000 */
.L_x_2177:
[----:B------:R-:W-:Y:S02]  /*19e0*/  IMAD.MOV.U32 R23, RZ, RZ, 0x4 ;  /* 0x00000004ff177424 */ /* 0x000fe400078e00ff */
[----:B------:R-:W-:-:S05]  /*19f0*/  FADD.FTZ R27, R26, R25 ;  /* 0x000000191a1b7221 */ /* 0x000fca0000010000 */
[----:B------:R-:W-:-:S07]  /*1a00*/  MOV R21, R27 ;  /* 0x0000001b00157202 */ /* 0x000fce0000000f00 */
[----:B------:R-:W-:Y:S05]  /*1a10*/  WARPSYNC.COLLECTIVE R9, `(.L_x_2178) ;  /* 0x0000000009087348 */ /* 0x000fea0003c00000 */
[----:B------:R1:W2:Y:S02]  /*1a20*/  SHFL.BFLY P1, R25, R21, R23, R24 ;  /* 0x0c00001715197389 */ /* 0x0002a40000020018 */
[----:B-12---:R-:W-:Y:S05]  /*1a30*/  ENDCOLLECTIVE ;  /* 0x000000000000791b */ /* 0x006fea0003800000 */
.L_x_2178:
[----:B------:R-:W-:Y:S02]  /*1a40*/  HFMA2 R23, -RZ, RZ, 0, 1.1920928955078125e-07 ;  /* 0x00000002ff177431 */ /* 0x000fe400000001ff */
[----:B------:R-:W-:-:S04]  /*1a50*/  FADD.FTZ R28, R27, R25 ;  /* 0x000000191b1c7221 */ /* 0x000fc80000010000 */
[----:B------:R-:W-:-:S07]  /*1a60*/  IMAD.MOV.U32 R21, RZ, RZ, R28 ;  /* 0x000000ffff157224 */ /* 0x000fce00078e001c */
[----:B------:R-:W-:Y:S05]  /*1a70*/  WARPSYNC.COLLECTIVE R9, `(.L_x_2179) ;  /* 0x0000000009087348 */ /* 0x000fea0003c00000 */
[----:B------:R1:W2:Y:S02]  /*1a80*/  SHFL.BFLY P1, R25, R21, R23, R24 ;  /* 0x0c00001715197389 */ /* 0x0002a40000020018 */
[----:B-12---:R-:W-:Y:S05]  /*1a90*/  ENDCOLLECTIVE ;  /* 0x000000000000791b */ /* 0x006fea0003800000 */
.L_x_2179:
[----:B------:R-:W-:Y:S02]  /*1aa0*/  IMAD.MOV.U32 R23, RZ, RZ, 0x1 ;  /* 0x00000001ff177424 */ /* 0x000fe400078e00ff */
[----:B------:R-:W-:-:S04]  /*1ab0*/  FADD.FTZ R29, R28, R25 ;  /* 0x000000191c1d7221 */ /* 0x000fc80000010000 */
[----:B------:R-:W-:-:S07]  /*1ac0*/  IMAD.MOV.U32 R21, RZ, RZ, R29 ;  /* 0x000000ffff157224 */ /* 0x000fce00078e001d */
[----:B------:R-:W-:Y:S05]  /*1ad0*/  WARPSYNC.COLLECTIVE R9, `(.L_x_2180) ;  /* 0x0000000009087348 */ /* 0x000fea0003c00000 */
[----:B------:R1:W2:Y:S02]  /*1ae0*/  SHFL.BFLY P1, R25, R21, R23, R24 ;  /* 0x0c00001715197389 */ /* 0x0002a40000020018 */
[----:B-12---:R-:W-:Y:S05]  /*1af0*/  ENDCOLLECTIVE ;  /* 0x000000000000791b */ /* 0x006fea0003800000 */
.L_x_2180:
[----:B------:R-:W-:Y:S05]  /*1b00*/  BRA `(.L_x_2181) ;  /* 0xfffffff800247947 */ /* 0x000fea000383ffff */
.L_x_2172:
[----:B------:R-:W2:Y:S01]  /*1b10*/  LDC R23, c[0x0][0x3bc] ;  /* 0x0000ef00ff177b82 */ /* 0x000ea20000000800 */
[----:B------:R-:W-:Y:S01]  /*1b20*/  ISETP.GE.AND P2, PT, R10, RZ, PT ;  /* 0x000000ff0a00720c */ /* 0x000fe20003f46270 */
[----:B------:R-:W-:Y:S01]  /*1b30*/  BSSY B1, `(.L_x_2182) ;  /* 0x000001e000017945 */ /* 0x000fe20003800000 */
[----:B--2---:R-:W-:-:S04]  /*1b40*/  IABS R24, R23 ;  /* 0x0000001700187213 */ /* 0x004fc80000000000 */
[----:B------:R-:W2:Y:S08]  /*1b50*/  I2F.RP R25, R24 ;  /* 0x0000001800197306 */ /* 0x000eb00000209400 */
[----:B--2---:R-:W2:Y:S02]  /*1b60*/  MUFU.RCP R25, R25 ;  /* 0x0000001900197308 */ /* 0x004ea40000001000 */
[----:B--2---:R-:W-:-:S06]  /*1b70*/  IADD3 R8, PT, PT, R25, 0xffffffe, RZ ;  /* 0x0ffffffe19087810 */ /* 0x004fcc0007ffe0ff */
[----:B------:R2:W3:Y:S02]  /*1b80*/  F2I.FTZ.U32.TRUNC.NTZ R9, R8 ;  /* 0x0000000800097305 */ /* 0x0004e4000021f000 */
[----:B--2---:R-:W-:Y:S02]  /*1b90*/  IMAD.MOV.U32 R8, RZ, RZ, RZ ;  /* 0x000000ffff087224 */ /* 0x004fe400078e00ff */
[----:B---3--:R-:W-:-:S04]  /*1ba0*/  IMAD.MOV R27, RZ, RZ, -R9 ;  /* 0x000000ffff1b7224 */ /* 0x008fc800078e0a09 */
        /* <DEDUP_REMOVED lines=16> */
[----:B------:R-:W-:Y:S02]  /*1cb0*/  LEA R27, R9, UR4, 0x1 ;  /* 0x00000004091b7c11 */ /* 0x000fe4000f8e08ff */
[----:B------:R-:W-:-:S03]  /*1cc0*/  MOV R9, 0xffffffff ;  /* 0xffffffff00097802 */ /* 0x000fc60000000f00 */
[----:B------:R-:W-:-:S07]  /*1cd0*/  IMAD R28, R16, 0x2, R27 ;  /* 0x00000002101c7824 */ /* 0x000fce00078e021b */
[----:B-1----:R-:W-:Y:S05]  /*1ce0*/  WARPSYNC.COLLECTIVE R9, `(.L_x_2183) ;  /* 0x0000000009087348 */ /* 0x002fea0003c00000 */
[----:B------:R-:W-:Y:S01]  /*1cf0*/  NOP ;  /* 0x0000000000007918 */ /* 0x000fe20000000000 */
[----:B-1----:R-:W-:Y:S05]  /*1d00*/  ENDCOLLECTIVE ;  /* 0x000000000000791b */ /* 0x002fea0003800000 */
.L_x_2183:
[----:B------:R-:W-:Y:S05]  /*1d10*/  BSYNC B1 ;  /* 0x0000000000017941 */ /* 0x000fea0003800000 */
.L_x_2182:
[----:B------:R-:W1:Y:S01]  /*1d20*/  LDS.U16 R28, [R28] ;  /* 0x000000001c1c7984 */ /* 0x000e620000000400 */
[----:B------:R-:W-:Y:S01]  /*1d30*/  IMAD.MOV.U32 R23, RZ, RZ, R14 ;  /* 0x000000ffff177224 */ /* 0x000fe200078e000e */
[----:B------:R-:W-:Y:S01]  /*1d40*/  MOV R9, 0xffffffff ;  /* 0xffffffff00097802 */ /* 0x000fe20000000f00 */
[----:B------:R-:W-:Y:S01]  /*1d50*/  IMAD.MOV.U32 R24, RZ, RZ, 0x1f ;  /* 0x0000001fff187424 */ /* 0x000fe200078e00ff */
[----:B------:R2:W3:Y:S06]  /*1d60*/  LDS.U16 R8, [R27] ;  /* 0x000000001b087984 */ /* 0x0004ec0000000400 */
[----:B-123--:R-:W-:Y:S05]  /*1d70*/  WARPSYNC.COLLECTIVE R9, `(.L_x_2184) ;  /* 0x0000000009087348 */ /* 0x00efea0003c00000 */
[----:B------:R4:W1:Y:S02]  /*1d80*/  SHFL.BFLY P1, R25, R21, R23, R24 ;  /* 0x0c00001715197389 */ /* 0x0008640000020018 */
[----:B-1234-:R-:W-:Y:S05]  /*1d90*/  ENDCOLLECTIVE ;  /* 0x000000000000791b */ /* 0x01efea0003800000 */
.L_x_2184:
[----:B------:R-:W-:-:S04]  /*1da0*/  IMAD.MOV.U32 R26, RZ, RZ, R25 ;  /* 0x000000ffff1a7224 */ /* 0x000fc800078e0019 */
[----:B------:R-:W-:Y:S01]  /*1db0*/  @!P0 FADD.FTZ R26, -R26, -RZ ;  /* 0x800000ff1a1a8221 */ /* 0x000fe20000010100 */
[----:B------:R-:W-:Y:S01]  /*1dc0*/  IMAD.U32 R25, R28, 0x10000, RZ ;  /* 0x000100001c197824 */ /* 0x000fe200078e00ff */
[----:B------:R-:W-:-:S03]  /*1dd0*/  SHF.L.U32 R8, R8, 0x10, RZ ;  /* 0x0000001008087819 */ /* 0x000fc600000006ff */
[----:B------:R-:W-:-:S04]  /*1de0*/  FMUL.FTZ R26, R26, R25 ;  /* 0x000000191a1a7220 */ /* 0x000fc80000410000 */
[----:B------:R-:W-:Y:S01]  /*1df0*/  FFMA.FTZ R8, R21, R8, R26 ;  /* 0x0000000815087223 */ /* 0x000fe2000001001a */
[----:B------:R-:W-:-:S07]  /*1e00*/  IMAD.MOV.U32 R21, RZ, RZ, R0 ;  /* 0x000000ffff157224 */ /* 0x000fce00078e0000 */
[----:B------:R-:W-:Y:S05]  /*1e10*/  WARPSYNC.COLLECTIVE R9, `(.L_x_2185) ;  /* 0x0000000009087348 */ /* 0x000fea0003c00000 */
[----:B------:R1:W2:Y:S02]  /*1e20*/  SHFL.BFLY P1, R25, R21, R23, R24 ;  /* 0x0c00001715197389 */ /* 0x0002a40000020018 */
[----:B-12---:R-:W-:Y:S05]  /*1e30*/  ENDCOLLECTIVE ;  /* 0x000000000000791b */ /* 0x006fea0003800000 */
.L_x_2185:
[----:B------:R-:W-:Y:S05]  /*1e40*/  BRA `(.L_x_2186) ;  /* 0xfffffff8003c7947 */ /* 0x000fea000383ffff */
.L_x_2173:
[----:B------:R-:W-:Y:S01]  /*1e50*/  BSSY B1, `(.L_x_2187) ;  /* 0x0000005000017945 */ /* 0x000fe20003800000 */
[----:B------:R-:W-:-:S07]  /*1e60*/  MOV R9, 0xffffffff ;  /* 0xffffffff00097802 */ /* 0x000fce0000000f00 */
[----:B-1----:R-:W-:Y:S05]  /*1e70*/  WARPSYNC.COLLECTIVE R9, `(.L_x_2188) ;  /* 0x0000000009087348 */ /* 0x002fea0003c00000 */
[----:B------:R-:W-:Y:S01]  /*1e80*/  NOP ;  /* 0x0000000000007918 */ /* 0x000fe20000000000 */
[----:B-1----:R-:W-:Y:S05]  /*1e90*/  ENDCOLLECTIVE ;  /* 0x000000000000791b */ /* 0x002fea0003800000 */
.L_x_2188:
[----:B------:R-:W-:Y:S05]  /*1ea0*/  BSYNC B1 ;  /* 0x0000000000017941 */ /* 0x000fea0003800000 */
.L_x_2187:
[----:B------:R-:W-:Y:S05]  /*1eb0*/  BRA `(.L_x_2171) ;  /* 0xfffffff800547947 */ /* 0x000fea000383ffff */
.L_x_2189:
        /* <DEDUP_REMOVED lines=12> */
.L_x_4126:


//--------------------- .text._ZN12tensorrt_llm7kernels32fusedQKNormRopeKernelNTokenHeadsIN3c104HalfENS2_8BFloat16ELi64ELb1ELi8EEEvPviiifPKvS7_S7_PKlii --------------------------
	.section	.text._ZN12tensorrt_llm7kernels32fusedQKNormRopeKernelNTokenHeadsIN3c104HalfENS2_8BFloat16ELi64ELb1ELi8EEEvPviiifPKvS7_S7_PKlii,"ax",@progbits
	.align	128
        .global         _ZN12tensorrt_llm7kernels32fusedQKNormRopeKernelNTokenHeadsIN3c104HalfENS2_8BFloat16ELi64ELb1ELi8EEEvPviiifPKvS7_S7_PKlii
        .type           _ZN12tensorrt_llm7kernels32fusedQKNormRopeKernelNTokenHeadsIN3c104HalfENS2_8BFloat16ELi64ELb1ELi8EEEvPviiifPKvS7_S7_PKlii,@function
        .size           _ZN12tensorrt_llm7kernels32fusedQKNormRopeKernelNTokenHeadsIN3c104HalfENS2_8BFloat16ELi64ELb1ELi8EEEvPviiifPKvS7_S7_PKlii,(.L_x_4127 - _ZN12tensorrt_llm7kernels32fusedQKNormRopeKernelNTokenHeadsIN3c104HalfENS2_8BFloat16ELi64ELb1ELi8EEEvPviiifPKvS7_S7_PKlii)
        .other          _ZN12tensorrt_llm7kernels32fusedQKNormRopeKernelNTokenHeadsIN3c104HalfENS2_8BFloat16ELi64ELb1ELi8EEEvPviiifPKvS7_S7_PKlii,@"STO_CUDA_ENTRY STV_DEFAULT"
_ZN12tensorrt_llm7kernels32fusedQKNormRopeKernelNTokenHeadsIN3c104HalfENS2_8BFloat16ELi64ELb1ELi8EEEvPviiifPKvS7_S7_PKlii:
.text._ZN12tensorrt_llm7kernels32fusedQKNormRopeKernelNTokenHeadsIN3c104HalfENS2_8BFloat16ELi64ELb1ELi8EEEvPviiifPKvS7_S7_PKlii:
[----:B------:R-:W-:Y:S01]  /*0000*/  LDC R1, c[0x0][0x37c] ;  /* 0x0000df00ff017b82 */ /* 0x000fe20000000800 */
[----:B------:R-:W1:Y:S01]  /*0010*/  LDCU.64 UR4, c[0x0][0x388] ;  /* 0x00007100ff0477ac */ /* 0x000e620008000a00 */
[----:B------:R-:W2:Y:S01]  /*0020*/  S2R R4, SR_TID.X ;  /* 0x0000000000047919 */ /* 0x000ea20000002100 */
[----:B------:R-:W3:Y:S01]  /*0030*/  S2R R8, SR_CTAID.X ;  /* 0x0000000000087919 */ /* 0x000ee20000002500 */
[----:B-1----:R-:W-:Y:S01]  /*0040*/  MOV R23, UR4 ;  /* 0x0000000400177c02 */ /* 0x002fe20008000f00 */
[----:B------:R-:W1:Y:S04]  /*0050*/  LDCU UR4, c[0x0][0x360] ;  /* 0x00006c00ff0477ac */ /* 0x000e680008000800 */
[----:B------:R-:W-:Y:S01]  /*0060*/  VIADD R7, R23, UR5 ;  /* 0x0000000517077c36 */ /* 0x000fe20008000000 */
[----:B------:R-:W4:Y:S04]  /*0070*/  LDCU UR5, c[0x0][0x3b8] ;  /* 0x00007700ff0577ac */ /* 0x000f280008000800 */
[----:B------:R-:W-:-:S04]  /*0080*/  IADD3 R0, PT, PT, R7, 0x7, RZ ;  /* 0x0000000707007810 */ /* 0x000fc80007ffe0ff */
[----:B------:R-:W-:Y:S02]  /*0090*/  SHF.R.S32.HI R3, RZ, 0x1f, R0 ;  /* 0x0000001fff037819 */ /* 0x000fe40000011400 */
[----:B--2---:R-:W-:Y:S02]  /*00a0*/  SHF.R.U32.HI R5, RZ, 0x5, R4 ;  /* 0x00000005ff057819 */ /* 0x004fe40000011604 */
[----:B------:R-:W-:Y:S01]  /*00b0*/  LEA.HI R3, R3, R0, RZ, 0x3 ;  /* 0x0000000003037211 */ /* 0x000fe200078f18ff */
[----:B-1----:R-:W-:-:S03]  /*00c0*/  USHF.R.U32.HI UR4, URZ, 0x5, UR4 ;  /* 0x00000005ff047899 */ /* 0x002fc60008011604 */
[----:B------:R-:W-:-:S03]  /*00d0*/  SHF.R.S32.HI R0, RZ, 0x3, R3 ;  /* 0x00000003ff007819 */ /* 0x000fc60000011403 */
[----:B---3--:R-:W-:Y:S01]  /*00e0*/  IMAD R9, R8, UR4, R5 ;  /* 0x0000000408097c24 */ /* 0x008fe2000f8e0205 */
[----:B------:R-:W-:-:S04]  /*00f0*/  IABS R11, R0 ;  /* 0x00000000000b7213 */ /* 0x000fc80000000000 */
[----:B------:R-:W1:Y:S08]  /*0100*/  I2F.RP R6, R11 ;  /* 0x0000000b00067306 */ /* 0x000e700000209400 */
[----:B-1----:R-:W1:Y:S02]  /*0110*/  MUFU.RCP R6, R6 ;  /* 0x0000000600067308 */ /* 0x002e640000001000 */
[----:B-1----:R-:W-:Y:S01]  /*0120*/  VIADD R2, R6, 0xffffffe ;  /* 0x0ffffffe06027836 */ /* 0x002fe20000000000 */
[----:B------:R-:W-:-:S05]  /*0130*/  IABS R6, R9 ;  /* 0x0000000900067213 */ /* 0x000fca0000000000 */
[----:B------:R1:W2:Y:S02]  /*0140*/  F2I.FTZ.U32.TRUNC.NTZ R3, R2 ;  /* 0x0000000200037305 */ /* 0x0002a4000021f000 */
[----:B-1----:R-:W-:Y:S01]  /*0150*/  HFMA2 R2, -RZ, RZ, 0, 0 ;  /* 0x00000000ff027431 */ /* 0x002fe200000001ff */
[----:B--2---:R-:W-:-:S05]  /*0160*/  IADD3 R10, PT, PT, RZ, -R3, RZ ;  /* 0x80000003ff0a7210 */ /* 0x004fca0007ffe0ff */
[----:B------:R-:W-:-:S04]  /*0170*/  IMAD.MOV.U32 R8, RZ, RZ, R10 ;  /* 0x000000ffff087224 */ /* 0x000fc800078e000a */
        /* <DEDUP_REMOVED lines=18> */
[----:B------:R-:W-:-:S06]  /*02a0*/  IMAD R22, R0, R22, R9 ;  /* 0x0000001600167224 */ /* 0x000fcc00078e0209 */
        /* <DEDUP_REMOVED lines=14> */
[----:B--2---:R-:W-:-:S07]  /*0390*/  IADD3 R0, PT, PT, R7, UR5, RZ ;  /* 0x0000000507007c10 */ /* 0x004fce000fffe0ff */
[----:B---3--:R-:W-:Y:S05]  /*03a0*/  @!P0 BRA `(.L_x_2191) ;  /* 0x0000000400908947 */ /* 0x008fea0003800000 */
[----:B------:R-:W-:Y:S01]  /*03b0*/  VIMNMX R3, PT, PT, R7, R2, PT ;  /* 0x0000000207037248 */ /* 0x000fe20003fe0100 */
[----:B------:R-:W-:Y:S01]  /*03c0*/  BSSY.RECONVERGENT B1, `(.L_x_2192) ;  /* 0x0000043000017945 */ /* 0x000fe20003800200 */
[----:B------:R-:W-:-:S03]  /*03d0*/  MOV R6, RZ ;  /* 0x000000ff00067202 */ /* 0x000fc60000000f00 */
[----:B------:R-:W-:-:S05]  /*03e0*/  IMAD.IADD R3, R22, 0x1, -R3 ;  /* 0x0000000116037824 */ /* 0x000fca00078e0a03 */
[----:B------:R-:W-:-:S13]  /*03f0*/  ISETP.GT.U32.AND P0, PT, R3, -0x4, PT ;  /* 0xfffffffc0300780c */ /* 0x000fda0003f04070 */
[----:B------:R-:W-:Y:S05]  /*0400*/  @P0 BRA `(.L_x_2193) ;  /* 0x0000000000f80947 */ /* 0x000fea0003800000 */
[----:B------:R-:W1:Y:S01]  /*0410*/  S2UR UR6, SR_CgaCtaId ;  /* 0x00000000000679c3 */ /* 0x000e620000008800 */
[----:B------:R-:W-:Y:S01]  /*0420*/  UMOV UR5, 0x400 ;  /* 0x0000040000057882 */ /* 0x000fe20000000000 */
[----:B------:R-:W-:Y:S01]  /*0430*/  LOP3.LUT R6, R21, 0x7ffffffc, RZ, 0xc0, !PT ;  /* 0x7ffffffc15067812 */ /* 0x000fe200078ec0ff */
[----:B------:R-:W-:Y:S01]  /*0440*/  BSSY.RECONVERGENT B2, `(.L_x_2193) ;  /* 0x000003a000027945 */ /* 0x000fe20003800200 */
[----:B------:R-:W-:Y:S01]  /*0450*/  VIADD R18, R22, 0x3 ;  /* 0x0000000316127836 */ /* 0x000fe20000000000 */
[----:B------:R-:W-:Y:S01]  /*0460*/  SHF.L.U32 R20, R14, 0x1, RZ ;  /* 0x000000010e147819 */ /* 0x000fe200000006ff */
[----:B------:R-:W-:Y:S02]  /*0470*/  IMAD.IADD R19, R22, 0x1, -R23 ;  /* 0x0000000116137824 */ /* 0x000fe400078e0a17 */
[----:B------:R-:W2:Y:S01]  /*0480*/  LDC.64 R2, c[0x0][0x380] ;  /* 0x0000e000ff027b82 */ /* 0x000ea20000000a00 */
[----:B------:R-:W-:Y:S01]  /*0490*/  IMAD.MOV R24, RZ, RZ, -R6 ;  /* 0x000000ffff187224 */ /* 0x000fe200078e0a06 */
[----:B-1----:R-:W-:-:S04]  /*04a0*/  ULEA UR5, UR6, UR5, 0x18 ;  /* 0x0000000506057291 */ /* 0x002fc8000f8ec0ff */
[----:B------:R-:W-:-:S06]  /*04b0*/  UIADD3 UR5, UPT, UPT, UR4, UR5, URZ ;  /* 0x0000000504057290 */ /* 0x000fcc000fffe0ff */
[----:B------:R-:W-:-:S04]  /*04c0*/  LEA R9, R5, UR5, 0xa ;  /* 0x0000000505097c11 */ /* 0x000fc8000f8e50ff */
[----:B------:R-:W-:-:S04]  /*04d0*/  LEA R9, R14, R9, 0x2 ;  /* 0x000000090e097211 */ /* 0x000fc800078e10ff */
[----:B------:R-:W-:-:S07]  /*04e0*/  IADD3 R25, PT, PT, R9, 0x100, RZ ;  /* 0x0000010009197810 */ /* 0x000fce0007ffe0ff */
.L_x_2194:
        /* <DEDUP_REMOVED lines=8> */
[----:B------:R-:W-:Y:S02]  /*0570*/  SEL R9, R19, RZ, P0 ;  /* 0x000000ff13097207 */ /* 0x000fe40000000000 */
[----:B------:R-:W-:-:S02]  /*0580*/  ISETP.GE.AND P0, PT, R10, R23, PT ;  /* 0x000000170a00720c */ /* 0x000fc40003f06270 */
[----:B------:R-:W-:Y:S01]  /*0590*/  IADD3 R16, PT, PT, R19, 0x3, RZ ;  /* 0x0000000313107810 */ /* 0x000fe20007ffe0ff */
[-C--:B------:R-:W-:Y:S01]  /*05a0*/  IMAD R9, R15, R0.reuse, R9 ;  /* 0x000000000f097224 */ /* 0x080fe200078e0209 */
[-C--:B------:R-:W-:Y:S01]  /*05b0*/  ISETP.GE.AND P1, PT, R8, R23.reuse, PT ;  /* 0x000000170800720c */ /* 0x080fe20003f26270 */
[----:B------:R-:W-:Y:S01]  /*05c0*/  VIADD R19, R19, 0x4 ;  /* 0x0000000413137836 */ /* 0x000fe20000000000 */
        /* <DEDUP_REMOVED lines=8> */
[-C--:B------:R-:W-:Y:S01]  /*0650*/  VIMNMX R8, PT, PT, R8, R23.reuse, PT ;  /* 0x0000001708087248 */ /* 0x080fe20003fe0100 */
[----:B------:R-:W-:Y:S01]  /*0660*/  IMAD.IADD R9, R9, 0x1, R12 ;  /* 0x0000000109097824 */ /* 0x000fe200078e020c */
        /* <DEDUP_REMOVED lines=24> */
.L_x_2193:
[----:B------:R-:W-:Y:S05]  /*07f0*/  BSYNC.RECONVERGENT B1 ;  /* 0x0000000000017941 */ /* 0x000fea0003800200 */
.L_x_2192:
[----:B------:R-:W-:-:S13]  /*0800*/  LOP3.LUT P0, R12, R21, 0x3, RZ, 0xc0, !PT ;  /* 0x00000003150c7812 */ /* 0x000fda000780c0ff */
[----:B------:R-:W-:Y:S05]  /*0810*/  @!P0 BRA `(.L_x_2191) ;  /* 0x0000000000748947 */ /* 0x000fea0003800000 */
[----:B------:R-:W1:Y:S01]  /*0820*/  S2UR UR6, SR_CgaCtaId ;  /* 0x00000000000679c3 */ /* 0x000e620000008800 */
[----:B------:R-:W-:Y:S01]  /*0830*/  UMOV UR5, 0x400 ;  /* 0x0000040000057882 */ /* 0x000fe20000000000 */
[----:B------:R-:W-:Y:S02]  /*0840*/  IMAD.IADD R10, R22, 0x1, R6 ;  /* 0x00000001160a7824 */ /* 0x000fe400078e0206 */
[----:B------:R-:W-:-:S04]  /*0850*/  IMAD.MOV R12, RZ, RZ, -R12 ;  /* 0x000000ffff0c7224 */ /* 0x000fc800078e0a0c */
[----:B------:R-:W2:Y:S01]  /*0860*/  LDC.64 R2, c[0x0][0x380] ;  /* 0x0000e000ff027b82 */ /* 0x000ea20000000a00 */
[----:B-1----:R-:W-:-:S04]  /*0870*/  ULEA UR5, UR6, UR5, 0x18 ;  /* 0x0000000506057291 */ /* 0x002fc8000f8ec0ff */
[----:B------:R-:W-:-:S06]  /*0880*/  UIADD3 UR5, UPT, UPT, UR4, UR5, URZ ;  /* 0x0000000504057290 */ /* 0x000fcc000fffe0ff */
[----:B------:R-:W-:-:S04]  /*0890*/  LEA R9, R5, UR5, 0xa ;  /* 0x0000000505097c11 */ /* 0x000fc8000f8e50ff */
[----:B------:R-:W-:Y:S02]  /*08a0*/  LEA R9, R6, R9, 0x7 ;  /* 0x0000000906097211 */ /* 0x000fe400078e38ff */
[----:B------:R-:W-:-:S03]  /*08b0*/  IADD3 R6, PT, PT, R10, -R23, RZ ;  /* 0x800000170a067210 */ /* 0x000fc60007ffe0ff */
[----:B------:R-:W-:-:S07]  /*08c0*/  IMAD R11, R14, 0x4, R9 ;  /* 0x000000040e0b7824 */ /* 0x000fce00078e0209 */
.L_x_2195:
[-C--:B------:R-:W-:Y:S01]  /*08d0*/  ISETP.GE.AND P0, PT, R10, R23.reuse, PT ;  /* 0x000000170a00720c */ /* 0x080fe20003f06270 */
        /* <DEDUP_REMOVED lines=17> */
.L_x_2191:
[----:B------:R-:W-:Y:S05]  /*09f0*/  BSYNC.RECONVERGENT B0 ;  /* 0x0000000000007941 */ /* 0x000fea0003800200 */
.L_x_2190:
        /* <DEDUP_REMOVED lines=35> */
[----:B------:R-:W-:Y:S02]  /*0c30*/  LOP3.LUT R17, R17, 0x1f, R4, 0xf8, !PT ;  /* 0x0000001f11117812 */ /* 0x000fe400078ef804 */
[----:B------:R-:W-:Y:S01]  /*0c40*/  IADD3 R4, PT, PT, -R2, RZ, RZ ;  /* 0x000000ff02047210 */ /* 0x000fe20007ffe1ff */
[----:B-1----:R-:W-:-:S06]  /*0c50*/  ULEA UR5, UR7, UR5, 0x18 ;  /* 0x0000000507057291 */ /* 0x002fcc000f8ec0ff */
[----:B------:R-:W-:-:S05]  /*0c60*/  LEA R3, R3, UR5, 0x1 ;  /* 0x0000000503037c11 */ /* 0x000fca000f8e08ff */
[----:B------:R-:W-:-:S07]  /*0c70*/  IMAD.IADD R11, R3, 0x1, R9 ;  /* 0x00000001030b7824 */ /* 0x000fce00078e0209 */
.L_x_2200:
        /* <DEDUP_REMOVED lines=11> */
.L_x_2199:
[----:B------:R-:W-:Y:S05]  /*0d30*/  BSYNC.RECONVERGENT B1 ;  /* 0x0000000000017941 */ /* 0x000fea0003800200 */
.L_x_2198:
        /* <DEDUP_REMOVED lines=8> */
.L_x_2201:
[----:B------:R-:W-:Y:S01]  /*0dc0*/  VIADD R3, R19, 0xfffffc00 ;  /* 0xfffffc0013037836 */ /* 0x000fe20000000000 */
[----:B------:R-:W-:Y:S01]  /*0dd0*/  IADD3 R17, PT, PT, R17, 0x80, RZ ;  /* 0x0000008011117810 */ /* 0x000fe20007ffe0ff */
[C---:B------:R-:W-:Y:S01]  /*0de0*/  VIADD R13, R19.reuse, 0x200 ;  /* 0x00000200130d7836 */ /* 0x040fe20000000000 */
[----:B------:R-:W-:Y:S02]  /*0df0*/  IADD3 R11, PT, PT, R19, -0x200, RZ ;  /* 0xfffffe00130b7810 */ /* 0x000fe40007ffe0ff */
[-C--:B------:R-:W-:Y:S02]  /*0e00*/  IADD3 R2, P0, PT, R3, R6.reuse, RZ ;  /* 0x0000000603027210 */ /* 0x080fe40007f1e0ff */
[C---:B------:R-:W-:Y:S01]  /*0e10*/  IADD3 R8, P2, PT, R19.reuse, R6, RZ ;  /* 0x0000000613087210 */ /* 0x040fe20007f5e0ff */
        /* <DEDUP_REMOVED lines=17> */
.L_x_2197:
[----:B------:R-:W-:Y:S05]  /*0f30*/  BSYNC.RECONVERGENT B0 ;  /* 0x0000000000007941 */ /* 0x000fea0003800200 */
.L_x_2196:
        /* <DEDUP_REMOVED lines=8> */
[----:B------:R-:W-:Y:S01]  /*0fc0*/  IADD3 R10, PT, PT, R22, 0x1, RZ ;  /* 0x00000001160a7810 */ /* 0x000fe20007ffe0ff */
[----:B------:R-:W-:Y:S01]  /*0fd0*/  ULEA.HI UR5, UR10, UR10, URZ, 0x1 ;  /* 0x0000000a0a057291 */ /* 0x000fe2000f8f08ff */
[----:B------:R-:W-:Y:S01]  /*0fe0*/  MOV R11, 0x400 ;  /* 0x00000400000b7802 */ /* 0x000fe20000000f00 */
        /* <DEDUP_REMOVED lines=13> */
[----:B-1----:R-:W-:Y:S01]  /*10c0*/  LEA R3, R5, UR4, 0xa ;  /* 0x0000000405037c11 */ /* 0x002fe2000f8e50ff */
[----:B------:R-:W-:-:S02]  /*10d0*/  IMAD R12, R15, R0, RZ ;  /* 0x000000000f0c7224 */ /* 0x000fc400078e02ff */
[----:B------:R-:W-:Y:S01]  /*10e0*/  IMAD.MOV.U32 R11, RZ, RZ, RZ ;  /* 0x000000ffff0b7224 */ /* 0x000fe200078e00ff */
[----:B------:R-:W-:Y:S01]  /*10f0*/  LEA R20, R14, R3, 0x2 ;  /* 0x000000030e147211 */ /* 0x000fe200078e10ff */
[----:B------:R-:W-:Y:S02]  /*1100*/  IMAD R10, R10, 0x2, R19 ;  /* 0x000000020a0a7824 */ /* 0x000fe400078e0213 */
[----:B-----5:R-:W-:Y:S02]  /*1110*/  HADD2.F32 R7, -RZ, R6.H0_H0 ;  /* 0x20000006ff077230 */ /* 0x020fe40000004100 */
[----:B--2---:R-:W-:Y:S02]  /*1120*/  HADD2.F32 R6, -RZ, R17.H0_H0 ;  /* 0x20000011ff067230 */ /* 0x004fe40000004100 */
[----:B----4-:R-:W-:Y:S02]  /*1130*/  HADD2.F32 R8, -RZ, R4.H0_H0 ;  /* 0x20000004ff087230 */ /* 0x010fe40000004100 */
[----:B------:R-:W-:Y:S01]  /*1140*/  HADD2.F32 R9, -RZ, R16.H0_H0 ;  /* 0x20000010ff097230 */ /* 0x000fe20000004100 */
[----:B------:R-:W-:Y:S06]  /*1150*/  @!P0 BRA `(.L_x_2203) ;  /* 0x0000000400b08947 */ /* 0x000fec0003800000 */
[----:B------:R-:W-:Y:S01]  /*1160*/  LOP3.LUT R11, R21, 0x7ffffffe, RZ, 0xc0, !PT ;  /* 0x7ffffffe150b7812 */ /* 0x000fe200078ec0ff */
[----:B------:R-:W-:Y:S01]  /*1170*/  IMAD.MOV.U32 R17, RZ, RZ, 0x1 ;  /* 0x00000001ff117424 */ /* 0x000fe200078e00ff */
[----:B------:R-:W-:Y:S02]  /*1180*/  IADD3 R19, PT, PT, R20, 0x80, R19 ;  /* 0x0000008014137810 */ /* 0x000fe40007ffe013 */
[----:B------:R-:W-:Y:S01]  /*1190*/  IADD3 R18, PT, PT, R22, -R23, RZ ;  /* 0x8000001716127210 */ /* 0x000fe20007ffe0ff */
[----:B------:R-:W-:Y:S01]  /*11a0*/  IMAD.MOV R15, RZ, RZ, -R11 ;  /* 0x000000ffff0f7224 */ /* 0x000fe200078e0a0b */
[----:B------:R-:W-:-:S07]  /*11b0*/  MOV R16, R22 ;  /* 0x0000001600107202 */ /* 0x000fce0000000f00 */
.L_x_2208:
[----:B-1----:R-:W1:Y:S01]  /*11c0*/  LDS R2, [R19+-0x80] ;  /* 0xffff800013027984 */ /* 0x002e620000000800 */
[----:B------:R-:W-:Y:S01]  /*11d0*/  MOV R23, UR11 ;  /* 0x0000000b00177c02 */ /* 0x000fe20008000f00 */
[----:B------:R-:W-:Y:S01]  /*11e0*/  UMOV UR4, 0xffffffff ;  /* 0xffffffff00047882 */ /* 0x000fe20000000000 */
[C---:B------:R-:W-:Y:S02]  /*11f0*/  VIADD R26, R16.reuse, 0x1 ;  /* 0x00000001101a7836 */ /* 0x040fe40000000000 */
[CC--:B------:R-:W-:Y:S02]  /*1200*/  ISETP.GE.AND P2, PT, R16.reuse, R23.reuse, PT ;  /* 0x000000171000720c */ /* 0x0c0fe40003f46270 */
[----:B------:R-:W-:Y:S02]  /*1210*/  VIMNMX R3, PT, PT, R16, R23, PT ;  /* 0x0000001710037248 */ /* 0x000fe40003fe0100 */
        /* <DEDUP_REMOVED lines=16> */
.L_x_2218:
        /* <DEDUP_REMOVED lines=8> */
[----:B-1----:R-:W-:-:S04]  /*13a0*/  FMUL.FTZ R3, R29, R4 ;  /* 0x000000041d037220 */ /* 0x002fc80000410000 */
[----:B------:R-:W-:Y:S01]  /*13b0*/  FMUL.FTZ R4, R2, R3 ;  /* 0x0000000302047220 */ /* 0x000fe20000410000 */
[----:B------:R-:W-:Y:S01]  /*13c0*/  FSEL R2, R8, R7, !P2 ;  /* 0x0000000708027208 */ /* 0x000fe20005000000 */
[----:B------:R-:W-:Y:S06]  /*13d0*/  @P1 BRA `(.L_x_2206) ;  /* 0x0000000000041947 */ /* 0x000fec0003800000 */
[----:B------:R-:W-:-:S04]  /*13e0*/  DEPBAR.LE SB0, 0x0 ;  /* 0x000080000000791a */ /* 0x000fc80000000000 */
.L_x_2206:
[----:B------:R-:W-:Y:S05]  /*13f0*/  BSYNC.RECONVERGENT B1 ;  /* 0x0000000000017941 */ /* 0x000fea0003800200 */
.L_x_2205:
[----:B------:R-:W1:Y:S01]  /*1400*/  @!P0 LDS.U16 R3, [R10+UR5] ;  /* 0x000000050a038984 */ /* 0x000e620008000400 */
[----:B------:R-:W-:Y:S01]  /*1410*/  FMUL.FTZ R5, R29, R2 ;  /* 0x000000021d057220 */ /* 0x000fe20000410000 */
[----:B------:R-:W-:Y:S01]  /*1420*/  IMAD R27, R27, 0x40, R13 ;  /* 0x000000401b1b7824 */ /* 0x000fe200078e020d */
[----:B------:R-:W-:Y:S01]  /*1430*/  ISETP.GE.AND P2, PT, R26, R23, PT ;  /* 0x000000171a00720c */ /* 0x000fe20003f46270 */
[----:B------:R-:W2:Y:S01]  /*1440*/  @!P0 LDS.U16 R2, [R10] ;  /* 0x000000000a028984 */ /* 0x000ea20000000400 */
[----:B------:R-:W-:Y:S01]  /*1450*/  FMUL.FTZ R5, R0, R5 ;  /* 0x0000000500057220 */ /* 0x000fe20000410000 */
[----:B------:R-:W-:Y:S01]  /*1460*/  VIMNMX R26, PT, PT, R26, R23, PT ;  /* 0x000000171a1a7248 */ /* 0x000fe20003fe0100 */
[----:B------:R-:W-:Y:S01]  /*1470*/  UMOV UR4, 0xffffffff ;  /* 0xffffffff00047882 */ /* 0x000fe20000000000 */
[----:B------:R-:W3:Y:S01]  /*1480*/  LDS R25, [R19] ;  /* 0x0000000013197984 */ /* 0x000ee20000000800 */
[----:B-1----:R-:W-:Y:S01]  /*1490*/  @!P0 SHF.L.U32 R3, R3, 0x10, RZ ;  /* 0x0000001003038819 */ /* 0x002fe200000006ff */
[----:B--2---:R-:W-:-:S04]  /*14a0*/  @!P0 IMAD.U32 R2, R2, 0x10000, RZ ;  /* 0x0001000002028824 */ /* 0x004fc800078e00ff */
[-C--:B------:R-:W-:Y:S01]  /*14b0*/  @!P0 FMUL.FTZ R0, R4, R3.reuse ;  /* 0x0000000304008220 */ /* 0x080fe20000410000 */
[----:B------:R-:W-:-:S03]  /*14c0*/  @!P0 FMUL.FTZ R3, R5, R3 ;  /* 0x0000000305038220 */ /* 0x000fc60000410000 */
[-C--:B------:R-:W-:Y:S01]  /*14d0*/  @!P0 FFMA.FTZ R0, R5, R2.reuse, -R0 ;  /* 0x0000000205008223 */ /* 0x080fe20000010800 */
[----:B------:R-:W-:Y:S02]  /*14e0*/  @!P0 FFMA.FTZ R4, R4, R2, R3 ;  /* 0x0000000204048223 */ /* 0x000fe40000010003 */
[----:B------:R-:W1:Y:S02]  /*14f0*/  LDC.64 R2, c[0x0][0x380] ;  /* 0x0000e000ff027b82 */ /* 0x000e640000000a00 */
[----:B------:R-:W-:Y:S02]  /*1500*/  @!P0 MOV R5, R0 ;  /* 0x0000000000058202 */ /* 0x000fe40000000f00 */
[----:B------:R-:W-:Y:S02]  /*1510*/  IADD3 R0, PT, PT, R18, 0x1, RZ ;  /* 0x0000000112007810 */ /* 0x000fe40007ffe0ff */
[----:B------:R-:W-:Y:S01]  /*1520*/  F2FP.F16.F32.PACK_AB R29, R4, R5 ;  /* 0x00000005041d723e */ /* 0x000fe200000000ff */
[----:B-1----:R-:W-:Y:S01]  /*1530*/  IMAD.WIDE R4, R27, 0x2, R2 ;  /* 0x000000021b047825 */ /* 0x002fe200078e0202 */
[----:B------:R-:W-:-:S03]  /*1540*/  SEL R27, R0, RZ, P2 ;  /* 0x000000ff001b7207 */ /* 0x000fc60001000000 */
[--C-:B---3--:R-:W-:Y:S01]  /*1550*/  HADD2.F32 R0, -RZ, R25.reuse.H0_H0 ;  /* 0x20000019ff007230 */ /* 0x108fe20000004100 */
[----:B------:R-:W-:Y:S01]  /*1560*/  IADD3 R26, PT, PT, R26, R12, R27 ;  /* 0x0000000c1a1a7210 */ /* 0x000fe20007ffe01b */
[----:B------:R-:W-:Y:S01]  /*1570*/  HADD2.F32 R27, -RZ, R25.H1_H1 ;  /* 0x30000019ff1b7230 */ /* 0x000fe20000004100 */
[----:B------:R1:W-:Y:S02]  /*1580*/  STG.E desc[UR8][R4.64], R29 ;  /* 0x0000001d04007986 */ /* 0x0003e4000c101908 */
[----:B------:R-:W-:-:S04]  /*1590*/  FFMA.FTZ R28, R0, R0, RZ ;  /* 0x00000000001c7223 */ /* 0x000fc800000100ff */
[----:B-1----:R-:W-:Y:S01]  /*15a0*/  FFMA.FTZ R4, R27, R27, R28 ;  /* 0x0000001b1b047223 */ /* 0x002fe2000001001c */
        /* <DEDUP_REMOVED lines=10> */
.L_x_2225:
[----:B--2---:R-:W-:Y:S01]  /*1650*/  FADD.FTZ R29, R4, R29 ;  /* 0x0000001d041d7221 */ /* 0x004fe20000010000 */
[----:B-1----:R-:W-:Y:S01]  /*1660*/  FSEL R4, R9, R6, !P2 ;  /* 0x0000000609047208 */ /* 0x002fe20005000000 */
[----:B------:R-:W-:Y:S01]  /*1670*/  VIADD R15, R15, 0x2 ;  /* 0x000000020f0f7836 */ /* 0x000fe20000000000 */
[----:B------:R-:W-:Y:S01]  /*1680*/  IADD3 R17, PT, PT, R17, 0x2, RZ ;  /* 0x0000000211117810 */ /* 0x000fe20007ffe0ff */
[----:B------:R-:W-:Y:S01]  /*1690*/  FFMA.FTZ R29, R29, 0.015625, R24 ;  /* 0x3c8000001d1d7823 */ /* 0x000fe20000010018 */
[----:B------:R-:W-:Y:S01]  /*16a0*/  VIADD R19, R19, 0x100 ;  /* 0x0000010013137836 */ /* 0x000fe20000000000 */
[----:B------:R-:W1:Y:S01]  /*16b0*/  @!P0 LDS.U16 R24, [R10+UR5] ;  /* 0x000000050a188984 */ /* 0x000e620008000400 */
[----:B------:R-:W-:Y:S01]  /*16c0*/  IADD3 R16, PT, PT, R16, 0x2, RZ ;  /* 0x0000000210107810 */ /* 0x000fe20007ffe0ff */
[----:B------:R-:W-:Y:S02]  /*16d0*/  VIADD R18, R18, 0x2 ;  /* 0x0000000212127836 */ /* 0x000fe40000000000 */
[----:B------:R-:W2:Y:S02]  /*16e0*/  MUFU.RSQ R29, R29 ;  /* 0x0000001d001d7308 */ /* 0x000ea40000001400 */
[----:B--2---:R-:W-:-:S04]  /*16f0*/  FMUL.FTZ R4, R29, R4 ;  /* 0x000000041d047220 */ /* 0x004fc80000410000 */
[----:B------:R-:W-:Y:S01]  /*1700*/  FMUL.FTZ R27, R27, R4 ;  /* 0x000000041b1b7220 */ /* 0x000fe20000410000 */
[----:B------:R-:W-:-:S05]  /*1710*/  FSEL R4, R8, R7, !P2 ;  /* 0x0000000708047208 */ /* 0x000fca0005000000 */
[----:B------:R-:W-:Y:S02]  /*1720*/  FMUL.FTZ R5, R29, R4 ;  /* 0x000000041d057220 */ /* 0x000fe40000410000 */
[----:B------:R-:W2:Y:S02]  /*1730*/  @!P0 LDS.U16 R4, [R10] ;  /* 0x000000000a048984 */ /* 0x000ea40000000400 */
[----:B------:R-:W-:Y:S01]  /*1740*/  FMUL.FTZ R0, R0, R5 ;  /* 0x0000000500007220 */ /* 0x000fe20000410000 */
[----:B-1----:R-:W-:-:S04]  /*1750*/  @!P0 IMAD.U32 R25, R24, 0x10000, RZ ;  /* 0x0001000018198824 */ /* 0x002fc800078e00ff */
[C---:B------:R-:W-:Y:S01]  /*1760*/  @!P0 FMUL.FTZ R5, R25.reuse, R27 ;  /* 0x0000001b19058220 */ /* 0x040fe20000410000 */
[----:B--2---:R-:W-:Y:S01]  /*1770*/  @!P0 SHF.L.U32 R24, R4, 0x10, RZ ;  /* 0x0000001004188819 */ /* 0x004fe200000006ff */
[----:B------:R-:W-:Y:S01]  /*1780*/  @!P0 FMUL.FTZ R4, R25, R0 ;  /* 0x0000000019048220 */ /* 0x000fe20000410000 */
[----:B------:R-:W-:-:S03]  /*1790*/  IMAD R25, R26, 0x40, R13 ;  /* 0x000000401a197824 */ /* 0x000fc600078e020d */
[C---:B------:R-:W-:Y:S01]  /*17a0*/  @!P0 FFMA.FTZ R5, R24.reuse, R0, -R5 ;  /* 0x0000000018058223 */ /* 0x040fe20000010805 */
[----:B------:R-:W-:Y:S01]  /*17b0*/  @!P0 FFMA.FTZ R27, R24, R27, R4 ;  /* 0x0000001b181b8223 */ /* 0x000fe20000010004 */
[----:B------:R-:W-:-:S03]  /*17c0*/  IMAD.WIDE R2, R25, 0x2, R2 ;  /* 0x0000000219027825 */ /* 0x000fc600078e0202 */
[----:B------:R-:W-:Y:S02]  /*17d0*/  @!P0 MOV R0, R5 ;  /* 0x0000000500008202 */ /* 0x000fe40000000f00 */
[----:B------:R-:W-:Y:S02]  /*17e0*/  ISETP.NE.AND P0, PT, R15, RZ, PT ;  /* 0x000000ff0f00720c */ /* 0x000fe40003f05270 */
[----:B------:R-:W-:-:S05]  /*17f0*/  F2FP.F16.F32.PACK_AB R27, R27, R0 ;  /* 0x000000001b1b723e */ /* 0x000fca00000000ff */
[----:B------:R1:W-:Y:S06]  /*1800*/  STG.E desc[UR8][R2.64], R27 ;  /* 0x0000001b02007986 */ /* 0x0003ec000c101908 */
[----:B------:R-:W-:Y:S05]  /*1810*/  @P0 BRA `(.L_x_2208) ;  /* 0xfffffff800680947 */ /* 0x000fea000383ffff */
.L_x_2203:
[----:B------:R-:W-:Y:S05]  /*1820*/  BSYNC B0 ;  /* 0x0000000000007941 */ /* 0x000fea0003800000 */
.L_x_2202:
[----:B------:R-:W-:-:S04]  /*1830*/  LOP3.LUT R21, R21, 0x1, RZ, 0xc0, !PT ;  /* 0x0000000115157812 */ /* 0x000fc800078ec0ff */
[----:B------:R-:W-:-:S13]  /*1840*/  ISETP.NE.U32.AND P0, PT, R21, 0x1, PT ;  /* 0x000000011500780c */ /* 0x000fda0003f05070 */
[----:B------:R-:W-:Y:S05]  /*1850*/  @P0 EXIT ;  /* 0x000000000000094d */ /* 0x000fea0003800000 */
[----:B------:R-:W2:Y:S01]  /*1860*/  S2UR UR6, SR_CgaCtaId ;  /* 0x00000000000679c3 */ /* 0x000ea20000008800 */
[----:B------:R-:W-:Y:S01]  /*1870*/  UMOV UR4, 0x400 ;  /* 0x0000040000047882 */ /* 0x000fe20000000000 */
[----:B------:R-:W-:Y:S01]  /*1880*/  LEA R20, R11, R20, 0x7 ;  /* 0x000000140b147211 */ /* 0x000fe200078e38ff */
[----:B------:R-:W-:-:S05]  /*1890*/  IMAD.IADD R22, R22, 0x1, R11 ;  /* 0x0000000116167824 */ /* 0x000fca00078e020b */
[CC--:B------:R-:W-:Y:S02]  /*18a0*/  ISETP.GE.AND P0, PT, R22.reuse, R23.reuse, PT ;  /* 0x000000171600720c */ /* 0x0c0fe40003f06270 */
[CC--:B------:R-:W-:Y:S02]  /*18b0*/  IADD3 R0, PT, PT, R22.reuse, -R23.reuse, RZ ;  /* 0x8000001716007210 */ /* 0x0c0fe40007ffe0ff */
[----:B------:R-:W-:Y:S02]  /*18c0*/  VIMNMX R22, PT, PT, R22, R23, PT ;  /* 0x0000001716167248 */ /* 0x000fe40003fe0100 */
[----:B-1----:R-:W-:-:S04]  /*18d0*/  SEL R3, R0, RZ, P0 ;  /* 0x000000ff00037207 */ /* 0x002fc80000000000 */
[----:B------:R-:W-:-:S05]  /*18e0*/  IADD3 R22, PT, PT, R22, R12, R3 ;  /* 0x0000000c16167210 */ /* 0x000fca0007ffe003 */
[----:B------:R-:W-:Y:S01]  /*18f0*/  IMAD R13, R22, 0x40, R13 ;  /* 0x00000040160d7824 */ /* 0x000fe200078e020d */
[----:B--2---:R-:W-:-:S09]  /*1900*/  ULEA UR4, UR6, UR4, 0x18 ;  /* 0x0000000406047291 */ /* 0x004fd2000f8ec0ff */
[----:B------:R-:W1:Y:S01]  /*1910*/  LDS R20, [R20+UR4] ;  /* 0x0000000414147984 */ /* 0x000e620008000800 */
[----:B------:R-:W-:Y:S01]  /*1920*/  UMOV UR4, 0xffffffff ;  /* 0xffffffff00047882 */ /* 0x000fe20000000000 */
        /* <DEDUP_REMOVED lines=14> */
.L_x_2232:
[----:B------:R-:W3:Y:S01]  /*1a10*/  LDC R4, c[0x0][0x394] ;  /* 0x0000e500ff047b82 */ /* 0x000ee20000000800 */
[----:B------:R-:W-:Y:S01]  /*1a20*/  ISETP.NE.AND P1, PT, R11, RZ, PT ;  /* 0x000000ff0b00720c */ /* 0x000fe20003f25270 */
[----:B------:R-:W-:Y:S01]  /*1a30*/  BSSY.RECONVERGENT B0, `(.L_x_2210) ;  /* 0x0000004000007945 */ /* 0x000fe20003800200 */
[----:B------:R-:W-:-:S11]  /*1a40*/  ISETP.GE.AND P2, PT, R14, UR7, PT ;  /* 0x000000070e007c0c */ /* 0x000fd6000bf46270 */
[----:B------:R-:W-:Y:S05]  /*1a50*/  @P1 BRA `(.L_x_2211) ;  /* 0x0000000000041947 */ /* 0x000fea0003800000 */
[----:B------:R-:W-:-:S04]  /*1a60*/  DEPBAR.LE SB0, 0x0 ;  /* 0x000080000000791a */ /* 0x000fc80000000000 */
.L_x_2211:
[----:B------:R-:W-:Y:S05]  /*1a70*/  BSYNC.RECONVERGENT B0 ;  /* 0x0000000000007941 */ /* 0x000fea0003800200 */
.L_x_2210:
        /* <DEDUP_REMOVED lines=13> */
[----:B----4-:R-:W-:Y:S01]  /*1b50*/  @!P2 SHF.L.U32 R12, R12, 0x10, RZ ;  /* 0x000000100c0ca819 */ /* 0x010fe200000006ff */
[----:B--2---:R-:W-:-:S04]  /*1b60*/  @!P2 IMAD.U32 R11, R11, 0x10000, RZ ;  /* 0x000100000b0ba824 */ /* 0x004fc800078e00ff */
[-C--:B------:R-:W-:Y:S01]  /*1b70*/  @!P2 FMUL.FTZ R3, R7, R12.reuse ;  /* 0x0000000c0703a220 */ /* 0x080fe20000410000 */
[----:B------:R-:W-:-:S03]  /*1b80*/  @!P2 FMUL.FTZ R12, R0, R12 ;  /* 0x0000000c000ca220 */ /* 0x000fc60000410000 */
[-C--:B------:R-:W-:Y:S01]  /*1b90*/  @!P2 FFMA.FTZ R3, R0, R11.reuse, -R3 ;  /* 0x0000000b0003a223 */ /* 0x080fe20000010803 */
[----:B------:R-:W-:-:S04]  /*1ba0*/  @!P2 FFMA.FTZ R7, R7, R11, R12 ;  /* 0x0000000b0707a223 */ /* 0x000fc8000001000c */
[----:B------:R-:W-:-:S04]  /*1bb0*/  @!P2 MOV R0, R3 ;  /* 0x000000030000a202 */ /* 0x000fc80000000f00 */
[----:B------:R-:W-:-:S05]  /*1bc0*/  F2FP.F16.F32.PACK_AB R7, R7, R0 ;  /* 0x000000000707723e */ /* 0x000fca00000000ff */
[----:B------:R-:W-:Y:S01]  /*1bd0*/  STG.E desc[UR8][R4.64], R7 ;  /* 0x0000000704007986 */ /* 0x000fe2000c101908 */
[----:B------:R-:W-:Y:S05]  /*1be0*/  EXIT ;  /* 0x000000000000794d */ /* 0x000fea0003800000 */
.L_x_2204:
[----:B------:R-:W-:Y:S01]  /*1bf0*/  HFMA2 R25, -RZ, RZ, 0, 1.847743988037109375e-06 ;  /* 0x0000001fff197431 */ /* 0x000fe200000001ff */
[----:B------:R-:W-:Y:S01]  /*1c00*/  BSSY B1, `(.L_x_2212) ;  /* 0x0000006000017945 */ /* 0x000fe20003800000 */
[----:B------:R-:W-:Y:S02]  /*1c10*/  IMAD.MOV.U32 R5, RZ, RZ, 0x10 ;  /* 0x00000010ff057424 */ /* 0x000fe400078e00ff */
[----:B------:R-:W-:-:S07]  /*1c20*/  IMAD.MOV.U32 R28, RZ, RZ, -0x1 ;  /* 0xffffffffff1c7424 */ /* 0x000fce00078e00ff */
[----:B------:R-:W-:Y:S05]  /*1c30*/  WARPSYNC.COLLECTIVE R28, `(.L_x_2213) ;  /* 0x000000001c087348 */ /* 0x000fea0003c00000 */
[----:B------:R1:W2:Y:S02]  /*1c40*/  SHFL.BFLY P1, R29, R4, R5, R25 ;  /* 0x0c000005041d7389 */ /* 0x0002a40000020019 */
[----:B-12---:R-:W-:Y:S05]  /*1c50*/  ENDCOLLECTIVE ;  /* 0x000000000000791b */ /* 0x006fea0003800000 */
.L_x_2213:
[----:B------:R-:W-:Y:S05]  /*1c60*/  BSYNC B1 ;  /* 0x0000000000017941 */ /* 0x000fea0003800000 */
.L_x_2212:
[----:B------:R-:W-:Y:S01]  /*1c70*/  FADD.FTZ R4, R4, R29 ;  /* 0x0000001d04047221 */ /* 0x000fe20000010000 */
[----:B------:R-:W-:Y:S01]  /*1c80*/  MOV R5, 0x8 ;  /* 0x0000000800057802 */ /* 0x000fe20000000f00 */
[----:B------:R-:W-:Y:S01]  /*1c90*/  IMAD.MOV.U32 R25, RZ, RZ, 0x1f ;  /* 0x0000001fff197424 */ /* 0x000fe200078e00ff */
[----:B------:R-:W-:-:S07]  /*1ca0*/  MOV R28, 0xffffffff ;  /* 0xffffffff001c7802 */ /* 0x000fce0000000f00 */
[----:B------:R-:W-:Y:S05]  /*1cb0*/  WARPSYNC.COLLECTIVE R28, `(.L_x_2214) ;  /* 0x000000001c087348 */ /* 0x000fea0003c00000 */
[----:B------:R1:W2:Y:S02]  /*1cc0*/  SHFL.BFLY P1, R29, R4, R5, R25 ;  /* 0x0c000005041d7389 */ /* 0x0002a40000020019 */
[----:B-12---:R-:W-:Y:S05]  /*1cd0*/  ENDCOLLECTIVE ;  /* 0x000000000000791b */ /* 0x006fea0003800000 */
.L_x_2214:
[----:B------:R-:W-:Y:S02]  /*1ce0*/  HFMA2 R5, -RZ, RZ, 0, 2.384185791015625e-07 ;  /* 0x00000004ff057431 */ /* 0x000fe400000001ff */
[----:B------:R-:W-:-:S04]  /*1cf0*/  FADD.FTZ R3, R4, R29 ;  /* 0x0000001d04037221 */ /* 0x000fc80000010000 */
[----:B------:R-:W-:-:S07]  /*1d00*/  IMAD.MOV.U32 R4, RZ, RZ, R3 ;  /* 0x000000ffff047224 */ /* 0x000fce00078e0003 */
[----:B------:R-:W-:Y:S05]  /*1d10*/  WARPSYNC.COLLECTIVE R28, `(.L_x_2215) ;  /* 0x000000001c087348 */ /* 0x000fea0003c00000 */
[----:B------:R1:W2:Y:S02]  /*1d20*/  SHFL.BFLY P1, R29, R4, R5, R25 ;  /* 0x0c000005041d7389 */ /* 0x0002a40000020019 */
[----:B-12---:R-:W-:Y:S05]  /*1d30*/  ENDCOLLECTIVE ;  /* 0x000000000000791b */ /* 0x006fea0003800000 */
.L_x_2215:
[----:B------:R-:W-:Y:S01]  /*1d40*/  MOV R5, 0x2 ;  /* 0x0000000200057802 */ /* 0x000fe20000000f00 */
[----:B------:R-:W-:-:S04]  /*1d50*/  FADD.FTZ R24, R3, R29 ;  /* 0x0000001d03187221 */ /* 0x000fc80000010000 */
[----:B------:R-:W-:-:S07]  /*1d60*/  IMAD.MOV.U32 R4, RZ, RZ, R24 ;  /* 0x000000ffff047224 */ /* 0x000fce00078e0018 */
[----:B------:R-:W-:Y:S05]  /*1d70*/  WARPSYNC.COLLECTIVE R28, `(.L_x_2216) ;  /* 0x000000001c087348 */ /* 0x000fea0003c00000 */
[----:B------:R1:W2:Y:S02]  /*1d80*/  SHFL.BFLY P1, R29, R4, R5, R25 ;  /* 0x0c000005041d7389 */ /* 0x0002a40000020019 */
[----:B-12---:R-:W-:Y:S05]  /*1d90*/  ENDCOLLECTIVE ;  /* 0x000000000000791b */ /* 0x006fea0003800000 */
.L_x_2216:
[----:B------:R-:W-:Y:S02]  /*1da0*/  HFMA2 R5, -RZ, RZ, 0, 5.9604644775390625e-08 ;  /* 0x00000001ff057431 */ /* 0x000fe400000001ff */
[----:B------:R-:W-:-:S04]  /*1db0*/  FADD.FTZ R3, R24, R29 ;  /* 0x0000001d18037221 */ /* 0x000fc80000010000 */
[----:B------:R-:W-:-:S07]  /*1dc0*/  IMAD.MOV.U32 R4, RZ, RZ, R3 ;  /* 0x000000ffff047224 */ /* 0x000fce00078e0003 */
[----:B------:R-:W-:Y:S05]  /*1dd0*/  WARPSYNC.COLLECTIVE R28, `(.L_x_2217) ;  /* 0x000000001c087348 */ /* 0x000fea0003c00000 */
[----:B------:R1:W2:Y:S02]  /*1de0*/  SHFL.BFLY P1, R29, R4, R5, R25 ;  /* 0x0c000005041d7389 */ /* 0x0002a40000020019 */
[----:B-12---:R-:W-:Y:S05]  /*1df0*/  ENDCOLLECTIVE ;  /* 0x000000000000791b */ /* 0x006fea0003800000 */
.L_x_2217:
[----:B------:R-:W-:Y:S05]  /*1e00*/  BRA `(.L_x_2218) ;  /* 0xfffffff400447947 */ /* 0x000fea000383ffff */
.L_x_2207:
[----:B------:R-:W-:Y:S01]  /*1e10*/  BSSY B1, `(.L_x_2219) ;  /* 0x0000007000017945 */ /* 0x000fe20003800000 */
[----:B------:R-:W-:Y:S01]  /*1e20*/  IMAD.MOV.U32 R5, RZ, RZ, 0x10 ;  /* 0x00000010ff057424 */ /* 0x000fe200078e00ff */
[----:B------:R-:W-:Y:S01]  /*1e30*/  MOV R25, 0x1f ;  /* 0x0000001f00197802 */ /* 0x000fe20000000f00 */
[----:B------:R-:W-:-:S07]  /*1e40*/  IMAD.MOV.U32 R28, RZ, RZ, -0x1 ;  /* 0xffffffffff1c7424 */ /* 0x000fce00078e00ff */
[----:B------:R-:W-:Y:S05]  /*1e50*/  WARPSYNC.COLLECTIVE R28, `(.L_x_2220) ;  /* 0x000000001c087348 */ /* 0x000fea0003c00000 */
[----:B------:R1:W2:Y:S02]  /*1e60*/  SHFL.BFLY P1, R29, R4, R5, R25 ;  /* 0x0c000005041d7389 */ /* 0x0002a40000020019 */
[----:B-12---:R-:W-:Y:S05]  /*1e70*/  ENDCOLLECTIVE ;  /* 0x000000000000791b */ /* 0x006fea0003800000 */
.L_x_2220:
[----:B------:R-:W-:Y:S05]  /*1e80*/  BSYNC B1 ;  /* 0x0000000000017941 */ /* 0x000fea0003800000 */
.L_x_2219:
[----:B------:R-:W-:Y:S02]  /*1e90*/  HFMA2 R5, -RZ, RZ, 0, 4.76837158203125e-07 ;  /* 0x00000008ff057431 */ /* 0x000fe400000001ff */
[----:B------:R-:W-:Y:S01]  /*1ea0*/  FADD.FTZ R4, R4, R29 ;  /* 0x0000001d04047221 */ /* 0x000fe20000010000 */
[----:B------:R-:W-:Y:S01]  /*1eb0*/  IMAD.MOV.U32 R25, RZ, RZ, 0x1f ;  /* 0x0000001fff197424 */ /* 0x000fe200078e00ff */
[----:B------:R-:W-:-:S07]  /*1ec0*/  MOV R28, 0xffffffff ;  /* 0xffffffff001c7802 */ /* 0x000fce0000000f00 */
[----:B------:R-:W-:Y:S05]  /*1ed0*/  WARPSYNC.COLLECTIVE R28, `(.L_x_2221) ;  /* 0x000000001c087348 */ /* 0x000fea0003c00000 */
[----:B------:R1:W2:Y:S02]  /*1ee0*/  SHFL.BFLY P1, R29, R4, R5, R25 ;  /* 0x0c000005041d7389 */ /* 0x0002a40000020019 */
[----:B-12---:R-:W-:Y:S05]  /*1ef0*/  ENDCOLLECTIVE ;  /* 0x000000000000791b */ /* 0x006fea0003800000 */
.L_x_2221:
[----:B------:R-:W-:Y:S02]  /*1f00*/  IMAD.MOV.U32 R5, RZ, RZ, 0x4 ;  /* 0x00000004ff057424 */ /* 0x000fe400078e00ff */
[----:B------:R-:W-:-:S07]  /*1f10*/  FADD.FTZ R4, R4, R29 ;  /* 0x0000001d04047221 */ /* 0x000fce0000010000 */
[----:B------:R-:W-:Y:S05]  /*1f20*/  WARPSYNC.COLLECTIVE R28, `(.L_x_2222) ;  /* 0x000000001c087348 */ /* 0x000fea0003c00000 */
[----:B------:R1:W2:Y:S02]  /*1f30*/  SHFL.BFLY P1, R29, R4, R5, R25 ;  /* 0x0c000005041d7389 */ /* 0x0002a40000020019 */
[----:B-12---:R-:W-:Y:S05]  /*1f40*/  ENDCOLLECTIVE ;  /* 0x000000000000791b */ /* 0x006fea0003800000 */
.L_x_2222:
[----:B------:R-:W-:Y:S02]  /*1f50*/  HFMA2 R5, -RZ, RZ, 0, 1.1920928955078125e-07 ;  /* 0x00000002ff057431 */ /* 0x000fe400000001ff */
[----:B------:R-:W-:-:S07]  /*1f60*/  FADD.FTZ R4, R4, R29 ;  /* 0x0000001d04047221 */ /* 0x000fce0000010000 */
[----:B------:R-:W-:Y:S05]  /*1f70*/  WARPSYNC.COLLECTIVE R28, `(.L_x_2223) ;  /* 0x000000001c087348 */ /* 0x000fea0003c00000 */
[----:B------:R1:W2:Y:S02]  /*1f80*/  SHFL.BFLY P1, R29, R4, R5, R25 ;  /* 0x0c000005041d7389 */ /* 0x0002a40000020019 */
[----:B-12---:R-:W-:Y:S05]  /*1f90*/  ENDCOLLECTIVE ;  /* 0x000000000000791b */ /* 0x006fea0003800000 */
.L_x_2223:
[----:B------:R-:W-:Y:S02]  /*1fa0*/  IMAD.MOV.U32 R5, RZ, RZ, 0x1 ;  /* 0x00000001ff057424 */ /* 0x000fe400078e00ff */
[----:B------:R-:W-:-:S07]  /*1fb0*/  FADD.FTZ R4, R4, R29 ;  /* 0x0000001d04047221 */ /* 0x000fce0000010000 */
[----:B------:R-:W-:Y:S05]  /*1fc0*/  WARPSYNC.COLLECTIVE R28, `(.L_x_2224) ;  /* 0x000000001c087348 */ /* 0x000fea0003c00000 */
[----:B------:R1:W2:Y:S02]  /*1fd0*/  SHFL.BFLY P1, R29, R4, R5, R25 ;  /* 0x0c000005041d7389 */ /* 0x0002a40000020019 */
[----:B-12---:R-:W-:Y:S05]  /*1fe0*/  ENDCOLLECTIVE ;  /* 0x000000000000791b */ /* 0x006fea0003800000 */
.L_x_2224:
[----:B------:R-:W-:Y:S05]  /*1ff0*/  BRA `(.L_x_2225) ;  /* 0xfffffff400947947 */ /* 0x000fea000383ffff */
.L_x_2209:
[----:B------:R-:W-:Y:S01]  /*2000*/  BSSY B0, `(.L_x_2226) ;  /* 0x0000007000007945 */ /* 0x000fe20003800000 */
[----:B------:R-:W-:Y:S01]  /*2010*/  MOV R5, 0x10 ;  /* 0x0000001000057802 */ /* 0x000fe20000000f00 */
[----:B------:R-:W-:Y:S01]  /*2020*/  IMAD.MOV.U32 R25, RZ, RZ, 0x1f ;  /* 0x0000001fff197424 */ /* 0x000fe200078e00ff */
[----:B------:R-:W-:-:S07]  /*2030*/  MOV R28, 0xffffffff ;  /* 0xffffffff001c7802 */ /* 0x000fce0000000f00 */
[----:B------:R-:W-:Y:S05]  /*2040*/  WARPSYNC.COLLECTIVE R28, `(.L_x_2227) ;  /* 0x000000001c087348 */ /* 0x000fea0003c00000 */
[----:B------:R1:W2:Y:S02]  /*2050*/  SHFL.BFLY P1, R29, R4, R5, R25 ;  /* 0x0c000005041d7389 */ /* 0x0002a40000020019 */
[----:B-12---:R-:W-:Y:S05]  /*2060*/  ENDCOLLECTIVE ;  /* 0x000000000000791b */ /* 0x006fea0003800000 */
.L_x_2227:
[----:B------:R-:W-:Y:S05]  /*2070*/  BSYNC B0 ;  /* 0x0000000000007941 */ /* 0x000fea0003800000 */
.L_x_2226:
[----:B------:R-:W-:Y:S02]  /*2080*/  HFMA2 R25, -RZ, RZ, 0, 1.847743988037109375e-06 ;  /* 0x0000001fff197431 */ /* 0x000fe400000001ff */
[----:B------:R-:W-:Y:S01]  /*2090*/  FADD.FTZ R4, R4, R29 ;  /* 0x0000001d04047221 */ /* 0x000fe20000010000 */
[----:B------:R-:W-:Y:S02]  /*20a0*/  IMAD.MOV.U32 R5, RZ, RZ, 0x8 ;  /* 0x00000008ff057424 */ /* 0x000fe400078e00ff */
[----:B------:R-:W-:-:S07]  /*20b0*/  IMAD.MOV.U32 R28, RZ, RZ, -0x1 ;  /* 0xffffffffff1c7424 */ /* 0x000fce00078e00ff */
[----:B------:R-:W-:Y:S05]  /*20c0*/  WARPSYNC.COLLECTIVE R28, `(.L_x_2228) ;  /* 0x000000001c087348 */ /* 0x000fea0003c00000 */
[----:B------:R1:W2:Y:S02]  /*20d0*/  SHFL.BFLY P1, R29, R4, R5, R25 ;  /* 0x0c000005041d7389 */ /* 0x0002a40000020019 */
[----:B-12---:R-:W-:Y:S05]  /*20e0*/  ENDCOLLECTIVE ;  /* 0x000000000000791b */ /* 0x006fea0003800000 */
.L_x_2228:
[----:B------:R-:W-:Y:S02]  /*20f0*/  IMAD.MOV.U32 R5, RZ, RZ, 0x4 ;  /* 0x00000004ff057424 */ /* 0x000fe400078e00ff */
[----:B------:R-:W-:-:S05]  /*2100*/  FADD.FTZ R3, R4, R29 ;  /* 0x0000001d04037221 */ /* 0x000fca0000010000 */
[----:B------:R-:W-:-:S07]  /*2110*/  MOV R4, R3 ;  /* 0x0000000300047202 */ /* 0x000fce0000000f00 */
[----:B------:R-:W-:Y:S05]  /*2120*/  WARPSYNC.COLLECTIVE R28, `(.L_x_2229) ;  /* 0x000000001c087348 */ /* 0x000fea0003c00000 */
[----:B------:R1:W2:Y:S02]  /*2130*/  SHFL.BFLY P1, R29, R4, R5, R25 ;  /* 0x0c000005041d7389 */ /* 0x0002a40000020019 */
[----:B-12---:R-:W-:Y:S05]  /*2140*/  ENDCOLLECTIVE ;  /* 0x000000000000791b */ /* 0x006fea0003800000 */
.L_x_2229:
[----:B------:R-:W-:Y:S02]  /*2150*/  IMAD.MOV.U32 R5, RZ, RZ, 0x2 ;  /* 0x00000002ff057424 */ /* 0x000fe400078e00ff */
[----:B------:R-:W-:-:S05]  /*2160*/  FADD.FTZ R12, R3, R29 ;  /* 0x0000001d030c7221 */ /* 0x000fca0000010000 */
[----:B------:R-:W-:-:S07]  /*2170*/  MOV R4, R12 ;  /* 0x0000000c00047202 */ /* 0x000fce0000000f00 */
[----:B------:R-:W-:Y:S05]  /*2180*/  WARPSYNC.COLLECTIVE R28, `(.L_x_2230) ;  /* 0x000000001c087348 */ /* 0x000fea0003c00000 */
[----:B------:R1:W2:Y:S02]  /*2190*/  SHFL.BFLY P1, R29, R4, R5, R25 ;  /* 0x0c000005041d7389 */ /* 0x0002a40000020019 */
[----:B-12---:R-:W-:Y:S05]  /*21a0*/  ENDCOLLECTIVE ;  /* 0x000000000000791b */ /* 0x006fea0003800000 */
.L_x_2230:
[----:B------:R-:W-:Y:S02]  /*21b0*/  HFMA2 R5, -RZ, RZ, 0, 5.9604644775390625e-08 ;  /* 0x00000001ff057431 */ /* 0x000fe400000001ff */
[----:B------:R-:W-:-:S05]  /*21c0*/  FADD.FTZ R15, R12, R29 ;  /* 0x0000001d0c0f7221 */ /* 0x000fca0000010000 */
[----:B------:R-:W-:-:S07]  /*21d0*/  MOV R4, R15 ;  /* 0x0000000f00047202 */ /* 0x000fce0000000f00 */
[----:B------:R-:W-:Y:S05]  /*21e0*/  WARPSYNC.COLLECTIVE R28, `(.L_x_2231) ;  /* 0x000000001c087348 */ /* 0x000fea0003c00000 */
[----:B------:R1:W2:Y:S02]  /*21f0*/  SHFL.BFLY P1, R29, R4, R5, R25 ;  /* 0x0c000005041d7389 */ /* 0x0002a40000020019 */
[----:B-12---:R-:W-:Y:S05]  /*2200*/  ENDCOLLECTIVE ;  /* 0x000000000000791b */ /* 0x006fea0003800000 */
.L_x_2231:
[----:B------:R-:W-:Y:S05]  /*2210*/  BRA `(.L_x_2232) ;  /* 0xfffffff400fc7947 */ /* 0x000fea000383ffff */
.L_x_2233:
        /* <DEDUP_REMOVED lines=14> */
.L_x_4127:


//--------------------- .text._ZN12tensorrt_llm7kernels32fusedQKNormRopeKernelNTokenHeadsIN3c104HalfENS2_8BFloat16ELi256ELb0ELi4EEEvPviiifPKvS7_S7_PKlii --------------------------
	.section	.text._ZN12tensorrt_llm7kernels32fusedQKNormRopeKernelNTokenHeadsIN3c104HalfENS2_8BFloat16ELi256ELb0ELi4EEEvPviiifPKvS7_S7_PKlii,"ax",@progbits
	.align	128
        .global         _ZN12tensorrt_llm7kernels32fusedQKNormRopeKernelNTokenHeadsIN3c104HalfENS2_8BFloat16ELi256ELb0ELi4EEEvPviiifPKvS7_S7_PKlii
        .type           _ZN12tensorrt_llm7kernels32fusedQKNormRopeKernelNTokenHeadsIN3c104HalfENS2_8BFloat16ELi256ELb0ELi4EEEvPviiifPKvS7_S7_PKlii,@function
        .size           _ZN12tensorrt_llm7kernels32fusedQKNormRopeKernelNTokenHeadsIN3c104HalfENS2_8BFloat16ELi256ELb0ELi4EEEvPviiifPKvS7_S7_PKlii,(.L_x_4128 - _ZN12tensorrt_llm7kernels32fusedQKNormRopeKernelNTokenHeadsIN3c104HalfENS2_8BFloat16ELi256ELb0ELi4EEEvPviiifPKvS7_S7_PKlii)
        .other          _ZN12tensorrt_llm7kernels32fusedQKNormRopeKernelNTokenHeadsIN3c104HalfENS2_8BFloat16ELi256ELb0ELi4EEEvPviiifPKvS7_S7_PKlii,@"STO_CUDA_ENTRY STV_DEFAULT"
_ZN12tensorrt_llm7kernels32fusedQKNormRopeKernelNTokenHeadsIN3c104HalfENS2_8BFloat16ELi256ELb0ELi4EEEvPviiifPKvS7_S7_PKlii:
.text._ZN12tensorrt_llm7kernels32fusedQKNormRopeKernelNTokenHeadsIN3c104HalfENS2_8BFloat16ELi256ELb0ELi4EEEvPviiifPKvS7_S7_PKlii:
        /* <DEDUP_REMOVED lines=79> */
.L_x_2238:
        /* <DEDUP_REMOVED lines=43> */
.L_x_2237:
[----:B---3--:R-:W-:Y:S05]  /*07a0*/  BSYNC.RECONVERGENT B1 ;  /* 0x0000000000017941 */ /* 0x008fea0003800200 */
.L_x_2236:
        /* <DEDUP_REMOVED lines=12> */
.L_x_2239:
        /* <DEDUP_REMOVED lines=16> */
.L_x_2235:
[----:B---3--:R-:W-:Y:S05]  /*0970*/  BSYNC.RECONVERGENT B0 ;  /* 0x0000000000007941 */ /* 0x008fea0003800200 */
.L_x_2234:
        /* <DEDUP_REMOVED lines=40> */
.L_x_2244:
        /* <DEDUP_REMOVED lines=11> */
.L_x_2243:
[----:B------:R-:W-:Y:S05]  /*0cb0*/  BSYNC.RECONVERGENT B1 ;  /* 0x0000000000017941 */ /* 0x000fea0003800200 */
.L_x_2242:
        /* <DEDUP_REMOVED lines=8> */
.L_x_2245:
        /* <DEDUP_REMOVED lines=23> */
.L_x_2241:
[----:B------:R-:W-:Y:S05]  /*0eb0*/  BSYNC.RECONVERGENT B0 ;  /* 0x0000000000007941 */ /* 0x000fea0003800200 */
.L_x_2240:
        /* <DEDUP_REMOVED lines=60> */
.L_x_2253:
        /* <DEDUP_REMOVED lines=32> */
.L_x_2260:
        /* <DEDUP_REMOVED lines=30> */
.L_x_2248:
[----:B------:R-:W-:Y:S05]  /*1660*/  BSYNC.RECONVERGENT B0 ;  /* 0x0000000000007941 */ /* 0x000fea0003800200 */
.L_x_2247:
        /* <DEDUP_REMOVED lines=213> */
.L_x_2271:
        /* <DEDUP_REMOVED lines=27> */
.L_x_2250:
[----:B------:R-:W-:Y:S05]  /*2570*/  BSYNC B0 ;  /* 0x0000000000007941 */ /* 0x000fea0003800000 */
.L_x_2249:
        /* <DEDUP_REMOVED lines=15> */
.L_x_2246:
[----:B------:R-:W-:Y:S01]  /*2670*/  HFMA2 R41, -RZ, RZ, 0, 9.5367431640625e-07 ;  /* 0x00000010ff297431 */ /* 0x000fe200000001ff */
[----:B------:R-:W-:Y:S01]  /*2680*/  BSSY B0, `(.L_x_2254) ;  /* 0x0000006000007945 */ /* 0x000fe20003800000 */
[----:B------:R-:W-:Y:S01]  /*2690*/  IMAD.MOV.U32 R42, RZ, RZ, 0x1f ;  /* 0x0000001fff2a7424 */ /* 0x000fe200078e00ff */
[----:B------:R-:W-:-:S07]  /*26a0*/  MOV R43, 0xffffffff ;  /* 0xffffffff002b7802 */ /* 0x000fce0000000f00 */
[----:B------:R-:W-:Y:S05]  /*26b0*/  WARPSYNC.COLLECTIVE R43, `(.L_x_2255) ;  /* 0x000000002b087348 */ /* 0x000fea0003c00000 */
[----:B------:R1:W2:Y:S02]  /*26c0*/  SHFL.BFLY P3, R45, R44, R41, R42 ;  /* 0x0c0000292c2d7389 */ /* 0x0002a4000006002a */
[----:B-12---:R-:W-:Y:S05]  /*26d0*/  ENDCOLLECTIVE ;  /* 0x000000000000791b */ /* 0x006fea0003800000 */
.L_x_2255:
[----:B------:R-:W-:Y:S05]  /*26e0*/  BSYNC B0 ;  /* 0x0000000000007941 */ /* 0x000fea0003800000 */
.L_x_2254:
[----:B------:R-:W-:Y:S02]  /*26f0*/  HFMA2 R42, -RZ, RZ, 0, 1.847743988037109375e-06 ;  /* 0x0000001fff2a7431 */ /* 0x000fe400000001ff */
[----:B------:R-:W-:Y:S01]  /*2700*/  FADD.FTZ R44, R44, R45 ;  /* 0x0000002d2c2c7221 */ /* 0x000fe20000010000 */
[----:B------:R-:W-:Y:S02]  /*2710*/  IMAD.MOV.U32 R41, RZ, RZ, 0x8 ;  /* 0x00000008ff297424 */ /* 0x000fe400078e00ff */
[----:B------:R-:W-:-:S07]  /*2720*/  IMAD.MOV.U32 R43, RZ, RZ, -0x1 ;  /* 0xffffffffff2b7424 */ /* 0x000fce00078e00ff */
[----:B------:R-:W-:Y:S05]  /*2730*/  WARPSYNC.COLLECTIVE R43, `(.L_x_2256) ;  /* 0x000000002b087348 */ /* 0x000fea0003c00000 */
[----:B------:R1:W2:Y:S02]  /*2740*/  SHFL.BFLY P3, R45, R44, R41, R42 ;  /* 0x0c0000292c2d7389 */ /* 0x0002a4000006002a */
[----:B-12---:R-:W-:Y:S05]  /*2750*/  ENDCOLLECTIVE ;  /* 0x000000000000791b */ /* 0x006fea0003800000 */
.L_x_2256:
[----:B------:R-:W-:Y:S02]  /*2760*/  IMAD.MOV.U32 R41, RZ, RZ, 0x4 ;  /* 0x00000004ff297424 */ /* 0x000fe400078e00ff */
[----:B------:R-:W-:-:S05]  /*2770*/  FADD.FTZ R5, R44, R45 ;  /* 0x0000002d2c057221 */ /* 0x000fca0000010000 */
[----:B------:R-:W-:-:S07]  /*2780*/  MOV R44, R5 ;  /* 0x00000005002c7202 */ /* 0x000fce0000000f00 */
[----:B------:R-:W-:Y:S05]  /*2790*/  WARPSYNC.COLLECTIVE R43, `(.L_x_2257) ;  /* 0x000000002b087348 */ /* 0x000fea0003c00000 */
[----:B------:R1:W2:Y:S02]  /*27a0*/  SHFL.BFLY P3, R45, R44, R41, R42 ;  /* 0x0c0000292c2d7389 */ /* 0x0002a4000006002a */
[----:B-12---:R-:W-:Y:S05]  /*27b0*/  ENDCOLLECTIVE ;  /* 0x000000000000791b */ /* 0x006fea0003800000 */
.L_x_2257:
[----:B------:R-:W-:Y:S02]  /*27c0*/  IMAD.MOV.U32 R41, RZ, RZ, 0x2 ;  /* 0x00000002ff297424 */ /* 0x000fe400078e00ff */
[----:B------:R-:W-:-:S05]  /*27d0*/  FADD.FTZ R37, R5, R45 ;  /* 0x0000002d05257221 */ /* 0x000fca0000010000 */
[----:B------:R-:W-:-:S07]  /*27e0*/  MOV R44, R37 ;  /* 0x00000025002c7202 */ /* 0x000fce0000000f00 */
[----:B------:R-:W-:Y:S05]  /*27f0*/  WARPSYNC.COLLECTIVE R43, `(.L_x_2258) ;  /* 0x000000002b087348 */ /* 0x000fea0003c00000 */
[----:B------:R1:W2:Y:S02]  /*2800*/  SHFL.BFLY P3, R45, R44, R41, R42 ;  /* 0x0c0000292c2d7389 */ /* 0x0002a4000006002a */
[----:B-12---:R-:W-:Y:S05]  /*2810*/  ENDCOLLECTIVE ;  /* 0x000000000000791b */ /* 0x006fea0003800000 */
.L_x_2258:
[----:B------:R-:W-:Y:S02]  /*2820*/  IMAD.MOV.U32 R41, RZ, RZ, 0x1 ;  /* 0x00000001ff297424 */ /* 0x000fe400078e00ff */
[----:B------:R-:W-:-:S05]  /*2830*/  FADD.FTZ R38, R37, R45 ;  /* 0x0000002d25267221 */ /* 0x000fca0000010000 */
[----:B------:R-:W-:-:S07]  /*2840*/  MOV R44, R38 ;  /* 0x00000026002c7202 */ /* 0x000fce0000000f00 */
[----:B------:R-:W-:Y:S05]  /*2850*/  WARPSYNC.COLLECTIVE R43, `(.L_x_2259) ;  /* 0x000000002b087348 */ /* 0x000fea0003c00000 */
[----:B------:R1:W2:Y:S02]  /*2860*/  SHFL.BFLY P3, R45, R44, R41, R42 ;  /* 0x0c0000292c2d7389 */ /* 0x0002a4000006002a */
[----:B-12---:R-:W-:Y:S05]  /*2870*/  ENDCOLLECTIVE ;  /* 0x000000000000791b */ /* 0x006fea0003800000 */
.L_x_2259:
[----:B------:R-:W-:Y:S05]  /*2880*/  BRA `(.L_x_2260) ;  /* 0xffffffe800fc7947 */ /* 0x000fea000383ffff */
.L_x_2251:
        /* <DEDUP_REMOVED lines=37> */
.L_x_2262:
[----:B------:R-:W-:Y:S05]  /*2ae0*/  BSYNC B1 ;  /* 0x0000000000017941 */ /* 0x000fea0003800000 */
.L_x_2261:
        /* <DEDUP_REMOVED lines=9> */
.L_x_2263:
        /* <DEDUP_REMOVED lines=32> */
.L_x_2264:
        /* <DEDUP_REMOVED lines=33> */
.L_x_2265:
        /* <DEDUP_REMOVED lines=25> */
.L_x_2266:
        /* <DEDUP_REMOVED lines=37> */
.L_x_2267:
        /* <DEDUP_REMOVED lines=31> */
.L_x_2268:
        /* <DEDUP_REMOVED lines=30> */
.L_x_2269:
        /* <DEDUP_REMOVED lines=12> */
.L_x_2270:
[----:B------:R-:W-:Y:S05]  /*3800*/  BRA `(.L_x_2271) ;  /* 0xffffffe800ec7947 */ /* 0x000fea000383ffff */
.L_x_2252:
[----:B------:R-:W-:Y:S01]  /*3810*/  BSSY B1, `(.L_x_2272) ;  /* 0x0000005000017945 */ /* 0x000fe20003800000 */
[----:B------:R-:W-:-:S07]  /*3820*/  MOV R43, 0xffffffff ;  /* 0xffffffff002b7802 */ /* 0x000fce0000000f00 */
[----:B------:R-:W-:Y:S05]  /*3830*/  WARPSYNC.COLLECTIVE R43, `(.L_x_2273) ;  /* 0x000000002b087348 */ /* 0x000fea0003c00000 */
[----:B------:R-:W-:Y:S01]  /*3840*/  NOP ;  /* 0x0000000000007918 */ /* 0x000fe20000000000 */
[----:B------:R-:W-:Y:S05]  /*3850*/  ENDCOLLECTIVE ;  /* 0x000000000000791b */ /* 0x000fea0003800000 */
.L_x_2273:
[----:B------:R-:W-:Y:S05]  /*3860*/  BSYNC B1 ;  /* 0x0000000000017941 */ /* 0x000fea0003800000 */
.L_x_2272:
[----:B------:R-:W-:Y:S05]  /*3870*/  BRA `(.L_x_2250) ;  /* 0xffffffec003c7947 */ /* 0x000fea000383ffff */
.L_x_2274:
        /* <DEDUP_REMOVED lines=16> */
.L_x_4128:


//--------------------- .text._ZN12tensorrt_llm7kernels32fusedQKNormRopeKernelNTokenHeadsIN3c104HalfENS2_8BFloat16ELi256ELb1ELi4EEEvPviiifPKvS7_S7_PKlii --------------------------
	.section	.text._ZN12tensorrt_llm7kernels32fusedQKNormRopeKernelNTokenHeadsIN3c104HalfENS2_8BFloat16ELi256ELb1ELi4EEEvPviiifPKvS7_S7_PKlii,"ax",@progbits
	.align	128
        .global         _ZN12tensorrt_llm7kernels32fusedQKNormRopeKernelNTokenHeadsIN3c104HalfENS2_8BFloat16ELi256ELb1ELi4EEEvPviiifPKvS7_S7_PKlii
        .type           _ZN12tensorrt_llm7kernels32fusedQKNormRopeKernelNTokenHeadsIN3c104HalfENS2_8BFloat16ELi256ELb1ELi4EEEvPviiifPKvS7_S7_PKlii,@function
        .size           _ZN12tensorrt_llm7kernels32fusedQKNormRopeKernelNTokenHeadsIN3c104HalfENS2_8BFloat16ELi256ELb1ELi4EEEvPviiifPKvS7_S7_PKlii,(.L_x_4129 - _ZN12tensorrt_llm7kernels32fusedQKNormRopeKernelNTokenHeadsIN3c104HalfENS2_8BFloat16ELi256ELb1ELi4EEEvPviiifPKvS7_S7_PKlii)
        .other          _ZN12tensorrt_llm7kernels32fusedQKNormRopeKernelNTokenHeadsIN3c104HalfENS2_8BFloat16ELi256ELb1ELi4EEEvPviiifPKvS7_S7_PKlii,@"STO_CUDA_ENTRY STV_DEFAULT"
_ZN12tensorrt_llm7kernels32fusedQKNormRopeKernelNTokenHeadsIN3c104HalfENS2_8BFloat16ELi256ELb1ELi4EEEvPviiifPKvS7_S7_PKlii:
.text._ZN12tensorrt_llm7kernels32fusedQKNormRopeKernelNTokenHeadsIN3c104HalfENS2_8BFloat16ELi256ELb1ELi4EEEvPviiifPKvS7_S7_PKlii:
        /* <DEDUP_REMOVED lines=78> */
.L_x_2279:
        /* <DEDUP_REMOVED lines=43> */
.L_x_2278:
[----:B---3--:R-:W-:Y:S05]  /*0790*/  BSYNC.RECONVERGENT B1 ;  /* 0x0000000000017941 */ /* 0x008fea0003800200 */
.L_x_2277:
        /* <DEDUP_REMOVED lines=12> */
.L_x_2280:
        /* <DEDUP_REMOVED lines=16> */
.L_x_2276:
[----:B---3--:R-:W-:Y:S05]  /*0960*/  BSYNC.RECONVERGENT B0 ;  /* 0x0000000000007941 */ /* 0x008fea0003800200 */
.L_x_2275:
        /* <DEDUP_REMOVED lines=40> */
.L_x_2285:
        /* <DEDUP_REMOVED lines=11> */
.L_x_2284:
[----:B------:R-:W-:Y:S05]  /*0ca0*/  BSYNC.RECONVERGENT B1 ;  /* 0x0000000000017941 */ /* 0x000fea0003800200 */
.L_x_2283:
        /* <DEDUP_REMOVED lines=8> */
.L_x_2286:
        /* <DEDUP_REMOVED lines=23> */
.L_x_2282:
[----:B------:R-:W-:Y:S05]  /*0ea0*/  BSYNC.RECONVERGENT B0 ;  /* 0x0000000000007941 */ /* 0x000fea0003800200 */
.L_x_2281:
        /* <DEDUP_REMOVED lines=62> */
.L_x_2292:
        /* <DEDUP_REMOVED lines=32> */
.L_x_2299:
        /* <DEDUP_REMOVED lines=30> */
.L_x_2289:
[----:B------:R-:W-:Y:S05]  /*1670*/  BSYNC.RECONVERGENT B0 ;  /* 0x0000000000007941 */ /* 0x000fea0003800200 */
.L_x_2288:
        /* <DEDUP_REMOVED lines=36> */
.L_x_2291:
[----:B------:R-:W-:Y:S05]  /*18c0*/  BSYNC.RECONVERGENT B0 ;  /* 0x0000000000007941 */ /* 0x000fea0003800200 */
.L_x_2290:
        /* <DEDUP_REMOVED lines=15> */
.L_x_2287:
        /* <DEDUP_REMOVED lines=8> */
.L_x_2294:
[----:B------:R-:W-:Y:S05]  /*1a40*/  BSYNC B0 ;  /* 0x0000000000007941 */ /* 0x000fea0003800000 */
.L_x_2293:
        /* <DEDUP_REMOVED lines=8> */
.L_x_2295:
[----:B------:R-:W-:Y:S02]  /*1ad0*/  HFMA2 R41, -RZ, RZ, 0, 2.384185791015625e-07 ;  /* 0x00000004ff297431 */ /* 0x000fe400000001ff */
[----:B------:R-:W-:-:S04]  /*1ae0*/  IMAD.MOV.U32 R5, RZ, RZ, R40 ;  /* 0x000000ffff057224 */ /* 0x000fc800078e0028 */
[----:B------:R-:W-:-:S05]  /*1af0*/  FADD.FTZ R5, R6, R5 ;  /* 0x0000000506057221 */ /* 0x000fca0000010000 */
[----:B------:R-:W-:-:S07]  /*1b00*/  MOV R6, R5 ;  /* 0x0000000500067202 */ /* 0x000fce0000000f00 */
[----:B------:R-:W-:Y:S05]  /*1b10*/  WARPSYNC.COLLECTIVE R39, `(.L_x_2296) ;  /* 0x0000000027087348 */ /* 0x000fea0003c00000 */
[----:B------:R1:W2:Y:S02]  /*1b20*/  SHFL.BFLY P1, R40, R6, R41, R42 ;  /* 0x0c00002906287389 */ /* 0x0002a4000002002a */
[----:B-12---:R-:W-:Y:S05]  /*1b30*/  ENDCOLLECTIVE ;  /* 0x000000000000791b */ /* 0x006fea0003800000 */
.L_x_2296:
[----:B------:R-:W-:Y:S02]  /*1b40*/  HFMA2 R41, -RZ, RZ, 0, 1.1920928955078125e-07 ;  /* 0x00000002ff297431 */ /* 0x000fe400000001ff */
[----:B------:R-:W-:-:S04]  /*1b50*/  IMAD.MOV.U32 R38, RZ, RZ, R40 ;  /* 0x000000ffff267224 */ /* 0x000fc800078e0028 */
[----:B------:R-:W-:-:S05]  /*1b60*/  FADD.FTZ R38, R5, R38 ;  /* 0x0000002605267221 */ /* 0x000fca0000010000 */
[----:B------:R-:W-:-:S07]  /*1b70*/  MOV R6, R38 ;  /* 0x0000002600067202 */ /* 0x000fce0000000f00 */
[----:B------:R-:W-:Y:S05]  /*1b80*/  WARPSYNC.COLLECTIVE R39, `(.L_x_2297) ;  /* 0x0000000027087348 */ /* 0x000fea0003c00000 */
[----:B------:R1:W2:Y:S02]  /*1b90*/  SHFL.BFLY P1, R40, R6, R41, R42 ;  /* 0x0c00002906287389 */ /* 0x0002a4000002002a */
[----:B-12---:R-:W-:Y:S05]  /*1ba0*/  ENDCOLLECTIVE ;  /* 0x000000000000791b */ /* 0x006fea0003800000 */
.L_x_2297:
[----:B------:R-:W-:Y:S02]  /*1bb0*/  HFMA2 R41, -RZ, RZ, 0, 5.9604644775390625e-08 ;  /* 0x00000001ff297431 */ /* 0x000fe400000001ff */
[----:B------:R-:W-:-:S04]  /*1bc0*/  IMAD.MOV.U32 R37, RZ, RZ, R40 ;  /* 0x000000ffff257224 */ /* 0x000fc800078e0028 */
[----:B------:R-:W-:-:S05]  /*1bd0*/  FADD.FTZ R37, R38, R37 ;  /* 0x0000002526257221 */ /* 0x000fca0000010000 */
[----:B------:R-:W-:-:S07]  /*1be0*/  MOV R6, R37 ;  /* 0x0000002500067202 */ /* 0x000fce0000000f00 */
[----:B------:R-:W-:Y:S05]  /*1bf0*/  WARPSYNC.COLLECTIVE R39, `(.L_x_2298) ;  /* 0x0000000027087348 */ /* 0x000fea0003c00000 */
[----:B------:R1:W2:Y:S02]  /*1c00*/  SHFL.BFLY P1, R40, R6, R41, R42 ;  /* 0x0c00002906287389 */ /* 0x0002a4000002002a */
[----:B-12---:R-:W-:Y:S05]  /*1c10*/  ENDCOLLECTIVE ;  /* 0x000000000000791b */ /* 0x006fea0003800000 */
.L_x_2298:
[----:B------:R-:W-:Y:S05]  /*1c20*/  BRA `(.L_x_2299) ;  /* 0xfffffff800187947 */ /* 0x000fea000383ffff */
.L_x_2300:
        /* <DEDUP_REMOVED lines=13> */
.L_x_4129:


//--------------------- .text._ZN12tensorrt_llm7kernels32fusedQKNormRopeKernelNTokenHeadsIN3c104HalfENS2_8BFloat16ELi128ELb0ELi4EEEvPviiifPKvS7_S7_PKlii --------------------------
	.section	.text._ZN12tensorrt_llm7kernels32fusedQKNormRopeKernelNTokenHeadsIN3c104HalfENS2_8BFloat16ELi128ELb0ELi4EEEvPviiifPKvS7_S7_PKlii,"ax",@progbits
	.align	128
        .global         _ZN12tensorrt_llm7kernels32fusedQKNormRopeKernelNTokenHeadsIN3c104HalfENS2_8BFloat16ELi128ELb0ELi4EEEvPviiifPKvS7_S7_PKlii
        .type           _ZN12tensorrt_llm7kernels32fusedQKNormRopeKernelNTokenHeadsIN3c104HalfENS2_8BFloat16ELi128ELb0ELi4EEEvPviiifPKvS7_S7_PKlii,@function
        .size           _ZN12tensorrt_llm7kernels32fusedQKNormRopeKernelNTokenHeadsIN3c104HalfENS2_8BFloat16ELi128ELb0ELi4EEEvPviiifPKvS7_S7_PKlii,(.L_x_4130 - _ZN12tensorrt_llm7kernels32fusedQKNormRopeKernelNTokenHeadsIN3c104HalfENS2_8BFloat16ELi128ELb0ELi4EEEvPviiifPKvS7_S7_PKlii)
        .other          _ZN12tensorrt_llm7kernels32fusedQKNormRopeKernelNTokenHeadsIN3c104HalfENS2_8BFloat16ELi128ELb0ELi4EEEvPviiifPKvS7_S7_PKlii,@"STO_CUDA_ENTRY STV_DEFAULT"
_ZN12tensorrt_llm7kernels32fusedQKNormRopeKernelNTokenHeadsIN3c104HalfENS2_8BFloat16ELi128ELb0ELi4EEEvPviiifPKvS7_S7_PKlii:
.text._ZN12tensorrt_llm7kernels32fusedQKNormRopeKernelNTokenHeadsIN3c104HalfENS2_8BFloat16ELi128ELb0ELi4EEEvPviiifPKvS7_S7_PKlii:
        /* <DEDUP_REMOVED lines=76> */
.L_x_2305:
        /* <DEDUP_REMOVED lines=47> */
.L_x_2304:
[----:B------:R-:W-:Y:S05]  /*07b0*/  BSYNC.RECONVERGENT B1 ;  /* 0x0000000000017941 */ /* 0x000fea0003800200 */
.L_x_2303:
        /* <DEDUP_REMOVED lines=12> */
.L_x_2306:
        /* <DEDUP_REMOVED lines=18> */
.L_x_2302:
[----:B------:R-:W-:Y:S05]  /*09a0*/  BSYNC.RECONVERGENT B0 ;  /* 0x0000000000007941 */ /* 0x000fea0003800200 */
.L_x_2301:
        /* <DEDUP_REMOVED lines=40> */
.L_x_2311:
        /* <DEDUP_REMOVED lines=11> */
.L_x_2310:
[----:B------:R-:W-:Y:S05]  /*0ce0*/  BSYNC.RECONVERGENT B1 ;  /* 0x0000000000017941 */ /* 0x000fea0003800200 */
.L_x_2309:
        /* <DEDUP_REMOVED lines=8> */
.L_x_2312:
        /* <DEDUP_REMOVED lines=23> */
.L_x_2308:
[----:B------:R-:W-:Y:S05]  /*0ee0*/  BSYNC.RECONVERGENT B0 ;  /* 0x0000000000007941 */ /* 0x000fea0003800200 */
.L_x_2307:
        /* <DEDUP_REMOVED lines=44> */
.L_x_2320:
        /* <DEDUP_REMOVED lines=24> */
.L_x_2327:
        /* <DEDUP_REMOVED lines=18> */
.L_x_2315:
[----:B------:R-:W-:Y:S05]  /*1450*/  BSYNC.RECONVERGENT B0 ;  /* 0x0000000000007941 */ /* 0x000fea0003800200 */
.L_x_2314:
        /* <DEDUP_REMOVED lines=108> */
.L_x_2334:
        /* <DEDUP_REMOVED lines=28> */
.L_x_2317:
[----:B------:R-:W-:Y:S05]  /*1ce0*/  BSYNC B0 ;  /* 0x0000000000007941 */ /* 0x000fea0003800000 */
.L_x_2316:
        /* <DEDUP_REMOVED lines=13> */
.L_x_2313:
[----:B------:R-:W-:Y:S01]  /*1dc0*/  HFMA2 R3, -RZ, RZ, 0, 1.847743988037109375e-06 ;  /* 0x0000001fff037431 */ /* 0x000fe200000001ff */
[----:B------:R-:W-:Y:S01]  /*1dd0*/  BSSY B0, `(.L_x_2321) ;  /* 0x0000006000007945 */ /* 0x000fe20003800000 */
[----:B------:R-:W-:Y:S02]  /*1de0*/  IMAD.MOV.U32 R2, RZ, RZ, 0x10 ;  /* 0x00000010ff027424 */ /* 0x000fe400078e00ff */
[----:B------:R-:W-:-:S07]  /*1df0*/  IMAD.MOV.U32 R27, RZ, RZ, -0x1 ;  /* 0xffffffffff1b7424 */ /* 0x000fce00078e00ff */
[----:B------:R-:W-:Y:S05]  /*1e00*/  WARPSYNC.COLLECTIVE R27, `(.L_x_2322) ;  /* 0x000000001b087348 */ /* 0x000fea0003c00000 */
[----:B------:R1:W2:Y:S02]  /*1e10*/  SHFL.BFLY P3, R33, R32, R2, R3 ;  /* 0x0c00000220217389 */ /* 0x0002a40000060003 */
[----:B-12---:R-:W-:Y:S05]  /*1e20*/  ENDCOLLECTIVE ;  /* 0x000000000000791b */ /* 0x006fea0003800000 */
.L_x_2322:
[----:B------:R-:W-:Y:S05]  /*1e30*/  BSYNC B0 ;  /* 0x0000000000007941 */ /* 0x000fea0003800000 */
.L_x_2321:
[----:B------:R-:W-:Y:S01]  /*1e40*/  FADD.FTZ R32, R32, R33 ;  /* 0x0000002120207221 */ /* 0x000fe20000010000 */
[----:B------:R-:W-:Y:S01]  /*1e50*/  MOV R2, 0x8 ;  /* 0x0000000800027802 */ /* 0x000fe20000000f00 */
[----:B------:R-:W-:Y:S01]  /*1e60*/  IMAD.MOV.U32 R3, RZ, RZ, 0x1f ;  /* 0x0000001fff037424 */ /* 0x000fe200078e00ff */
[----:B------:R-:W-:-:S07]  /*1e70*/  MOV R27, 0xffffffff ;  /* 0xffffffff001b7802 */ /* 0x000fce0000000f00 */
[----:B------:R-:W-:Y:S05]  /*1e80*/  WARPSYNC.COLLECTIVE R27, `(.L_x_2323) ;  /* 0x000000001b087348 */ /* 0x000fea0003c00000 */
[----:B------:R1:W2:Y:S02]  /*1e90*/  SHFL.BFLY P3, R33, R32, R2, R3 ;  /* 0x0c00000220217389 */ /* 0x0002a40000060003 */
[----:B-12---:R-:W-:Y:S05]  /*1ea0*/  ENDCOLLECTIVE ;  /* 0x000000000000791b */ /* 0x006fea0003800000 */
.L_x_2323:
[----:B------:R-:W-:Y:S02]  /*1eb0*/  HFMA2 R2, -RZ, RZ, 0, 2.384185791015625e-07 ;  /* 0x00000004ff027431 */ /* 0x000fe400000001ff */
[----:B------:R-:W-:-:S04]  /*1ec0*/  FADD.FTZ R5, R32, R33 ;  /* 0x0000002120057221 */ /* 0x000fc80000010000 */
[----:B------:R-:W-:-:S07]  /*1ed0*/  IMAD.MOV.U32 R32, RZ, RZ, R5 ;  /* 0x000000ffff207224 */ /* 0x000fce00078e0005 */
[----:B------:R-:W-:Y:S05]  /*1ee0*/  WARPSYNC.COLLECTIVE R27, `(.L_x_2324) ;  /* 0x000000001b087348 */ /* 0x000fea0003c00000 */
[----:B------:R1:W2:Y:S02]  /*1ef0*/  SHFL.BFLY P3, R33, R32, R2, R3 ;  /* 0x0c00000220217389 */ /* 0x0002a40000060003 */
[----:B-12---:R-:W-:Y:S05]  /*1f00*/  ENDCOLLECTIVE ;  /* 0x000000000000791b */ /* 0x006fea0003800000 */
.L_x_2324:
[----:B------:R-:W-:Y:S01]  /*1f10*/  MOV R2, 0x2 ;  /* 0x0000000200027802 */ /* 0x000fe20000000f00 */
[----:B------:R-:W-:-:S04]  /*1f20*/  FADD.FTZ R26, R5, R33 ;  /* 0x00000021051a7221 */ /* 0x000fc80000010000 */
[----:B------:R-:W-:-:S07]  /*1f30*/  IMAD.MOV.U32 R32, RZ, RZ, R26 ;  /* 0x000000ffff207224 */ /* 0x000fce00078e001a */
[----:B------:R-:W-:Y:S05]  /*1f40*/  WARPSYNC.COLLECTIVE R27, `(.L_x_2325) ;  /* 0x000000001b087348 */ /* 0x000fea0003c00000 */
[----:B------:R1:W2:Y:S02]  /*1f50*/  SHFL.BFLY P3, R33, R32, R2, R3 ;  /* 0x0c00000220217389 */ /* 0x0002a40000060003 */
[----:B-12---:R-:W-:Y:S05]  /*1f60*/  ENDCOLLECTIVE ;  /* 0x000000000000791b */ /* 0x006fea0003800000 */
.L_x_2325:
[----:B------:R-:W-:Y:S02]  /*1f70*/  HFMA2 R2, -RZ, RZ, 0, 5.9604644775390625e-08 ;  /* 0x00000001ff027431 */ /* 0x000fe400000001ff */
[----:B------:R-:W-:-:S04]  /*1f80*/  FADD.FTZ R28, R26, R33 ;  /* 0x000000211a1c7221 */ /* 0x000fc80000010000 */
[----:B------:R-:W-:-:S07]  /*1f90*/  IMAD.MOV.U32 R32, RZ, RZ, R28 ;  /* 0x000000ffff207224 */ /* 0x000fce00078e001c */
[----:B------:R-:W-:Y:S05]  /*1fa0*/  WARPSYNC.COLLECTIVE R27, `(.L_x_2326) ;  /* 0x000000001b087348 */ /* 0x000fea0003c00000 */
[----:B------:R1:W2:Y:S02]  /*1fb0*/  SHFL.BFLY P3, R33, R32, R2, R3 ;  /* 0x0c00000220217389 */ /* 0x0002a40000060003 */
[----:B-12---:R-:W-:Y:S05]  /*1fc0*/  ENDCOLLECTIVE ;  /* 0x000000000000791b */ /* 0x006fea0003800000 */
.L_x_2326:
[----:B------:R-:W-:Y:S05]  /*1fd0*/  BRA `(.L_x_2327) ;  /* 0xfffffff000d47947 */ /* 0x000fea000383ffff */
.L_x_2318:
        /* <DEDUP_REMOVED lines=40> */
.L_x_2329:
[----:B------:R-:W-:Y:S05]  /*2260*/  BSYNC B1 ;  /* 0x0000000000017941 */ /* 0x000fea0003800000 */
.L_x_2328:
        /* <DEDUP_REMOVED lines=9> */
.L_x_2330:
        /* <DEDUP_REMOVED lines=31> */
.L_x_2331:
        /* <DEDUP_REMOVED lines=31> */
.L_x_2332:
        /* <DEDUP_REMOVED lines=11> */
.L_x_2333:
[----:B------:R-:W-:Y:S01]  /*2790*/  IMAD.MOV.U32 R34, RZ, RZ, R33 ;  /* 0x000000ffff227224 */ /* 0x000fe200078e0021 */
[----:B------:R-:W-:Y:S06]  /*27a0*/  BRA `(.L_x_2334) ;  /* 0xfffffff000dc7947 */ /* 0x000fec000383ffff */
.L_x_2319:
[----:B------:R-:W-:Y:S01]  /*27b0*/  BSSY B1, `(.L_x_2335) ;  /* 0x0000005000017945 */ /* 0x000fe20003800000 */
[----:B------:R-:W-:-:S07]  /*27c0*/  MOV R27, 0xffffffff ;  /* 0xffffffff001b7802 */ /* 0x000fce0000000f00 */
[----:B------:R-:W-:Y:S05]  /*27d0*/  WARPSYNC.COLLECTIVE R27, `(.L_x_2336) ;  /* 0x000000001b087348 */ /* 0x000fea0003c00000 */
[----:B------:R-:W-:Y:S01]  /*27e0*/  NOP ;  /* 0x0000000000007918 */ /* 0x000fe20000000000 */
[----:B------:R-:W-:Y:S05]  /*27f0*/  ENDCOLLECTIVE ;  /* 0x000000000000791b */ /* 0x000fea0003800000 */
.L_x_2336:
[----:B------:R-:W-:Y:S05]  /*2800*/  BSYNC B1 ;  /* 0x0000000000017941 */ /* 0x000fea0003800000 */
.L_x_2335:
[----:B------:R-:W-:Y:S05]  /*2810*/  BRA `(.L_x_2317) ;  /* 0xfffffff400307947 */ /* 0x000fea000383ffff */
.L_x_2337:
        /* <DEDUP_REMOVED lines=14> */
.L_x_4130:


//--------------------- .text._ZN12tensorrt_llm7kernels32fusedQKNormRopeKernelNTokenHeadsIN3c104HalfENS2_8BFloat16ELi128ELb1ELi4EEEvPviiifPKvS7_S7_PKlii --------------------------
	.section	.text._ZN12tensorrt_llm7kernels32fusedQKNormRopeKernelNTokenHeadsIN3c104HalfENS2_8BFloat16ELi128ELb1ELi4EEEvPviiifPKvS7_S7_PKlii,"ax",@progbits
	.align	128
        .global         _ZN12tensorrt_llm7kernels32fusedQKNormRopeKernelNTokenHeadsIN3c104HalfENS2_8BFloat16ELi128ELb1ELi4EEEvPviiifPKvS7_S7_PKlii
        .type           _ZN12tensorrt_llm7kernels32fusedQKNormRopeKernelNTokenHeadsIN3c104HalfENS2_8BFloat16ELi128ELb1ELi4EEEvPviiifPKvS7_S7_PKlii,@function
        .size           _ZN12tensorrt_llm7kernels32fusedQKNormRopeKernelNTokenHeadsIN3c104HalfENS2_8BFloat16ELi128ELb1ELi4EEEvPviiifPKvS7_S7_PKlii,(.L_x_4131 - _ZN12tensorrt_llm7kernels32fusedQKNormRopeKernelNTokenHeadsIN3c104HalfENS2_8BFloat16ELi128ELb1ELi4EEEvPviiifPKvS7_S7_PKlii)
        .other          _ZN12tensorrt_llm7kernels32fusedQKNormRopeKernelNTokenHeadsIN3c104HalfENS2_8BFloat16ELi128ELb1ELi4EEEvPviiifPKvS7_S7_PKlii,@"STO_CUDA_ENTRY STV_DEFAULT"
_ZN12tensorrt_llm7kernels32fusedQKNormRopeKernelNTokenHeadsIN3c104HalfENS2_8BFloat16ELi128ELb1ELi4EEEvPviiifPKvS7_S7_PKlii:
.text._ZN12tensorrt_llm7kernels32fusedQKNormRopeKernelNTokenHeadsIN3c104HalfENS2_8BFloat16ELi128ELb1ELi4EEEvPviiifPKvS7_S7_PKlii:
        /* <DEDUP_REMOVED lines=76> */
.L_x_2342:
        /* <DEDUP_REMOVED lines=47> */
.L_x_2341:
[----:B------:R-:W-:Y:S05]  /*07b0*/  BSYNC.RECONVERGENT B1 ;  /* 0x0000000000017941 */ /* 0x000fea0003800200 */
.L_x_2340:
        /* <DEDUP_REMOVED lines=12> */
.L_x_2343:
        /* <DEDUP_REMOVED lines=18> */
.L_x_2339:
[----:B------:R-:W-:Y:S05]  /*09a0*/  BSYNC.RECONVERGENT B0 ;  /* 0x0000000000007941 */ /* 0x000fea0003800200 */
.L_x_2338:
        /* <DEDUP_REMOVED lines=40> */
.L_x_2348:
        /* <DEDUP_REMOVED lines=11> */
.L_x_2347:
[----:B------:R-:W-:Y:S05]  /*0ce0*/  BSYNC.RECONVERGENT B1 ;  /* 0x0000000000017941 */ /* 0x000fea0003800200 */
.L_x_2346:
        /* <DEDUP_REMOVED lines=8> */
.L_x_2349:
        /* <DEDUP_REMOVED lines=23> */
.L_x_2345:
[----:B------:R-:W-:Y:S05]  /*0ee0*/  BSYNC.RECONVERGENT B0 ;  /* 0x0000000000007941 */ /* 0x000fea0003800200 */
.L_x_2344:
        /* <DEDUP_REMOVED lines=44> */
.L_x_2355:
        /* <DEDUP_REMOVED lines=24> */
.L_x_2362:
        /* <DEDUP_REMOVED lines=18> */
.L_x_2352:
[----:B------:R-:W-:Y:S05]  /*1450*/  BSYNC.RECONVERGENT B0 ;  /* 0x0000000000007941 */ /* 0x000fea0003800200 */
.L_x_2351:
        /* <DEDUP_REMOVED lines=20> */
.L_x_2354:
[----:B------:R-:W-:Y:S05]  /*15a0*/  BSYNC.RECONVERGENT B0 ;  /* 0x0000000000007941 */ /* 0x000fea0003800200 */
.L_x_2353:
        /* <DEDUP_REMOVED lines=13> */
.L_x_2350:
[----:B------:R-:W-:Y:S01]  /*1680*/  HFMA2 R24, -RZ, RZ, 0, 1.847743988037109375e-06 ;  /* 0x0000001fff187431 */ /* 0x000fe200000001ff */
[----:B------:R-:W-:Y:S01]  /*1690*/  BSSY B0, `(.L_x_2356) ;  /* 0x0000006000007945 */ /* 0x000fe20003800000 */
[----:B------:R-:W-:Y:S02]  /*16a0*/  IMAD.MOV.U32 R21, RZ, RZ, 0x10 ;  /* 0x00000010ff157424 */ /* 0x000fe400078e00ff */
[----:B------:R-:W-:-:S07]  /*16b0*/  IMAD.MOV.U32 R23, RZ, RZ, -0x1 ;  /* 0xffffffffff177424 */ /* 0x000fce00078e00ff */
[----:B------:R-:W-:Y:S05]  /*16c0*/  WARPSYNC.COLLECTIVE R23, `(.L_x_2357) ;  /* 0x0000000017087348 */ /* 0x000fea0003c00000 */
[----:B------:R1:W2:Y:S02]  /*16d0*/  SHFL.BFLY P2, R24, R25, R21, R24 ;  /* 0x0c00001519187389 */ /* 0x0002a40000040018 */
[----:B-12---:R-:W-:Y:S05]  /*16e0*/  ENDCOLLECTIVE ;  /* 0x000000000000791b */ /* 0x006fea0003800000 */
.L_x_2357:
[----:B------:R-:W-:Y:S05]  /*16f0*/  BSYNC B0 ;  /* 0x0000000000007941 */ /* 0x000fea0003800000 */
.L_x_2356:
        /* <DEDUP_REMOVED lines=8> */
.L_x_2358:
        /* <DEDUP_REMOVED lines=8> */
.L_x_2359:
        /* <DEDUP_REMOVED lines=8> */
.L_x_2360:
        /* <DEDUP_REMOVED lines=8> */
.L_x_2361:
[----:B------:R-:W-:Y:S01]  /*1900*/  MOV R26, R24 ;  /* 0x00000018001a7202 */ /* 0x000fe20000000f00 */
[----:B------:R-:W-:Y:S06]  /*1910*/  BRA `(.L_x_2362) ;  /* 0xfffffff800847947 */ /* 0x000fec000383ffff */
.L_x_2363:
        /* <DEDUP_REMOVED lines=14> */
.L_x_4131:


//--------------------- .text._ZN12tensorrt_llm7kernels32fusedQKNormRopeKernelNTokenHeadsIN3c104HalfENS2_8BFloat16ELi64ELb0ELi4EEEvPviiifPKvS7_S7_PKlii --------------------------
	.section	.text._ZN12tensorrt_llm7kernels32fusedQKNormRopeKernelNTokenHeadsIN3c104HalfENS2_8BFloat16ELi64ELb0ELi4EEEvPviiifPKvS7_S7_PKlii,"ax",@progbits
	.align	128
        .global         _ZN12tensorrt_llm7kernels32fusedQKNormRopeKernelNTokenHeadsIN3c104HalfENS2_8BFloat16ELi64ELb0ELi4EEEvPviiifPKvS7_S7_PKlii
        .type           _ZN12tensorrt_llm7kernels32fusedQKNormRopeKernelNTokenHeadsIN3c104HalfENS2_8BFloat16ELi64ELb0ELi4EEEvPviiifPKvS7_S7_PKlii,@function
        .size           _ZN12tensorrt_llm7kernels32fusedQKNormRopeKernelNTokenHeadsIN3c104HalfENS2_8BFloat16ELi64ELb0ELi4EEEvPviiifPKvS7_S7_PKlii,(.L_x_4132 - _ZN12tensorrt_llm7kernels32fusedQKNormRopeKernelNTokenHeadsIN3c104HalfENS2_8BFloat16ELi64ELb0ELi4EEEvPviiifPKvS7_S7_PKlii)
        .other          _ZN12tensorrt_llm7kernels32fusedQKNormRopeKernelNTokenHeadsIN3c104HalfENS2_8BFloat16ELi64ELb0ELi4EEEvPviiifPKvS7_S7_PKlii,@"STO_CUDA_ENTRY STV_DEFAULT"
_ZN12tensorrt_llm7kernels32fusedQKNormRopeKernelNTokenHeadsIN3c104HalfENS2_8BFloat16ELi64ELb0ELi4EEEvPviiifPKvS7_S7_PKlii:
.text._ZN12tensorrt_llm7kernels32fusedQKNormRopeKernelNTokenHeadsIN3c104HalfENS2_8BFloat16ELi64ELb0ELi4EEEvPviiifPKvS7_S7_PKlii:
        /* <DEDUP_REMOVED lines=77> */
.L_x_2368:
        /* <DEDUP_REMOVED lines=44> */
.L_x_2367:
[----:B------:R-:W-:Y:S05]  /*0790*/  BSYNC.RECONVERGENT B1 ;  /* 0x0000000000017941 */ /* 0x000fea0003800200 */
.L_x_2366:
        /* <DEDUP_REMOVED lines=13> */
.L_x_2369:
        /* <DEDUP_REMOVED lines=16> */
.L_x_2365:
[----:B------:R-:W-:Y:S05]  /*0970*/  BSYNC.RECONVERGENT B0 ;  /* 0x0000000000007941 */ /* 0x000fea0003800200 */
.L_x_2364:
        /* <DEDUP_REMOVED lines=40> */
.L_x_2374:
        /* <DEDUP_REMOVED lines=11> */
.L_x_2373:
[----:B------:R-:W-:Y:S05]  /*0cb0*/  BSYNC.RECONVERGENT B1 ;  /* 0x0000000000017941 */ /* 0x000fea0003800200 */
.L_x_2372:
        /* <DEDUP_REMOVED lines=8> */
.L_x_2375:
        /* <DEDUP_REMOVED lines=23> */
.L_x_2371:
[----:B------:R-:W-:Y:S05]  /*0eb0*/  BSYNC.RECONVERGENT B0 ;  /* 0x0000000000007941 */ /* 0x000fea0003800200 */
.L_x_2370:
        /* <DEDUP_REMOVED lines=58> */
.L_x_2383:
        /* <DEDUP_REMOVED lines=20> */
.L_x_2390:
        /* <DEDUP_REMOVED lines=13> */
.L_x_2378:
[----:B------:R-:W-:Y:S05]  /*1470*/  BSYNC.RECONVERGENT B0 ;  /* 0x0000000000007941 */ /* 0x000fea0003800200 */
.L_x_2377:
        /* <DEDUP_REMOVED lines=44> */
.L_x_2395:
        /* <DEDUP_REMOVED lines=13> */
.L_x_2380:
[----:B------:R-:W-:Y:S05]  /*1810*/  BSYNC B0 ;  /* 0x0000000000007941 */ /* 0x000fea0003800000 */
.L_x_2379:
        /* <DEDUP_REMOVED lines=12> */
.L_x_2376:
[----:B------:R-:W-:Y:S01]  /*18e0*/  HFMA2 R24, -RZ, RZ, 0, 1.847743988037109375e-06 ;  /* 0x0000001fff187431 */ /* 0x000fe200000001ff */
[----:B------:R-:W-:Y:S01]  /*18f0*/  BSSY B0, `(.L_x_2384) ;  /* 0x0000006000007945 */ /* 0x000fe20003800000 */
[----:B------:R-:W-:Y:S02]  /*1900*/  IMAD.MOV.U32 R23, RZ, RZ, 0x10 ;  /* 0x00000010ff177424 */ /* 0x000fe400078e00ff */
[----:B------:R-:W-:-:S07]  /*1910*/  IMAD.MOV.U32 R9, RZ, RZ, -0x1 ;  /* 0xffffffffff097424 */ /* 0x000fce00078e00ff */
[----:B------:R-:W-:Y:S05]  /*1920*/  WARPSYNC.COLLECTIVE R9, `(.L_x_2385) ;  /* 0x0000000009087348 */ /* 0x000fea0003c00000 */
[----:B------:R1:W2:Y:S02]  /*1930*/  SHFL.BFLY P1, R25, R21, R23, R24 ;  /* 0x0c00001715197389 */ /* 0x0002a40000020018 */
[----:B-12---:R-:W-:Y:S05]  /*1940*/  ENDCOLLECTIVE ;  /* 0x000000000000791b */ /* 0x006fea0003800000 */
.L_x_2385:
[----:B------:R-:W-:Y:S05]  /*1950*/  BSYNC B0 ;  /* 0x0000000000007941 */ /* 0x000fea0003800000 */
.L_x_2384:
        /* <DEDUP_REMOVED lines=8> */
.L_x_2386:
[----:B------:R-:W-:Y:S02]  /*19e0*/  IMAD.MOV.U32 R23, RZ, RZ, 0x4 ;  /* 0x00000004ff177424 */ /* 0x000fe400078e00ff */
[----:B------:R-:W-:-:S05]  /*19f0*/  FADD.FTZ R27, R26, R25 ;  /* 0x000000191a1b7221 */ /* 0x000fca0000010000 */
[----:B------:R-:W-:-:S07]  /*1a00*/  MOV R21, R27 ;  /* 0x0000001b00157202 */ /* 0x000fce0000000f00 */
[----:B------:R-:W-:Y:S05]  /*1a10*/  WARPSYNC.COLLECTIVE R9, `(.L_x_2387) ;  /* 0x0000000009087348 */ /* 0x000fea0003c00000 */
[----:B------:R1:W2:Y:S02]  /*1a20*/  SHFL.BFLY P1, R25, R21, R23, R24 ;  /* 0x0c00001715197389 */ /* 0x0002a40000020018 */
[----:B-12---:R-:W-:Y:S05]  /*1a30*/  ENDCOLLECTIVE ;  /* 0x000000000000791b */ /* 0x006fea0003800000 */
.L_x_2387:
[----:B------:R-:W-:Y:S02]  /*1a40*/  HFMA2 R23, -RZ, RZ, 0, 1.1920928955078125e-07 ;  /* 0x00000002ff177431 */ /* 0x000fe400000001ff */
[----:B------:R-:W-:-:S04]  /*1a50*/  FADD.FTZ R28, R27, R25 ;  /* 0x000000191b1c7221 */ /* 0x000fc80000010000 */
[----:B------:R-:W-:-:S07]  /*1a60*/  IMAD.MOV.U32 R21, RZ, RZ, R28 ;  /* 0x000000ffff157224 */ /* 0x000fce00078e001c */
[----:B------:R-:W-:Y:S05]  /*1a70*/  WARPSYNC.COLLECTIVE R9, `(.L_x_2388) ;  /* 0x0000000009087348 */ /* 0x000fea0003c00000 */
[----:B------:R1:W2:Y:S02]  /*1a80*/  SHFL.BFLY P1, R25, R21, R23, R24 ;  /* 0x0c00001715197389 */ /* 0x0002a40000020018 */
[----:B-12---:R-:W-:Y:S05]  /*1a90*/  ENDCOLLECTIVE ;  /* 0x000000000000791b */ /* 0x006fea0003800000 */
.L_x_2388:
[----:B------:R-:W-:Y:S02]  /*1aa0*/  IMAD.MOV.U32 R23, RZ, RZ, 0x1 ;  /* 0x00000001ff177424 */ /* 0x000fe400078e00ff */
[----:B------:R-:W-:-:S04]  /*1ab0*/  FADD.FTZ R29, R28, R25 ;  /* 0x000000191c1d7221 */ /* 0x000fc80000010000 */
[----:B------:R-:W-:-:S07]  /*1ac0*/  IMAD.MOV.U32 R21, RZ, RZ, R29 ;  /* 0x000000ffff157224 */ /* 0x000fce00078e001d */
[----:B------:R-:W-:Y:S05]  /*1ad0*/  WARPSYNC.COLLECTIVE R9, `(.L_x_2389) ;  /* 0x0000000009087348 */ /* 0x000fea0003c00000 */
[----:B------:R1:W2:Y:S02]  /*1ae0*/  SHFL.BFLY P1, R25, R21, R23, R24 ;  /* 0x0c00001715197389 */ /* 0x0002a40000020018 */
[----:B-12---:R-:W-:Y:S05]  /*1af0*/  ENDCOLLECTIVE ;  /* 0x000000000000791b */ /* 0x006fea0003800000 */
.L_x_2389:
[----:B------:R-:W-:Y:S05]  /*1b00*/  BRA `(.L_x_2390) ;  /* 0xfffffff800247947 */ /* 0x000fea000383ffff */
.L_x_2381:
        /* <DEDUP_REMOVED lines=32> */
.L_x_2392:
[----:B------:R-:W-:Y:S05]  /*1d10*/  BSYNC B1 ;  /* 0x0000000000017941 */ /* 0x000fea0003800000 */
.L_x_2391:
        /* <DEDUP_REMOVED lines=8> */
.L_x_2393:
        /* <DEDUP_REMOVED lines=10> */
.L_x_2394:
[----:B------:R-:W-:Y:S05]  /*1e40*/  BRA `(.L_x_2395) ;  /* 0xfffffff8003c7947 */ /* 0x000fea000383ffff */
.L_x_2382:
[----:B------:R-:W-:Y:S01]  /*1e50*/  BSSY B1, `(.L_x_2396) ;  /* 0x0000005000017945 */ /* 0x000fe20003800000 */
[----:B------:R-:W-:-:S07]  /*1e60*/  MOV R9, 0xffffffff ;  /* 0xffffffff00097802 */ /* 0x000fce0000000f00 */
[----:B-1----:R-:W-:Y:S05]  /*1e70*/  WARPSYNC.COLLECTIVE R9, `(.L_x_2397) ;  /* 0x0000000009087348 */ /* 0x002fea0003c00000 */
[----:B------:R-:W-:Y:S01]  /*1e80*/  NOP ;  /* 0x0000000000007918 */ /* 0x000fe20000000000 */
[----:B-1----:R-:W-:Y:S05]  /*1e90*/  ENDCOLLECTIVE ;  /* 0x000000000000791b */ /* 0x002fea0003800000 */
.L_x_2397:
[----:B------:R-:W-:Y:S05]  /*1ea0*/  BSYNC B1 ;  /* 0x0000000000017941 */ /* 0x000fea0003800000 */
.L_x_2396:
[----:B------:R-:W-:Y:S05]  /*1eb0*/  BRA `(.L_x_2380) ;  /* 0xfffffff800547947 */ /* 0x000fea000383ffff */
.L_x_2398:
        /* <DEDUP_REMOVED lines=12> */
.L_x_4132:


//--------------------- .text._ZN12tensorrt_llm7kernels32fusedQKNormRopeKernelNTokenHeadsIN3c104HalfENS2_8BFloat16ELi64ELb1ELi4EEEvPviiifPKvS7_S7_PKlii --------------------------
	.section	.text._ZN12tensorrt_llm7kernels32fusedQKNormRopeKernelNTokenHeadsIN3c104HalfENS2_8BFloat16ELi64ELb1ELi4EEEvPviiifPKvS7_S7_PKlii,"ax",@progbits
	.align	128
        .global         _ZN12tensorrt_llm7kernels32fusedQKNormRopeKernelNTokenHeadsIN3c104HalfENS2_8BFloat16ELi64ELb1ELi4EEEvPviiifPKvS7_S7_PKlii
        .type           _ZN12tensorrt_llm7kernels32fusedQKNormRopeKernelNTokenHeadsIN3c104HalfENS2_8BFloat16ELi64ELb1ELi4EEEvPviiifPKvS7_S7_PKlii,@function
        .size           _ZN12tensorrt_llm7kernels32fusedQKNormRopeKernelNTokenHeadsIN3c104HalfENS2_8BFloat16ELi64ELb1ELi4EEEvPviiifPKvS7_S7_PKlii,(.L_x_4133 - _ZN12tensorrt_llm7kernels32fusedQKNormRopeKernelNTokenHeadsIN3c104HalfENS2_8BFloat16ELi64ELb1ELi4EEEvPviiifPKvS7_S7_PKlii)
        .other          _ZN12tensorrt_llm7kernels32fusedQKNormRopeKernelNTokenHeadsIN3c104HalfENS2_8BFloat16ELi64ELb1ELi4EEEvPviiifPKvS7_S7_PKlii,@"STO_CUDA_ENTRY STV_DEFAULT"
_ZN12tensorrt_llm7kernels32fusedQKNormRopeKernelNTokenHeadsIN3c104HalfENS2_8BFloat16ELi64ELb1ELi4EEEvPviiifPKvS7_S7_PKlii:
.text._ZN12tensorrt_llm7kernels32fusedQKNormRopeKernelNTokenHeadsIN3c104HalfENS2_8BFloat16ELi64ELb1ELi4EEEvPviiifPKvS7_S7_PKlii:
        /* <DEDUP_REMOVED lines=79> */
.L_x_2403:
        /* <DEDUP_REMOVED lines=48> */
.L_x_2402:
[----:B------:R-:W-:Y:S05]  /*07f0*/  BSYNC.RECONVERGENT B1 ;  /* 0x0000000000017941 */ /* 0x000fea0003800200 */
.L_x_2401:
        /* <DEDUP_REMOVED lines=13> */
.L_x_2404:
        /* <DEDUP_REMOVED lines=18> */
.L_x_2400:
[----:B------:R-:W-:Y:S05]  /*09f0*/  BSYNC.RECONVERGENT B0 ;  /* 0x0000000000007941 */ /* 0x000fea0003800200 */
.L_x_2399:
        /* <DEDUP_REMOVED lines=40> */
.L_x_2409:
        /* <DEDUP_REMOVED lines=11> */
.L_x_2408:
[----:B------:R-:W-:Y:S05]  /*0d30*/  BSYNC.RECONVERGENT B1 ;  /* 0x0000000000017941 */ /* 0x000fea0003800200 */
.L_x_2407:
        /* <DEDUP_REMOVED lines=8> */
.L_x_2410:
        /* <DEDUP_REMOVED lines=23> */
.L_x_2406:
[----:B------:R-:W-:Y:S05]  /*0f30*/  BSYNC.RECONVERGENT B0 ;  /* 0x0000000000007941 */ /* 0x000fea0003800200 */
.L_x_2405:
        /* <DEDUP_REMOVED lines=40> */
.L_x_2417:
        /* <DEDUP_REMOVED lines=22> */
.L_x_2427:
        /* <DEDUP_REMOVED lines=13> */
.L_x_2415:
[----:B------:R-:W-:Y:S05]  /*13f0*/  BSYNC.RECONVERGENT B1 ;  /* 0x0000000000017941 */ /* 0x000fea0003800200 */
.L_x_2414:
        /* <DEDUP_REMOVED lines=37> */
.L_x_2434:
        /* <DEDUP_REMOVED lines=29> */
.L_x_2412:
[----:B------:R-:W-:Y:S05]  /*1820*/  BSYNC B0 ;  /* 0x0000000000007941 */ /* 0x000fea0003800000 */
.L_x_2411:
        /* <DEDUP_REMOVED lines=30> */
.L_x_2441:
[----:B------:R-:W3:Y:S01]  /*1a10*/  LDC R4, c[0x0][0x394] ;  /* 0x0000e500ff047b82 */ /* 0x000ee20000000800 */
[----:B------:R-:W-:Y:S01]  /*1a20*/  ISETP.NE.AND P1, PT, R11, RZ, PT ;  /* 0x000000ff0b00720c */ /* 0x000fe20003f25270 */
[----:B------:R-:W-:Y:S01]  /*1a30*/  BSSY.RECONVERGENT B0, `(.L_x_2419) ;  /* 0x0000004000007945 */ /* 0x000fe20003800200 */
[----:B------:R-:W-:-:S11]  /*1a40*/  ISETP.GE.AND P2, PT, R14, UR7, PT ;  /* 0x000000070e007c0c */ /* 0x000fd6000bf46270 */
[----:B------:R-:W-:Y:S05]  /*1a50*/  @P1 BRA `(.L_x_2420) ;  /* 0x0000000000041947 */ /* 0x000fea0003800000 */
[----:B------:R-:W-:-:S04]  /*1a60*/  DEPBAR.LE SB0, 0x0 ;  /* 0x000080000000791a */ /* 0x000fc80000000000 */
.L_x_2420:
[----:B------:R-:W-:Y:S05]  /*1a70*/  BSYNC.RECONVERGENT B0 ;  /* 0x0000000000007941 */ /* 0x000fea0003800200 */
.L_x_2419:
        /* <DEDUP_REMOVED lines=23> */
.L_x_2413:
[----:B------:R-:W-:Y:S01]  /*1bf0*/  HFMA2 R25, -RZ, RZ, 0, 1.847743988037109375e-06 ;  /* 0x0000001fff197431 */ /* 0x000fe200000001ff */
[----:B------:R-:W-:Y:S01]  /*1c00*/  BSSY B1, `(.L_x_2421) ;  /* 0x0000006000017945 */ /* 0x000fe20003800000 */
[----:B------:R-:W-:Y:S02]  /*1c10*/  IMAD.MOV.U32 R5, RZ, RZ, 0x10 ;  /* 0x00000010ff057424 */ /* 0x000fe400078e00ff */
[----:B------:R-:W-:-:S07]  /*1c20*/  IMAD.MOV.U32 R28, RZ, RZ, -0x1 ;  /* 0xffffffffff1c7424 */ /* 0x000fce00078e00ff */
[----:B------:R-:W-:Y:S05]  /*1c30*/  WARPSYNC.COLLECTIVE R28, `(.L_x_2422) ;  /* 0x000000001c087348 */ /* 0x000fea0003c00000 */
[----:B------:R1:W2:Y:S02]  /*1c40*/  SHFL.BFLY P1, R29, R4, R5, R25 ;  /* 0x0c000005041d7389 */ /* 0x0002a40000020019 */
[----:B-12---:R-:W-:Y:S05]  /*1c50*/  ENDCOLLECTIVE ;  /* 0x000000000000791b */ /* 0x006fea0003800000 */
.L_x_2422:
[----:B------:R-:W-:Y:S05]  /*1c60*/  BSYNC B1 ;  /* 0x0000000000017941 */ /* 0x000fea0003800000 */
.L_x_2421:
[----:B------:R-:W-:Y:S01]  /*1c70*/  FADD.FTZ R4, R4, R29 ;  /* 0x0000001d04047221 */ /* 0x000fe20000010000 */
[----:B------:R-:W-:Y:S01]  /*1c80*/  MOV R5, 0x8 ;  /* 0x0000000800057802 */ /* 0x000fe20000000f00 */
[----:B------:R-:W-:Y:S01]  /*1c90*/  IMAD.MOV.U32 R25, RZ, RZ, 0x1f ;  /* 0x0000001fff197424 */ /* 0x000fe200078e00ff */
[----:B------:R-:W-:-:S07]  /*1ca0*/  MOV R28, 0xffffffff ;  /* 0xffffffff001c7802 */ /* 0x000fce0000000f00 */
[----:B------:R-:W-:Y:S05]  /*1cb0*/  WARPSYNC.COLLECTIVE R28, `(.L_x_2423) ;  /* 0x000000001c087348 */ /* 0x000fea0003c00000 */
[----:B------:R1:W2:Y:S02]  /*1cc0*/  SHFL.BFLY P1, R29, R4, R5, R25 ;  /* 0x0c000005041d7389 */ /* 0x0002a40000020019 */
[----:B-12---:R-:W-:Y:S05]  /*1cd0*/  ENDCOLLECTIVE ;  /* 0x000000000000791b */ /* 0x006fea0003800000 */
.L_x_2423:
[----:B------:R-:W-:Y:S02]  /*1ce0*/  HFMA2 R5, -RZ, RZ, 0, 2.384185791015625e-07 ;  /* 0x00000004ff057431 */ /* 0x000fe400000001ff */
[----:B------:R-:W-:-:S04]  /*1cf0*/  FADD.FTZ R3, R4, R29 ;  /* 0x0000001d04037221 */ /* 0x000fc80000010000 */
[----:B------:R-:W-:-:S07]  /*1d00*/  IMAD.MOV.U32 R4, RZ, RZ, R3 ;  /* 0x000000ffff047224 */ /* 0x000fce00078e0003 */
[----:B------:R-:W-:Y:S05]  /*1d10*/  WARPSYNC.COLLECTIVE R28, `(.L_x_2424) ;  /* 0x000000001c087348 */ /* 0x000fea0003c00000 */
[----:B------:R1:W2:Y:S02]  /*1d20*/  SHFL.BFLY P1, R29, R4, R5, R25 ;  /* 0x0c000005041d7389 */ /* 0x0002a40000020019 */
[----:B-12---:R-:W-:Y:S05]  /*1d30*/  ENDCOLLECTIVE ;  /* 0x000000000000791b */ /* 0x006fea0003800000 */
.L_x_2424:
[----:B------:R-:W-:Y:S01]  /*1d40*/  MOV R5, 0x2 ;  /* 0x0000000200057802 */ /* 0x000fe20000000f00 */
[----:B------:R-:W-:-:S04]  /*1d50*/  FADD.FTZ R24, R3, R29 ;  /* 0x0000001d03187221 */ /* 0x000fc80000010000 */
[----:B------:R-:W-:-:S07]  /*1d60*/  IMAD.MOV.U32 R4, RZ, RZ, R24 ;  /* 0x000000ffff047224 */ /* 0x000fce00078e0018 */
[----:B------:R-:W-:Y:S05]  /*1d70*/  WARPSYNC.COLLECTIVE R28, `(.L_x_2425) ;  /* 0x000000001c087348 */ /* 0x000fea0003c00000 */
[----:B------:R1:W2:Y:S02]  /*1d80*/  SHFL.BFLY P1, R29, R4, R5, R25 ;  /* 0x0c000005041d7389 */ /* 0x0002a40000020019 */
[----:B-12---:R-:W-:Y:S05]  /*1d90*/  ENDCOLLECTIVE ;  /* 0x000000000000791b */ /* 0x006fea0003800000 */
.L_x_2425:
[----:B------:R-:W-:Y:S02]  /*1da0*/  HFMA2 R5, -RZ, RZ, 0, 5.9604644775390625e-08 ;  /* 0x00000001ff057431 */ /* 0x000fe400000001ff */
[----:B------:R-:W-:-:S04]  /*1db0*/  FADD.FTZ R3, R24, R29 ;  /* 0x0000001d18037221 */ /* 0x000fc80000010000 */
[----:B------:R-:W-:-:S07]  /*1dc0*/  IMAD.MOV.U32 R4, RZ, RZ, R3 ;  /* 0x000000ffff047224 */ /* 0x000fce00078e0003 */
[----:B------:R-:W-:Y:S05]  /*1dd0*/  WARPSYNC.COLLECTIVE R28, `(.L_x_2426) ;  /* 0x000000001c087348 */ /* 0x000fea0003c00000 */
[----:B------:R1:W2:Y:S02]  /*1de0*/  SHFL.BFLY P1, R29, R4, R5, R25 ;  /* 0x0c000005041d7389 */ /* 0x0002a40000020019 */
[----:B-12---:R-:W-:Y:S05]  /*1df0*/  ENDCOLLECTIVE ;  /* 0x000000000000791b */ /* 0x006fea0003800000 */
.L_x_2426:
[----:B------:R-:W-:Y:S05]  /*1e00*/  BRA `(.L_x_2427) ;  /* 0xfffffff400447947 */ /* 0x000fea000383ffff */
.L_x_2416:
[----:B------:R-:W-:Y:S01]  /*1e10*/  BSSY B1, `(.L_x_2428) ;  /* 0x0000007000017945 */ /* 0x000fe20003800000 */
[----:B------:R-:W-:Y:S01]  /*1e20*/  IMAD.MOV.U32 R5, RZ, RZ, 0x10 ;  /* 0x00000010ff057424 */ /* 0x000fe200078e00ff */
[----:B------:R-:W-:Y:S01]  /*1e30*/  MOV R25, 0x1f ;  /* 0x0000001f00197802 */ /* 0x000fe20000000f00 */
[----:B------:R-:W-:-:S07]  /*1e40*/  IMAD.MOV.U32 R28, RZ, RZ, -0x1 ;  /* 0xffffffffff1c7424 */ /* 0x000fce00078e00ff */
[----:B------:R-:W-:Y:S05]  /*1e50*/  WARPSYNC.COLLECTIVE R28, `(.L_x_2429) ;  /* 0x000000001c087348 */ /* 0x000fea0003c00000 */
[----:B------:R1:W2:Y:S02]  /*1e60*/  SHFL.BFLY P1, R29, R4, R5, R25 ;  /* 0x0c000005041d7389 */ /* 0x0002a40000020019 */
[----:B-12---:R-:W-:Y:S05]  /*1e70*/  ENDCOLLECTIVE ;  /* 0x000000000000791b */ /* 0x006fea0003800000 */
.L_x_2429:
[----:B------:R-:W-:Y:S05]  /*1e80*/  BSYNC B1 ;  /* 0x0000000000017941 */ /* 0x000fea0003800000 */
.L_x_2428:
[----:B------:R-:W-:Y:S02]  /*1e90*/  HFMA2 R5, -RZ, RZ, 0, 4.76837158203125e-07 ;  /* 0x00000008ff057431 */ /* 0x000fe400000001ff */
[----:B------:R-:W-:Y:S01]  /*1ea0*/  FADD.FTZ R4, R4, R29 ;  /* 0x0000001d04047221 */ /* 0x000fe20000010000 */
[----:B------:R-:W-:Y:S01]  /*1eb0*/  IMAD.MOV.U32 R25, RZ, RZ, 0x1f ;  /* 0x0000001fff197424 */ /* 0x000fe200078e00ff */
[----:B------:R-:W-:-:S07]  /*1ec0*/  MOV R28, 0xffffffff ;  /* 0xffffffff001c7802 */ /* 0x000fce0000000f00 */
[----:B------:R-:W-:Y:S05]  /*1ed0*/  WARPSYNC.COLLECTIVE R28, `(.L_x_2430) ;  /* 0x000000001c087348 */ /* 0x000fea0003c00000 */
[----:B------:R1:W2:Y:S02]  /*1ee0*/  SHFL.BFLY P1, R29, R4, R5, R25 ;  /* 0x0c000005041d7389 */ /* 0x0002a40000020019 */
[----:B-12---:R-:W-:Y:S05]  /*1ef0*/  ENDCOLLECTIVE ;  /* 0x000000000000791b */ /* 0x006fea0003800000 */
.L_x_2430:
[----:B------:R-:W-:Y:S02]  /*1f00*/  IMAD.MOV.U32 R5, RZ, RZ, 0x4 ;  /* 0x00000004ff057424 */ /* 0x000fe400078e00ff */
[----:B------:R-:W-:-:S07]  /*1f10*/  FADD.FTZ R4, R4, R29 ;  /* 0x0000001d04047221 */ /* 0x000fce0000010000 */
[----:B------:R-:W-:Y:S05]  /*1f20*/  WARPSYNC.COLLECTIVE R28, `(.L_x_2431) ;  /* 0x000000001c087348 */ /* 0x000fea0003c00000 */
[----:B------:R1:W2:Y:S02]  /*1f30*/  SHFL.BFLY P1, R29, R4, R5, R25 ;  /* 0x0c000005041d7389 */ /* 0x0002a40000020019 */
[----:B-12---:R-:W-:Y:S05]  /*1f40*/  ENDCOLLECTIVE ;  /* 0x000000000000791b */ /* 0x006fea0003800000 */
.L_x_2431:
[----:B------:R-:W-:Y:S02]  /*1f50*/  HFMA2 R5, -RZ, RZ, 0, 1.1920928955078125e-07 ;  /* 0x00000002ff057431 */ /* 0x000fe400000001ff */
[----:B------:R-:W-:-:S07]  /*1f60*/  FADD.FTZ R4, R4, R29 ;  /* 0x0000001d04047221 */ /* 0x000fce0000010000 */
[----:B------:R-:W-:Y:S05]  /*1f70*/  WARPSYNC.COLLECTIVE R28, `(.L_x_2432) ;  /* 0x000000001c087348 */ /* 0x000fea0003c00000 */
[----:B------:R1:W2:Y:S02]  /*1f80*/  SHFL.BFLY P1, R29, R4, R5, R25 ;  /* 0x0c000005041d7389 */ /* 0x0002a40000020019 */
[----:B-12---:R-:W-:Y:S05]  /*1f90*/  ENDCOLLECTIVE ;  /* 0x000000000000791b */ /* 0x006fea0003800000 */
.L_x_2432:
[----:B------:R-:W-:Y:S02]  /*1fa0*/  IMAD.MOV.U32 R5, RZ, RZ, 0x1 ;  /* 0x00000001ff057424 */ /* 0x000fe400078e00ff */
[----:B------:R-:W-:-:S07]  /*1fb0*/  FADD.FTZ R4, R4, R29 ;  /* 0x0000001d04047221 */ /* 0x000fce0000010000 */
[----:B------:R-:W-:Y:S05]  /*1fc0*/  WARPSYNC.COLLECTIVE R28, `(.L_x_2433) ;  /* 0x000000001c087348 */ /* 0x000fea0003c00000 */
[----:B------:R1:W2:Y:S02]  /*1fd0*/  SHFL.BFLY P1, R29, R4, R5, R25 ;  /* 0x0c000005041d7389 */ /* 0x0002a40000020019 */
[----:B-12---:R-:W-:Y:S05]  /*1fe0*/  ENDCOLLECTIVE ;  /* 0x000000000000791b */ /* 0x006fea0003800000 */
.L_x_2433:
[----:B------:R-:W-:Y:S05]  /*1ff0*/  BRA `(.L_x_2434) ;  /* 0xfffffff400947947 */ /* 0x000fea000383ffff */
.L_x_2418:
[----:B------:R-:W-:Y:S01]  /*2000*/  BSSY B0, `(.L_x_2435) ;  /* 0x0000007000007945 */ /* 0x000fe20003800000 */
[----:B------:R-:W-:Y:S01]  /*2010*/  MOV R5, 0x10 ;  /* 0x0000001000057802 */ /* 0x000fe20000000f00 */
[----:B------:R-:W-:Y:S01]  /*2020*/  IMAD.MOV.U32 R25, RZ, RZ, 0x1f ;  /* 0x0000001fff197424 */ /* 0x000fe200078e00ff */
[----:B------:R-:W-:-:S07]  /*2030*/  MOV R28, 0xffffffff ;  /* 0xffffffff001c7802 */ /* 0x000fce0000000f00 */
[----:B------:R-:W-:Y:S05]  /*2040*/  WARPSYNC.COLLECTIVE R28, `(.L_x_2436) ;  /* 0x000000001c087348 */ /* 0x000fea0003c00000 */
[----:B------:R1:W2:Y:S02]  /*2050*/  SHFL.BFLY P1, R29, R4, R5, R25 ;  /* 0x0c000005041d7389 */ /* 0x0002a40000020019 */
[----:B-12---:R-:W-:Y:S05]  /*2060*/  ENDCOLLECTIVE ;  /* 0x000000000000791b */ /* 0x006fea0003800000 */
.L_x_2436:
[----:B------:R-:W-:Y:S05]  /*2070*/  BSYNC B0 ;  /* 0x0000000000007941 */ /* 0x000fea0003800000 */
.L_x_2435:
[----:B------:R-:W-:Y:S02]  /*2080*/  HFMA2 R25, -RZ, RZ, 0, 1.847743988037109375e-06 ;  /* 0x0000001fff197431 */ /* 0x000fe400000001ff */
[----:B------:R-:W-:Y:S01]  /*2090*/  FADD.FTZ R4, R4, R29 ;  /* 0x0000001d04047221 */ /* 0x000fe20000010000 */
[----:B------:R-:W-:Y:S02]  /*20a0*/  IMAD.MOV.U32 R5, RZ, RZ, 0x8 ;  /* 0x00000008ff057424 */ /* 0x000fe400078e00ff */
[----:B------:R-:W-:-:S07]  /*20b0*/  IMAD.MOV.U32 R28, RZ, RZ, -0x1 ;  /* 0xffffffffff1c7424 */ /* 0x000fce00078e00ff */
[----:B------:R-:W-:Y:S05]  /*20c0*/  WARPSYNC.COLLECTIVE R28, `(.L_x_2437) ;  /* 0x000000001c087348 */ /* 0x000fea0003c00000 */
[----:B------:R1:W2:Y:S02]  /*20d0*/  SHFL.BFLY P1, R29, R4, R5, R25 ;  /* 0x0c000005041d7389 */ /* 0x0002a40000020019 */
[----:B-12---:R-:W-:Y:S05]  /*20e0*/  ENDCOLLECTIVE ;  /* 0x000000000000791b */ /* 0x006fea0003800000 */
.L_x_2437:
[----:B------:R-:W-:Y:S02]  /*20f0*/  IMAD.MOV.U32 R5, RZ, RZ, 0x4 ;  /* 0x00000004ff057424 */ /* 0x000fe400078e00ff */
[----:B------:R-:W-:-:S05]  /*2100*/  FADD.FTZ R3, R4, R29 ;  /* 0x0000001d04037221 */ /* 0x000fca0000010000 */
[----:B------:R-:W-:-:S07]  /*2110*/  MOV R4, R3 ;  /* 0x0000000300047202 */ /* 0x000fce0000000f00 */
[----:B------:R-:W-:Y:S05]  /*2120*/  WARPSYNC.COLLECTIVE R28, `(.L_x_2438) ;  /* 0x000000001c087348 */ /* 0x000fea0003c00000 */
[----:B------:R1:W2:Y:S02]  /*2130*/  SHFL.BFLY P1, R29, R4, R5, R25 ;  /* 0x0c000005041d7389 */ /* 0x0002a40000020019 */
[----:B-12---:R-:W-:Y:S05]  /*2140*/  ENDCOLLECTIVE ;  /* 0x000000000000791b */ /* 0x006fea0003800000 */
.L_x_2438:
[----:B------:R-:W-:Y:S02]  /*2150*/  IMAD.MOV.U32 R5, RZ, RZ, 0x2 ;  /* 0x00000002ff057424 */ /* 0x000fe400078e00ff */
[----:B------:R-:W-:-:S05]  /*2160*/  FADD.FTZ R12, R3, R29 ;  /* 0x0000001d030c7221 */ /* 0x000fca0000010000 */
[----:B------:R-:W-:-:S07]  /*2170*/  MOV R4, R12 ;  /* 0x0000000c00047202 */ /* 0x000fce0000000f00 */
[----:B------:R-:W-:Y:S05]  /*2180*/  WARPSYNC.COLLECTIVE R28, `(.L_x_2439) ;  /* 0x000000001c087348 */ /* 0x000fea0003c00000 */
[----:B------:R1:W2:Y:S02]  /*2190*/  SHFL.BFLY P1, R29, R4, R5, R25 ;  /* 0x0c000005041d7389 */ /* 0x0002a40000020019 */
[----:B-12---:R-:W-:Y:S05]  /*21a0*/  ENDCOLLECTIVE ;  /* 0x000000000000791b */ /* 0x006fea0003800000 */
.L_x_2439:
[----:B------:R-:W-:Y:S02]  /*21b0*/  HFMA2 R5, -RZ, RZ, 0, 5.9604644775390625e-08 ;  /* 0x00000001ff057431 */ /* 0x000fe400000001ff */
[----:B------:R-:W-:-:S05]  /*21c0*/  FADD.FTZ R15, R12, R29 ;  /* 0x0000001d0c0f7221 */ /* 0x000fca0000010000 */
[----:B------:R-:W-:-:S07]  /*21d0*/  MOV R4, R15 ;  /* 0x0000000f00047202 */ /* 0x000fce0000000f00 */
[----:B------:R-:W-:Y:S05]  /*21e0*/  WARPSYNC.COLLECTIVE R28, `(.L_x_2440) ;  /* 0x000000001c087348 */ /* 0x000fea0003c00000 */
[----:B------:R1:W2:Y:S02]  /*21f0*/  SHFL.BFLY P1, R29, R4, R5, R25 ;  /* 0x0c000005041d7389 */ /* 0x0002a40000020019 */
[----:B-12---:R-:W-:Y:S05]  /*2200*/  ENDCOLLECTIVE ;  /* 0x000000000000791b */ /* 0x006fea0003800000 */
.L_x_2440:
[----:B------:R-:W-:Y:S05]  /*2210*/  BRA `(.L_x_2441) ;  /* 0xfffffff400fc7947 */ /* 0x000fea000383ffff */
.L_x_2442:
        /* <DEDUP_REMOVED lines=14> */
.L_x_4133:


//--------------------- .text._ZN12tensorrt_llm7kernels32fusedQKNormRopeKernelNTokenHeadsIN3c104HalfENS2_8BFloat16ELi256ELb0ELi2EEEvPviiifPKvS7_S7_PKlii --------------------------
	.section	.text._ZN12tensorrt_llm7kernels32fusedQKNormRopeKernelNTokenHeadsIN3c104HalfENS2_8BFloat16ELi256ELb0ELi2EEEvPviiifPKvS7_S7_PKlii,"ax",@progbits
	.align	128
        .global         _ZN12tensorrt_llm7kernels32fusedQKNormRopeKernelNTokenHeadsIN3c104HalfENS2_8BFloat16ELi256ELb0ELi2EEEvPviiifPKvS7_S7_PKlii
        .type           _ZN12tensorrt_llm7kernels32fusedQKNormRopeKernelNTokenHeadsIN3c104HalfENS2_8BFloat16ELi256ELb0ELi2EEEvPviiifPKvS7_S7_PKlii,@function
        .size           _ZN12tensorrt_llm7kernels32fusedQKNormRopeKernelNTokenHeadsIN3c104HalfENS2_8BFloat16ELi256ELb0ELi2EEEvPviiifPKvS7_S7_PKlii,(.L_x_4134 - _ZN12tensorrt_llm7kernels32fusedQKNormRopeKernelNTokenHeadsIN3c104HalfENS2_8BFloat16ELi256ELb0ELi2EEEvPviiifPKvS7_S7_PKlii)
        .other          _ZN12tensorrt_llm7kernels32fusedQKNormRopeKernelNTokenHeadsIN3c104HalfENS2_8BFloat16ELi256ELb0ELi2EEEvPviiifPKvS7_S7_PKlii,@"STO_CUDA_ENTRY STV_DEFAULT"
_ZN12tensorrt_llm7kernels32fusedQKNormRopeKernelNTokenHeadsIN3c104HalfENS2_8BFloat16ELi256ELb0ELi2EEEvPviiifPKvS7_S7_PKlii:
.text._ZN12tensorrt_llm7kernels32fusedQKNormRopeKernelNTokenHeadsIN3c104HalfENS2_8BFloat16ELi256ELb0ELi2EEEvPviiifPKvS7_S7_PKlii:
        /* <DEDUP_REMOVED lines=78> */
.L_x_2447:
        /* <DEDUP_REMOVED lines=43> */
.L_x_2446:
[----:B---3--:R-:W-:Y:S05]  /*0790*/  BSYNC.RECONVERGENT B1 ;  /* 0x0000000000017941 */ /* 0x008fea0003800200 */
.L_x_2445:
        /* <DEDUP_REMOVED lines=12> */
.L_x_2448:
        /* <DEDUP_REMOVED lines=16> */
.L_x_2444:
[----:B---3--:R-:W-:Y:S05]  /*0960*/  BSYNC.RECONVERGENT B0 ;  /* 0x0000000000007941 */ /* 0x008fea0003800200 */
.L_x_2443:
        /* <DEDUP_REMOVED lines=40> */
.L_x_2453:
        /* <DEDUP_REMOVED lines=11> */
.L_x_2452:
[----:B------:R-:W-:Y:S05]  /*0ca0*/  BSYNC.RECONVERGENT B1 ;  /* 0x0000000000017941 */ /* 0x000fea0003800200 */
.L_x_2451:
        /* <DEDUP_REMOVED lines=8> */
.L_x_2454:
        /* <DEDUP_REMOVED lines=23> */
.L_x_2450:
[----:B------:R-:W-:Y:S05]  /*0ea0*/  BSYNC.RECONVERGENT B0 ;  /* 0x0000000000007941 */ /* 0x000fea0003800200 */
.L_x_2449:
        /* <DEDUP_REMOVED lines=60> */
.L_x_2462:
        /* <DEDUP_REMOVED lines=32> */
.L_x_2469:
        /* <DEDUP_REMOVED lines=30> */
.L_x_2457:
[----:B------:R-:W-:Y:S05]  /*1650*/  BSYNC.RECONVERGENT B0 ;  /* 0x0000000000007941 */ /* 0x000fea0003800200 */
.L_x_2456:
        /* <DEDUP_REMOVED lines=213> */
.L_x_2480:
        /* <DEDUP_REMOVED lines=27> */
.L_x_2459:
[----:B------:R-:W-:Y:S05]  /*2560*/  BSYNC B0 ;  /* 0x0000000000007941 */ /* 0x000fea0003800000 */
.L_x_2458:
        /* <DEDUP_REMOVED lines=15> */
.L_x_2455:
[----:B------:R-:W-:Y:S01]  /*2660*/  HFMA2 R41, -RZ, RZ, 0, 9.5367431640625e-07 ;  /* 0x00000010ff297431 */ /* 0x000fe200000001ff */
[----:B------:R-:W-:Y:S01]  /*2670*/  BSSY B0, `(.L_x_2463) ;  /* 0x0000006000007945 */ /* 0x000fe20003800000 */
[----:B------:R-:W-:Y:S01]  /*2680*/  IMAD.MOV.U32 R42, RZ, RZ, 0x1f ;  /* 0x0000001fff2a7424 */ /* 0x000fe200078e00ff */
[----:B------:R-:W-:-:S07]  /*2690*/  MOV R43, 0xffffffff ;  /* 0xffffffff002b7802 */ /* 0x000fce0000000f00 */
[----:B------:R-:W-:Y:S05]  /*26a0*/  WARPSYNC.COLLECTIVE R43, `(.L_x_2464) ;  /* 0x000000002b087348 */ /* 0x000fea0003c00000 */
[----:B------:R1:W2:Y:S02]  /*26b0*/  SHFL.BFLY P3, R45, R44, R41, R42 ;  /* 0x0c0000292c2d7389 */ /* 0x0002a4000006002a */
[----:B-12---:R-:W-:Y:S05]  /*26c0*/  ENDCOLLECTIVE ;  /* 0x000000000000791b */ /* 0x006fea0003800000 */
.L_x_2464:
[----:B------:R-:W-:Y:S05]  /*26d0*/  BSYNC B0 ;  /* 0x0000000000007941 */ /* 0x000fea0003800000 */
.L_x_2463:
[----:B------:R-:W-:Y:S02]  /*26e0*/  HFMA2 R42, -RZ, RZ, 0, 1.847743988037109375e-06 ;  /* 0x0000001fff2a7431 */ /* 0x000fe400000001ff */
[----:B------:R-:W-:Y:S01]  /*26f0*/  FADD.FTZ R44, R44, R45 ;  /* 0x0000002d2c2c7221 */ /* 0x000fe20000010000 */
[----:B------:R-:W-:Y:S02]  /*2700*/  IMAD.MOV.U32 R41, RZ, RZ, 0x8 ;  /* 0x00000008ff297424 */ /* 0x000fe400078e00ff */
[----:B------:R-:W-:-:S07]  /*2710*/  IMAD.MOV.U32 R43, RZ, RZ, -0x1 ;  /* 0xffffffffff2b7424 */ /* 0x000fce00078e00ff */
[----:B------:R-:W-:Y:S05]  /*2720*/  WARPSYNC.COLLECTIVE R43, `(.L_x_2465) ;  /* 0x000000002b087348 */ /* 0x000fea0003c00000 */
[----:B------:R1:W2:Y:S02]  /*2730*/  SHFL.BFLY P3, R45, R44, R41, R42 ;  /* 0x0c0000292c2d7389 */ /* 0x0002a4000006002a */
[----:B-12---:R-:W-:Y:S05]  /*2740*/  ENDCOLLECTIVE ;  /* 0x000000000000791b */ /* 0x006fea0003800000 */
.L_x_2465:
[----:B------:R-:W-:Y:S02]  /*2750*/  IMAD.MOV.U32 R41, RZ, RZ, 0x4 ;  /* 0x00000004ff297424 */ /* 0x000fe400078e00ff */
[----:B------:R-:W-:-:S05]  /*2760*/  FADD.FTZ R5, R44, R45 ;  /* 0x0000002d2c057221 */ /* 0x000fca0000010000 */
[----:B------:R-:W-:-:S07]  /*2770*/  MOV R44, R5 ;  /* 0x00000005002c7202 */ /* 0x000fce0000000f00 */
[----:B------:R-:W-:Y:S05]  /*2780*/  WARPSYNC.COLLECTIVE R43, `(.L_x_2466) ;  /* 0x000000002b087348 */ /* 0x000fea0003c00000 */
[----:B------:R1:W2:Y:S02]  /*2790*/  SHFL.BFLY P3, R45, R44, R41, R42 ;  /* 0x0c0000292c2d7389 */ /* 0x0002a4000006002a */
[----:B-12---:R-:W-:Y:S05]  /*27a0*/  ENDCOLLECTIVE ;  /* 0x000000000000791b */ /* 0x006fea0003800000 */
.L_x_2466:
[----:B------:R-:W-:Y:S02]  /*27b0*/  IMAD.MOV.U32 R41, RZ, RZ, 0x2 ;  /* 0x00000002ff297424 */ /* 0x000fe400078e00ff */
[----:B------:R-:W-:-:S05]  /*27c0*/  FADD.FTZ R37, R5, R45 ;  /* 0x0000002d05257221 */ /* 0x000fca0000010000 */
[----:B------:R-:W-:-:S07]  /*27d0*/  MOV R44, R37 ;  /* 0x00000025002c7202 */ /* 0x000fce0000000f00 */
[----:B------:R-:W-:Y:S05]  /*27e0*/  WARPSYNC.COLLECTIVE R43, `(.L_x_2467) ;  /* 0x000000002b087348 */ /* 0x000fea0003c00000 */
[----:B------:R1:W2:Y:S02]  /*27f0*/  SHFL.BFLY P3, R45, R44, R41, R42 ;  /* 0x0c0000292c2d7389 */ /* 0x0002a4000006002a */
[----:B-12---:R-:W-:Y:S05]  /*2800*/  ENDCOLLECTIVE ;  /* 0x000000000000791b */ /* 0x006fea0003800000 */
.L_x_2467:
[----:B------:R-:W-:Y:S02]  /*2810*/  IMAD.MOV.U32 R41, RZ, RZ, 0x1 ;  /* 0x00000001ff297424 */ /* 0x000fe400078e00ff */
[----:B------:R-:W-:-:S05]  /*2820*/  FADD.FTZ R38, R37, R45 ;  /* 0x0000002d25267221 */ /* 0x000fca0000010000 */
[----:B------:R-:W-:-:S07]  /*2830*/  MOV R44, R38 ;  /* 0x00000026002c7202 */ /* 0x000fce0000000f00 */
[----:B------:R-:W-:Y:S05]  /*2840*/  WARPSYNC.COLLECTIVE R43, `(.L_x_2468) ;  /* 0x000000002b087348 */ /* 0x000fea0003c00000 */
[----:B------:R1:W2:Y:S02]  /*2850*/  SHFL.BFLY P3, R45, R44, R41, R42 ;  /* 0x0c0000292c2d7389 */ /* 0x0002a4000006002a */
[----:B-12---:R-:W-:Y:S05]  /*2860*/  ENDCOLLECTIVE ;  /* 0x000000000000791b */ /* 0x006fea0003800000 */
.L_x_2468:
[----:B------:R-:W-:Y:S05]  /*2870*/  BRA `(.L_x_2469) ;  /* 0xffffffe800fc7947 */ /* 0x000fea000383ffff */
.L_x_2460:
        /* <DEDUP_REMOVED lines=37> */
.L_x_2471:
[----:B------:R-:W-:Y:S05]  /*2ad0*/  BSYNC B1 ;  /* 0x0000000000017941 */ /* 0x000fea0003800000 */
.L_x_2470:
        /* <DEDUP_REMOVED lines=9> */
.L_x_2472:
        /* <DEDUP_REMOVED lines=32> */
.L_x_2473:
        /* <DEDUP_REMOVED lines=33> */
.L_x_2474:
        /* <DEDUP_REMOVED lines=25> */
.L_x_2475:
        /* <DEDUP_REMOVED lines=37> */
.L_x_2476:
        /* <DEDUP_REMOVED lines=31> */
.L_x_2477:
        /* <DEDUP_REMOVED lines=30> */
.L_x_2478:
        /* <DEDUP_REMOVED lines=12> */
.L_x_2479:
[----:B------:R-:W-:Y:S05]  /*37f0*/  BRA `(.L_x_2480) ;  /* 0xffffffe800ec7947 */ /* 0x000fea000383ffff */
.L_x_2461:
[----:B------:R-:W-:Y:S01]  /*3800*/  BSSY B1, `(.L_x_2481) ;  /* 0x0000005000017945 */ /* 0x000fe20003800000 */
[----:B------:R-:W-:-:S07]  /*3810*/  MOV R43, 0xffffffff ;  /* 0xffffffff002b7802 */ /* 0x000fce0000000f00 */
[----:B------:R-:W-:Y:S05]  /*3820*/  WARPSYNC.COLLECTIVE R43, `(.L_x_2482) ;  /* 0x000000002b087348 */ /* 0x000fea0003c00000 */
[----:B------:R-:W-:Y:S01]  /*3830*/  NOP ;  /* 0x0000000000007918 */ /* 0x000fe20000000000 */
[----:B------:R-:W-:Y:S05]  /*3840*/  ENDCOLLECTIVE ;  /* 0x000000000000791b */ /* 0x000fea0003800000 */
.L_x_2482:
[----:B------:R-:W-:Y:S05]  /*3850*/  BSYNC B1 ;  /* 0x0000000000017941 */ /* 0x000fea0003800000 */
.L_x_2481:
[----:B------:R-:W-:Y:S05]  /*3860*/  BRA `(.L_x_2459) ;  /* 0xffffffec003c7947 */ /* 0x000fea000383ffff */
.L_x_2483:
        /* <DEDUP_REMOVED lines=9> */
.L_x_4134:


//--------------------- .text._ZN12tensorrt_llm7kernels32fusedQKNormRopeKernelNTokenHeadsIN3c104HalfENS2_8BFloat16ELi256ELb1ELi2EEEvPviiifPKvS7_S7_PKlii --------------------------
	.section	.text._ZN12tensorrt_llm7kernels32fusedQKNormRopeKernelNTokenHeadsIN3c104HalfENS2_8BFloat16ELi256ELb1ELi2EEEvPviiifPKvS7_S7_PKlii,"ax",@progbits
	.align	128
        .global         _ZN12tensorrt_llm7kernels32fusedQKNormRopeKernelNTokenHeadsIN3c104HalfENS2_8BFloat16ELi256ELb1ELi2EEEvPviiifPKvS7_S7_PKlii
        .type           _ZN12tensorrt_llm7kernels32fusedQKNormRopeKernelNTokenHeadsIN3c104HalfENS2_8BFloat16ELi256ELb1ELi2EEEvPviiifPKvS7_S7_PKlii,@function
        .size           _ZN12tensorrt_llm7kernels32fusedQKNormRopeKernelNTokenHeadsIN3c104HalfENS2_8BFloat16ELi256ELb1ELi2EEEvPviiifPKvS7_S7_PKlii,(.L_x_4135 - _ZN12tensorrt_llm7kernels32fusedQKNormRopeKernelNTokenHeadsIN3c104HalfENS2_8BFloat16ELi256ELb1ELi2EEEvPviiifPKvS7_S7_PKlii)
        .other          _ZN12tensorrt_llm7kernels32fusedQKNormRopeKernelNTokenHeadsIN3c104HalfENS2_8BFloat16ELi256ELb1ELi2EEEvPviiifPKvS7_S7_PKlii,@"STO_CUDA_ENTRY STV_DEFAULT"
_ZN12tensorrt_llm7kernels32fusedQKNormRopeKernelNTokenHeadsIN3c104HalfENS2_8BFloat16ELi256ELb1ELi2EEEvPviiifPKvS7_S7_PKlii:
.text._ZN12tensorrt_llm7kernels32fusedQKNormRopeKernelNTokenHeadsIN3c104HalfENS2_8BFloat16ELi256ELb1ELi2EEEvPviiifPKvS7_S7_PKlii:
        /* <DEDUP_REMOVED lines=77> */
.L_x_2488:
        /* <DEDUP_REMOVED lines=43> */
.L_x_2487:
[----:B---3--:R-:W-:Y:S05]  /*0780*/  BSYNC.RECONVERGENT B1 ;  /* 0x0000000000017941 */ /* 0x008fea0003800200 */
.L_x_2486:
        /* <DEDUP_REMOVED lines=12> */
.L_x_2489:
        /* <DEDUP_REMOVED lines=16> */
.L_x_2485:
[----:B---3--:R-:W-:Y:S05]  /*0950*/  BSYNC.RECONVERGENT B0 ;  /* 0x0000000000007941 */ /* 0x008fea0003800200 */
.L_x_2484:
        /* <DEDUP_REMOVED lines=40> */
.L_x_2494:
        /* <DEDUP_REMOVED lines=11> */
.L_x_2493:
[----:B------:R-:W-:Y:S05]  /*0c90*/  BSYNC.RECONVERGENT B1 ;  /* 0x0000000000017941 */ /* 0x000fea0003800200 */
.L_x_2492:
        /* <DEDUP_REMOVED lines=8> */
.L_x_2495:
        /* <DEDUP_REMOVED lines=23> */
.L_x_2491:
[----:B------:R-:W-:Y:S05]  /*0e90*/  BSYNC.RECONVERGENT B0 ;  /* 0x0000000000007941 */ /* 0x000fea0003800200 */
.L_x_2490:
        /* <DEDUP_REMOVED lines=62> */
.L_x_2501:
        /* <DEDUP_REMOVED lines=32> */
.L_x_2508:
        /* <DEDUP_REMOVED lines=30> */
.L_x_2498:
[----:B------:R-:W-:Y:S05]  /*1660*/  BSYNC.RECONVERGENT B0 ;  /* 0x0000000000007941 */ /* 0x000fea0003800200 */
.L_x_2497:
        /* <DEDUP_REMOVED lines=36> */
.L_x_2500:
[----:B------:R-:W-:Y:S05]  /*18b0*/  BSYNC.RECONVERGENT B0 ;  /* 0x0000000000007941 */ /* 0x000fea0003800200 */
.L_x_2499:
        /* <DEDUP_REMOVED lines=15> */
.L_x_2496:
[----:B------:R-:W-:Y:S01]  /*19b0*/  HFMA2 R41, -RZ, RZ, 0, 9.5367431640625e-07 ;  /* 0x00000010ff297431 */ /* 0x000fe200000001ff */
[----:B------:R-:W-:Y:S01]  /*19c0*/  BSSY B0, `(.L_x_2502) ;  /* 0x0000007000007945 */ /* 0x000fe20003800000 */
[----:B------:R-:W-:Y:S01]  /*19d0*/  MOV R6, R7 ;  /* 0x0000000700067202 */ /* 0x000fe20000000f00 */
[----:B------:R-:W-:Y:S01]  /*19e0*/  IMAD.MOV.U32 R42, RZ, RZ, 0x1f ;  /* 0x0000001fff2a7424 */ /* 0x000fe200078e00ff */
[----:B------:R-:W-:-:S07]  /*19f0*/  MOV R39, 0xffffffff ;  /* 0xffffffff00277802 */ /* 0x000fce0000000f00 */
[----:B------:R-:W-:Y:S05]  /*1a00*/  WARPSYNC.COLLECTIVE R39, `(.L_x_2503) ;  /* 0x0000000027087348 */ /* 0x000fea0003c00000 */
[----:B------:R1:W2:Y:S02]  /*1a10*/  SHFL.BFLY P1, R40, R6, R41, R42 ;  /* 0x0c00002906287389 */ /* 0x0002a4000002002a */
[----:B-12---:R-:W-:Y:S05]  /*1a20*/  ENDCOLLECTIVE ;  /* 0x000000000000791b */ /* 0x006fea0003800000 */
.L_x_2503:
[----:B------:R-:W-:Y:S05]  /*1a30*/  BSYNC B0 ;  /* 0x0000000000007941 */ /* 0x000fea0003800000 */
.L_x_2502:
        /* <DEDUP_REMOVED lines=8> */
.L_x_2504:
[----:B------:R-:W-:Y:S02]  /*1ac0*/  HFMA2 R41, -RZ, RZ, 0, 2.384185791015625e-07 ;  /* 0x00000004ff297431 */ /* 0x000fe400000001ff */
[----:B------:R-:W-:-:S04]  /*1ad0*/  IMAD.MOV.U32 R5, RZ, RZ, R40 ;  /* 0x000000ffff057224 */ /* 0x000fc800078e0028 */
[----:B------:R-:W-:-:S05]  /*1ae0*/  FADD.FTZ R5, R6, R5 ;  /* 0x0000000506057221 */ /* 0x000fca0000010000 */
[----:B------:R-:W-:-:S07]  /*1af0*/  MOV R6, R5 ;  /* 0x0000000500067202 */ /* 0x000fce0000000f00 */
[----:B------:R-:W-:Y:S05]  /*1b00*/  WARPSYNC.COLLECTIVE R39, `(.L_x_2505) ;  /* 0x0000000027087348 */ /* 0x000fea0003c00000 */
[----:B------:R1:W2:Y:S02]  /*1b10*/  SHFL.BFLY P1, R40, R6, R41, R42 ;  /* 0x0c00002906287389 */ /* 0x0002a4000002002a */
[----:B-12---:R-:W-:Y:S05]  /*1b20*/  ENDCOLLECTIVE ;  /* 0x000000000000791b */ /* 0x006fea0003800000 */
.L_x_2505:
[----:B------:R-:W-:Y:S02]  /*1b30*/  HFMA2 R41, -RZ, RZ, 0, 1.1920928955078125e-07 ;  /* 0x00000002ff297431 */ /* 0x000fe400000001ff */
[----:B------:R-:W-:-:S04]  /*1b40*/  IMAD.MOV.U32 R38, RZ, RZ, R40 ;  /* 0x000000ffff267224 */ /* 0x000fc800078e0028 */
[----:B------:R-:W-:-:S05]  /*1b50*/  FADD.FTZ R38, R5, R38 ;  /* 0x0000002605267221 */ /* 0x000fca0000010000 */
[----:B------:R-:W-:-:S07]  /*1b60*/  MOV R6, R38 ;  /* 0x0000002600067202 */ /* 0x000fce0000000f00 */
[----:B------:R-:W-:Y:S05]  /*1b70*/  WARPSYNC.COLLECTIVE R39, `(.L_x_2506) ;  /* 0x0000000027087348 */ /* 0x000fea0003c00000 */
[----:B------:R1:W2:Y:S02]  /*1b80*/  SHFL.BFLY P1, R40, R6, R41, R42 ;  /* 0x0c00002906287389 */ /* 0x0002a4000002002a */
[----:B-12---:R-:W-:Y:S05]  /*1b90*/  ENDCOLLECTIVE ;  /* 0x000000000000791b */ /* 0x006fea0003800000 */
.L_x_2506:
[----:B------:R-:W-:Y:S02]  /*1ba0*/  HFMA2 R41, -RZ, RZ, 0, 5.9604644775390625e-08 ;  /* 0x00000001ff297431 */ /* 0x000fe400000001ff */
[----:B------:R-:W-:-:S04]  /*1bb0*/  IMAD.MOV.U32 R37, RZ, RZ, R40 ;  /* 0x000000ffff257224 */ /* 0x000fc800078e0028 */
[----:B------:R-:W-:-:S05]  /*1bc0*/  FADD.FTZ R37, R38, R37 ;  /* 0x0000002526257221 */ /* 0x000fca0000010000 */
[----:B------:R-:W-:-:S07]  /*1bd0*/  MOV R6, R37 ;  /* 0x0000002500067202 */ /* 0x000fce0000000f00 */
[----:B------:R-:W-:Y:S05]  /*1be0*/  WARPSYNC.COLLECTIVE R39, `(.L_x_2507) ;  /* 0x0000000027087348 */ /* 0x000fea0003c00000 */
[----:B------:R1:W2:Y:S02]  /*1bf0*/  SHFL.BFLY P1, R40, R6, R41, R42 ;  /* 0x0c00002906287389 */ /* 0x0002a4000002002a */
[----:B-12---:R-:W-:Y:S05]  /*1c00*/  ENDCOLLECTIVE ;  /* 0x000000000000791b */ /* 0x006fea0003800000 */
.L_x_2507:
[----:B------:R-:W-:Y:S05]  /*1c10*/  BRA `(.L_x_2508) ;  /* 0xfffffff800187947 */ /* 0x000fea000383ffff */
.L_x_2509:
        /* <DEDUP_REMOVED lines=14> */
.L_x_4135:


//--------------------- .text._ZN12tensorrt_llm7kernels32fusedQKNormRopeKernelNTokenHeadsIN3c104HalfENS2_8BFloat16ELi128ELb0ELi2EEEvPviiifPKvS7_S7_PKlii --------------------------
	.section	.text._ZN12tensorrt_llm7kernels32fusedQKNormRopeKernelNTokenHeadsIN3c104HalfENS2_8BFloat16ELi128ELb0ELi2EEEvPviiifPKvS7_S7_PKlii,"ax",@progbits
	.align	128
        .global         _ZN12tensorrt_llm7kernels32fusedQKNormRopeKernelNTokenHeadsIN3c104HalfENS2_8BFloat16ELi128ELb0ELi2EEEvPviiifPKvS7_S7_PKlii
        .type           _ZN12tensorrt_llm7kernels32fusedQKNormRopeKernelNTokenHeadsIN3c104HalfENS2_8BFloat16ELi128ELb0ELi2EEEvPviiifPKvS7_S7_PKlii,@function
        .size           _ZN12tensorrt_llm7kernels32fusedQKNormRopeKernelNTokenHeadsIN3c104HalfENS2_8BFloat16ELi128ELb0ELi2EEEvPviiifPKvS7_S7_PKlii,(.L_x_4136 - _ZN12tensorrt_llm7kernels32fusedQKNormRopeKernelNTokenHeadsIN3c104HalfENS2_8BFloat16ELi128ELb0ELi2EEEvPviiifPKvS7_S7_PKlii)
        .other          _ZN12tensorrt_llm7kernels32fusedQKNormRopeKernelNTokenHeadsIN3c104HalfENS2_8BFloat16ELi128ELb0ELi2EEEvPviiifPKvS7_S7_PKlii,@"STO_CUDA_ENTRY STV_DEFAULT"
_ZN12tensorrt_llm7kernels32fusedQKNormRopeKernelNTokenHeadsIN3c104HalfENS2_8BFloat16ELi128ELb0ELi2EEEvPviiifPKvS7_S7_PKlii:
.text._ZN12tensorrt_llm7kernels32fusedQKNormRopeKernelNTokenHeadsIN3c104HalfENS2_8BFloat16ELi128ELb0ELi2EEEvPviiifPKvS7_S7_PKlii:
        /* <DEDUP_REMOVED lines=75> */
.L_x_2514:
        /* <DEDUP_REMOVED lines=47> */
.L_x_2513:
[----:B------:R-:W-:Y:S05]  /*07a0*/  BSYNC.RECONVERGENT B1 ;  /* 0x0000000000017941 */ /* 0x000fea0003800200 */
.L_x_2512:
        /* <DEDUP_REMOVED lines=12> */
.L_x_2515:
        /* <DEDUP_REMOVED lines=18> */
.L_x_2511:
[----:B------:R-:W-:Y:S05]  /*0990*/  BSYNC.RECONVERGENT B0 ;  /* 0x0000000000007941 */ /* 0x000fea0003800200 */
.L_x_2510:
        /* <DEDUP_REMOVED lines=40> */
.L_x_2520:
        /* <DEDUP_REMOVED lines=11> */
.L_x_2519:
[----:B------:R-:W-:Y:S05]  /*0cd0*/  BSYNC.RECONVERGENT B1 ;  /* 0x0000000000017941 */ /* 0x000fea0003800200 */
.L_x_2518:
        /* <DEDUP_REMOVED lines=8> */
.L_x_2521:
        /* <DEDUP_REMOVED lines=23> */
.L_x_2517:
[----:B------:R-:W-:Y:S05]  /*0ed0*/  BSYNC.RECONVERGENT B0 ;  /* 0x0000000000007941 */ /* 0x000fea0003800200 */
.L_x_2516:
        /* <DEDUP_REMOVED lines=44> */
.L_x_2529:
        /* <DEDUP_REMOVED lines=24> */
.L_x_2536:
        /* <DEDUP_REMOVED lines=18> */
.L_x_2524:
[----:B------:R-:W-:Y:S05]  /*1440*/  BSYNC.RECONVERGENT B0 ;  /* 0x0000000000007941 */ /* 0x000fea0003800200 */
.L_x_2523:
        /* <DEDUP_REMOVED lines=108> */
.L_x_2543:
        /* <DEDUP_REMOVED lines=28> */
.L_x_2526:
[----:B------:R-:W-:Y:S05]  /*1cd0*/  BSYNC B0 ;  /* 0x0000000000007941 */ /* 0x000fea0003800000 */
.L_x_2525:
        /* <DEDUP_REMOVED lines=13> */
.L_x_2522:
[----:B------:R-:W-:Y:S01]  /*1db0*/  HFMA2 R3, -RZ, RZ, 0, 1.847743988037109375e-06 ;  /* 0x0000001fff037431 */ /* 0x000fe200000001ff */
[----:B------:R-:W-:Y:S01]  /*1dc0*/  BSSY B0, `(.L_x_2530) ;  /* 0x0000006000007945 */ /* 0x000fe20003800000 */
[----:B------:R-:W-:Y:S02]  /*1dd0*/  IMAD.MOV.U32 R2, RZ, RZ, 0x10 ;  /* 0x00000010ff027424 */ /* 0x000fe400078e00ff */
[----:B------:R-:W-:-:S07]  /*1de0*/  IMAD.MOV.U32 R27, RZ, RZ, -0x1 ;  /* 0xffffffffff1b7424 */ /* 0x000fce00078e00ff */
[----:B------:R-:W-:Y:S05]  /*1df0*/  WARPSYNC.COLLECTIVE R27, `(.L_x_2531) ;  /* 0x000000001b087348 */ /* 0x000fea0003c00000 */
[----:B------:R1:W2:Y:S02]  /*1e00*/  SHFL.BFLY P3, R33, R32, R2, R3 ;  /* 0x0c00000220217389 */ /* 0x0002a40000060003 */
[----:B-12---:R-:W-:Y:S05]  /*1e10*/  ENDCOLLECTIVE ;  /* 0x000000000000791b */ /* 0x006fea0003800000 */
.L_x_2531:
[----:B------:R-:W-:Y:S05]  /*1e20*/  BSYNC B0 ;  /* 0x0000000000007941 */ /* 0x000fea0003800000 */
.L_x_2530:
[----:B------:R-:W-:Y:S01]  /*1e30*/  FADD.FTZ R32, R32, R33 ;  /* 0x0000002120207221 */ /* 0x000fe20000010000 */
[----:B------:R-:W-:Y:S01]  /*1e40*/  MOV R2, 0x8 ;  /* 0x0000000800027802 */ /* 0x000fe20000000f00 */
[----:B------:R-:W-:Y:S01]  /*1e50*/  IMAD.MOV.U32 R3, RZ, RZ, 0x1f ;  /* 0x0000001fff037424 */ /* 0x000fe200078e00ff */
[----:B------:R-:W-:-:S07]  /*1e60*/  MOV R27, 0xffffffff ;  /* 0xffffffff001b7802 */ /* 0x000fce0000000f00 */
[----:B------:R-:W-:Y:S05]  /*1e70*/  WARPSYNC.COLLECTIVE R27, `(.L_x_2532) ;  /* 0x000000001b087348 */ /* 0x000fea0003c00000 */
[----:B------:R1:W2:Y:S02]  /*1e80*/  SHFL.BFLY P3, R33, R32, R2, R3 ;  /* 0x0c00000220217389 */ /* 0x0002a40000060003 */
[----:B-12---:R-:W-:Y:S05]  /*1e90*/  ENDCOLLECTIVE ;  /* 0x000000000000791b */ /* 0x006fea0003800000 */
.L_x_2532:
[----:B------:R-:W-:Y:S02]  /*1ea0*/  HFMA2 R2, -RZ, RZ, 0, 2.384185791015625e-07 ;  /* 0x00000004ff027431 */ /* 0x000fe400000001ff */
[----:B------:R-:W-:-:S04]  /*1eb0*/  FADD.FTZ R5, R32, R33 ;  /* 0x0000002120057221 */ /* 0x000fc80000010000 */
[----:B------:R-:W-:-:S07]  /*1ec0*/  IMAD.MOV.U32 R32, RZ, RZ, R5 ;  /* 0x000000ffff207224 */ /* 0x000fce00078e0005 */
[----:B------:R-:W-:Y:S05]  /*1ed0*/  WARPSYNC.COLLECTIVE R27, `(.L_x_2533) ;  /* 0x000000001b087348 */ /* 0x000fea0003c00000 */
[----:B------:R1:W2:Y:S02]  /*1ee0*/  SHFL.BFLY P3, R33, R32, R2, R3 ;  /* 0x0c00000220217389 */ /* 0x0002a40000060003 */
[----:B-12---:R-:W-:Y:S05]  /*1ef0*/  ENDCOLLECTIVE ;  /* 0x000000000000791b */ /* 0x006fea0003800000 */
.L_x_2533:
[----:B------:R-:W-:Y:S01]  /*1f00*/  MOV R2, 0x2 ;  /* 0x0000000200027802 */ /* 0x000fe20000000f00 */
[----:B------:R-:W-:-:S04]  /*1f10*/  FADD.FTZ R26, R5, R33 ;  /* 0x00000021051a7221 */ /* 0x000fc80000010000 */
[----:B------:R-:W-:-:S07]  /*1f20*/  IMAD.MOV.U32 R32, RZ, RZ, R26 ;  /* 0x000000ffff207224 */ /* 0x000fce00078e001a */
[----:B------:R-:W-:Y:S05]  /*1f30*/  WARPSYNC.COLLECTIVE R27, `(.L_x_2534) ;  /* 0x000000001b087348 */ /* 0x000fea0003c00000 */
[----:B------:R1:W2:Y:S02]  /*1f40*/  SHFL.BFLY P3, R33, R32, R2, R3 ;  /* 0x0c00000220217389 */ /* 0x0002a40000060003 */
[----:B-12---:R-:W-:Y:S05]  /*1f50*/  ENDCOLLECTIVE ;  /* 0x000000000000791b */ /* 0x006fea0003800000 */
.L_x_2534:
[----:B------:R-:W-:Y:S02]  /*1f60*/  HFMA2 R2, -RZ, RZ, 0, 5.9604644775390625e-08 ;  /* 0x00000001ff027431 */ /* 0x000fe400000001ff */
[----:B------:R-:W-:-:S04]  /*1f70*/  FADD.FTZ R28, R26, R33 ;  /* 0x000000211a1c7221 */ /* 0x000fc80000010000 */
[----:B------:R-:W-:-:S07]  /*1f80*/  IMAD.MOV.U32 R32, RZ, RZ, R28 ;  /* 0x000000ffff207224 */ /* 0x000fce00078e001c */
[----:B------:R-:W-:Y:S05]  /*1f90*/  WARPSYNC.COLLECTIVE R27, `(.L_x_2535) ;  /* 0x000000001b087348 */ /* 0x000fea0003c00000 */
[----:B------:R1:W2:Y:S02]  /*1fa0*/  SHFL.BFLY P3, R33, R32, R2, R3 ;  /* 0x0c00000220217389 */ /* 0x0002a40000060003 */
[----:B-12---:R-:W-:Y:S05]  /*1fb0*/  ENDCOLLECTIVE ;  /* 0x000000000000791b */ /* 0x006fea0003800000 */
.L_x_2535:
[----:B------:R-:W-:Y:S05]  /*1fc0*/  BRA `(.L_x_2536) ;  /* 0xfffffff000d47947 */ /* 0x000fea000383ffff */
.L_x_2527:
        /* <DEDUP_REMOVED lines=40> */
.L_x_2538:
[----:B------:R-:W-:Y:S05]  /*2250*/  BSYNC B1 ;  /* 0x0000000000017941 */ /* 0x000fea0003800000 */
.L_x_2537:
        /* <DEDUP_REMOVED lines=9> */
.L_x_2539:
        /* <DEDUP_REMOVED lines=31> */
.L_x_2540:
        /* <DEDUP_REMOVED lines=31> */
.L_x_2541:
        /* <DEDUP_REMOVED lines=11> */
.L_x_2542:
[----:B------:R-:W-:Y:S01]  /*2780*/  IMAD.MOV.U32 R34, RZ, RZ, R33 ;  /* 0x000000ffff227224 */ /* 0x000fe200078e0021 */
[----:B------:R-:W-:Y:S06]  /*2790*/  BRA `(.L_x_2543) ;  /* 0xfffffff000dc7947 */ /* 0x000fec000383ffff */
.L_x_2528:
[----:B------:R-:W-:Y:S01]  /*27a0*/  BSSY B1, `(.L_x_2544) ;  /* 0x0000005000017945 */ /* 0x000fe20003800000 */
[----:B------:R-:W-:-:S07]  /*27b0*/  MOV R27, 0xffffffff ;  /* 0xffffffff001b7802 */ /* 0x000fce0000000f00 */
[----:B------:R-:W-:Y:S05]  /*27c0*/  WARPSYNC.COLLECTIVE R27, `(.L_x_2545) ;  /* 0x000000001b087348 */ /* 0x000fea0003c00000 */
[----:B------:R-:W-:Y:S01]  /*27d0*/  NOP ;  /* 0x0000000000007918 */ /* 0x000fe20000000000 */
[----:B------:R-:W-:Y:S05]  /*27e0*/  ENDCOLLECTIVE ;  /* 0x000000000000791b */ /* 0x000fea0003800000 */
.L_x_2545:
[----:B------:R-:W-:Y:S05]  /*27f0*/  BSYNC B1 ;  /* 0x0000000000017941 */ /* 0x000fea0003800000 */
.L_x_2544:
[----:B------:R-:W-:Y:S05]  /*2800*/  BRA `(.L_x_2526) ;  /* 0xfffffff400307947 */ /* 0x000fea000383ffff */
.L_x_2546:
        /* <DEDUP_REMOVED lines=15> */
.L_x_4136:


//--------------------- .text._ZN12tensorrt_llm7kernels32fusedQKNormRopeKernelNTokenHeadsIN3c104HalfENS2_8BFloat16ELi128ELb1ELi2EEEvPviiifPKvS7_S7_PKlii --------------------------
	.section	.text._ZN12tensorrt_llm7kernels32fusedQKNormRopeKernelNTokenHeadsIN3c104HalfENS2_8BFloat16ELi128ELb1ELi2EEEvPviiifPKvS7_S7_PKlii,"ax",@progbits
	.align	128
        .global         _ZN12tensorrt_llm7kernels32fusedQKNormRopeKernelNTokenHeadsIN3c104HalfENS2_8BFloat16ELi128ELb1ELi2EEEvPviiifPKvS7_S7_PKlii
        .type           _ZN12tensorrt_llm7kernels32fusedQKNormRopeKernelNTokenHeadsIN3c104HalfENS2_8BFloat16ELi128ELb1ELi2EEEvPviiifPKvS7_S7_PKlii,@function
        .size           _ZN12tensorrt_llm7kernels32fusedQKNormRopeKernelNTokenHeadsIN3c104HalfENS2_8BFloat16ELi128ELb1ELi2EEEvPviiifPKvS7_S7_PKlii,(.L_x_4137 - _ZN12tensorrt_llm7kernels32fusedQKNormRopeKernelNTokenHeadsIN3c104HalfENS2_8BFloat16ELi128ELb1ELi2EEEvPviiifPKvS7_S7_PKlii)
        .other          _ZN12tensorrt_llm7kernels32fusedQKNormRopeKernelNTokenHeadsIN3c104HalfENS2_8BFloat16ELi128ELb1ELi2EEEvPviiifPKvS7_S7_PKlii,@"STO_CUDA_ENTRY STV_DEFAULT"
_ZN12tensorrt_llm7kernels32fusedQKNormRopeKernelNTokenHeadsIN3c104HalfENS2_8BFloat16ELi128ELb1ELi2EEEvPviiifPKvS7_S7_PKlii:
.text._ZN12tensorrt_llm7kernels32fusedQKNormRopeKernelNTokenHeadsIN3c104HalfENS2_8BFloat16ELi128ELb1ELi2EEEvPviiifPKvS7_S7_PKlii:
        /* <DEDUP_REMOVED lines=75> */
.L_x_2551:
        /* <DEDUP_REMOVED lines=47> */
.L_x_2550:
[----:B------:R-:W-:Y:S05]  /*07a0*/  BSYNC.RECONVERGENT B1 ;  /* 0x0000000000017941 */ /* 0x000fea0003800200 */
.L_x_2549:
        /* <DEDUP_REMOVED lines=12> */
.L_x_2552:
        /* <DEDUP_REMOVED lines=18> */
.L_x_2548:
[----:B------:R-:W-:Y:S05]  /*0990*/  BSYNC.RECONVERGENT B0 ;  /* 0x0000000000007941 */ /* 0x000fea0003800200 */
.L_x_2547:
        /* <DEDUP_REMOVED lines=40> */
.L_x_2557:
        /* <DEDUP_REMOVED lines=11> */
.L_x_2556:
[----:B------:R-:W-:Y:S05]  /*0cd0*/  BSYNC.RECONVERGENT B1 ;  /* 0x0000000000017941 */ /* 0x000fea0003800200 */
.L_x_2555:
        /* <DEDUP_REMOVED lines=8> */
.L_x_2558:
        /* <DEDUP_REMOVED lines=23> */
.L_x_2554:
[----:B------:R-:W-:Y:S05]  /*0ed0*/  BSYNC.RECONVERGENT B0 ;  /* 0x0000000000007941 */ /* 0x000fea0003800200 */
.L_x_2553:
        /* <DEDUP_REMOVED lines=44> */
.L_x_2564:
        /* <DEDUP_REMOVED lines=24> */
.L_x_2571:
        /* <DEDUP_REMOVED lines=18> */
.L_x_2561:
[----:B------:R-:W-:Y:S05]  /*1440*/  BSYNC.RECONVERGENT B0 ;  /* 0x0000000000007941 */ /* 0x000fea0003800200 */
.L_x_2560:
        /* <DEDUP_REMOVED lines=20> */
.L_x_2563:
[----:B------:R-:W-:Y:S05]  /*1590*/  BSYNC.RECONVERGENT B0 ;  /* 0x0000000000007941 */ /* 0x000fea0003800200 */
.L_x_2562:
        /* <DEDUP_REMOVED lines=13> */
.L_x_2559:
[----:B------:R-:W-:Y:S01]  /*1670*/  HFMA2 R24, -RZ, RZ, 0, 1.847743988037109375e-06 ;  /* 0x0000001fff187431 */ /* 0x000fe200000001ff */
[----:B------:R-:W-:Y:S01]  /*1680*/  BSSY B0, `(.L_x_2565) ;  /* 0x0000006000007945 */ /* 0x000fe20003800000 */
[----:B------:R-:W-:Y:S02]  /*1690*/  IMAD.MOV.U32 R21, RZ, RZ, 0x10 ;  /* 0x00000010ff157424 */ /* 0x000fe400078e00ff */
[----:B------:R-:W-:-:S07]  /*16a0*/  IMAD.MOV.U32 R23, RZ, RZ, -0x1 ;  /* 0xffffffffff177424 */ /* 0x000fce00078e00ff */
[----:B------:R-:W-:Y:S05]  /*16b0*/  WARPSYNC.COLLECTIVE R23, `(.L_x_2566) ;  /* 0x0000000017087348 */ /* 0x000fea0003c00000 */
[----:B------:R1:W2:Y:S02]  /*16c0*/  SHFL.BFLY P2, R24, R25, R21, R24 ;  /* 0x0c00001519187389 */ /* 0x0002a40000040018 */
[----:B-12---:R-:W-:Y:S05]  /*16d0*/  ENDCOLLECTIVE ;  /* 0x000000000000791b */ /* 0x006fea0003800000 */
.L_x_2566:
[----:B------:R-:W-:Y:S05]  /*16e0*/  BSYNC B0 ;  /* 0x0000000000007941 */ /* 0x000fea0003800000 */
.L_x_2565:
        /* <DEDUP_REMOVED lines=8> */
.L_x_2567:
        /* <DEDUP_REMOVED lines=8> */
.L_x_2568:
        /* <DEDUP_REMOVED lines=8> */
.L_x_2569:
        /* <DEDUP_REMOVED lines=8> */
.L_x_2570:
[----:B------:R-:W-:Y:S01]  /*18f0*/  MOV R26, R24 ;  /* 0x00000018001a7202 */ /* 0x000fe20000000f00 */
[----:B------:R-:W-:Y:S06]  /*1900*/  BRA `(.L_x_2571) ;  /* 0xfffffff800847947 */ /* 0x000fec000383ffff */
.L_x_2572:
        /* <DEDUP_REMOVED lines=15> */
.L_x_4137:


//--------------------- .text._ZN12tensorrt_llm7kernels32fusedQKNormRopeKernelNTokenHeadsIN3c104HalfENS2_8BFloat16ELi64ELb0ELi2EEEvPviiifPKvS7_S7_PKlii --------------------------
	.section	.text._ZN12tensorrt_llm7kernels32fusedQKNormRopeKernelNTokenHeadsIN3c104HalfENS2_8BFloat16ELi64ELb0ELi2EEEvPviiifPKvS7_S7_PKlii,"ax",@progbits
	.align	128
        .global         _ZN12tensorrt_llm7kernels32fusedQKNormRopeKernelNTokenHeadsIN3c104HalfENS2_8BFloat16ELi64ELb0ELi2EEEvPviiifPKvS7_S7_PKlii
        .type           _ZN12tensorrt_llm7kernels32fusedQKNormRopeKernelNTokenHeadsIN3c104HalfENS2_8BFloat16ELi64ELb0ELi2EEEvPviiifPKvS7_S7_PKlii,@function
        .size           _ZN12tensorrt_llm7kernels32fusedQKNormRopeKernelNTokenHeadsIN3c104HalfENS2_8BFloat16ELi64ELb0ELi2EEEvPviiifPKvS7_S7_PKlii,(.L_x_4138 - _ZN12tensorrt_llm7kernels32fusedQKNormRopeKernelNTokenHeadsIN3c104HalfENS2_8BFloat16ELi64ELb0ELi2EEEvPviiifPKvS7_S7_PKlii)
        .other          _ZN12tensorrt_llm7kernels32fusedQKNormRopeKernelNTokenHeadsIN3c104HalfENS2_8BFloat16ELi64ELb0ELi2EEEvPviiifPKvS7_S7_PKlii,@"STO_CUDA_ENTRY STV_DEFAULT"
_ZN12tensorrt_llm7kernels32fusedQKNormRopeKernelNTokenHeadsIN3c104HalfENS2_8BFloat16ELi64ELb0ELi2EEEvPviiifPKvS7_S7_PKlii:
.text._ZN12tensorrt_llm7kernels32fusedQKNormRopeKernelNTokenHeadsIN3c104HalfENS2_8BFloat16ELi64ELb0ELi2EEEvPviiifPKvS7_S7_PKlii:
        /* <DEDUP_REMOVED lines=76> */
.L_x_2577:
        /* <DEDUP_REMOVED lines=44> */
.L_x_2576:
[----:B------:R-:W-:Y:S05]  /*0780*/  BSYNC.RECONVERGENT B1 ;  /* 0x0000000000017941 */ /* 0x000fea0003800200 */
.L_x_2575:
        /* <DEDUP_REMOVED lines=13> */
.L_x_2578:
        /* <DEDUP_REMOVED lines=16> */
.L_x_2574:
[----:B------:R-:W-:Y:S05]  /*0960*/  BSYNC.RECONVERGENT B0 ;  /* 0x0000000000007941 */ /* 0x000fea0003800200 */
.L_x_2573:
        /* <DEDUP_REMOVED lines=40> */
.L_x_2583:
        /* <DEDUP_REMOVED lines=11> */
.L_x_2582:
[----:B------:R-:W-:Y:S05]  /*0ca0*/  BSYNC.RECONVERGENT B1 ;  /* 0x0000000000017941 */ /* 0x000fea0003800200 */
.L_x_2581:
        /* <DEDUP_REMOVED lines=8> */
.L_x_2584:
        /* <DEDUP_REMOVED lines=23> */
.L_x_2580:
[----:B------:R-:W-:Y:S05]  /*0ea0*/  BSYNC.RECONVERGENT B0 ;  /* 0x0000000000007941 */ /* 0x000fea0003800200 */
.L_x_2579:
        /* <DEDUP_REMOVED lines=58> */
.L_x_2592:
        /* <DEDUP_REMOVED lines=20> */
.L_x_2599:
        /* <DEDUP_REMOVED lines=13> */
.L_x_2587:
[----:B------:R-:W-:Y:S05]  /*1460*/  BSYNC.RECONVERGENT B0 ;  /* 0x0000000000007941 */ /* 0x000fea0003800200 */
.L_x_2586:
        /* <DEDUP_REMOVED lines=44> */
.L_x_2604:
        /* <DEDUP_REMOVED lines=13> */
.L_x_2589:
[----:B------:R-:W-:Y:S05]  /*1800*/  BSYNC B0 ;  /* 0x0000000000007941 */ /* 0x000fea0003800000 */
.L_x_2588:
        /* <DEDUP_REMOVED lines=12> */
.L_x_2585:
[----:B------:R-:W-:Y:S01]  /*18d0*/  HFMA2 R24, -RZ, RZ, 0, 1.847743988037109375e-06 ;  /* 0x0000001fff187431 */ /* 0x000fe200000001ff */
[----:B------:R-:W-:Y:S01]  /*18e0*/  BSSY B0, `(.L_x_2593) ;  /* 0x0000006000007945 */ /* 0x000fe20003800000 */
[----:B------:R-:W-:Y:S02]  /*18f0*/  IMAD.MOV.U32 R23, RZ, RZ, 0x10 ;  /* 0x00000010ff177424 */ /* 0x000fe400078e00ff */
[----:B------:R-:W-:-:S07]  /*1900*/  IMAD.MOV.U32 R9, RZ, RZ, -0x1 ;  /* 0xffffffffff097424 */ /* 0x000fce00078e00ff */
[----:B------:R-:W-:Y:S05]  /*1910*/  WARPSYNC.COLLECTIVE R9, `(.L_x_2594) ;  /* 0x0000000009087348 */ /* 0x000fea0003c00000 */
[----:B------:R1:W2:Y:S02]  /*1920*/  SHFL.BFLY P1, R25, R21, R23, R24 ;  /* 0x0c00001715197389 */ /* 0x0002a40000020018 */
[----:B-12---:R-:W-:Y:S05]  /*1930*/  ENDCOLLECTIVE ;  /* 0x000000000000791b */ /* 0x006fea0003800000 */
.L_x_2594:
[----:B------:R-:W-:Y:S05]  /*1940*/  BSYNC B0 ;  /* 0x0000000000007941 */ /* 0x000fea0003800000 */
.L_x_2593:
        /* <DEDUP_REMOVED lines=8> */
.L_x_2595:
[----:B------:R-:W-:Y:S02]  /*19d0*/  IMAD.MOV.U32 R23, RZ, RZ, 0x4 ;  /* 0x00000004ff177424 */ /* 0x000fe400078e00ff */
[----:B------:R-:W-:-:S05]  /*19e0*/  FADD.FTZ R27, R26, R25 ;  /* 0x000000191a1b7221 */ /* 0x000fca0000010000 */
[----:B------:R-:W-:-:S07]  /*19f0*/  MOV R21, R27 ;  /* 0x0000001b00157202 */ /* 0x000fce0000000f00 */
[----:B------:R-:W-:Y:S05]  /*1a00*/  WARPSYNC.COLLECTIVE R9, `(.L_x_2596) ;  /* 0x0000000009087348 */ /* 0x000fea0003c00000 */
[----:B------:R1:W2:Y:S02]  /*1a10*/  SHFL.BFLY P1, R25, R21, R23, R24 ;  /* 0x0c00001715197389 */ /* 0x0002a40000020018 */
[----:B-12---:R-:W-:Y:S05]  /*1a20*/  ENDCOLLECTIVE ;  /* 0x000000000000791b */ /* 0x006fea0003800000 */
.L_x_2596:
[----:B------:R-:W-:Y:S02]  /*1a30*/  HFMA2 R23, -RZ, RZ, 0, 1.1920928955078125e-07 ;  /* 0x00000002ff177431 */ /* 0x000fe400000001ff */
[----:B------:R-:W-:-:S04]  /*1a40*/  FADD.FTZ R28, R27, R25 ;  /* 0x000000191b1c7221 */ /* 0x000fc80000010000 */
[----:B------:R-:W-:-:S07]  /*1a50*/  IMAD.MOV.U32 R21, RZ, RZ, R28 ;  /* 0x000000ffff157224 */ /* 0x000fce00078e001c */
[----:B------:R-:W-:Y:S05]  /*1a60*/  WARPSYNC.COLLECTIVE R9, `(.L_x_2597) ;  /* 0x0000000009087348 */ /* 0x000fea0003c00000 */
[----:B------:R1:W2:Y:S02]  /*1a70*/  SHFL.BFLY P1, R25, R21, R23, R24 ;  /* 0x0c00001715197389 */ /* 0x0002a40000020018 */
[----:B-12---:R-:W-:Y:S05]  /*1a80*/  ENDCOLLECTIVE ;  /* 0x000000000000791b */ /* 0x006fea0003800000 */
.L_x_2597:
[----:B------:R-:W-:Y:S02]  /*1a90*/  IMAD.MOV.U32 R23, RZ, RZ, 0x1 ;  /* 0x00000001ff177424 */ /* 0x000fe400078e00ff */
[----:B------:R-:W-:-:S04]  /*1aa0*/  FADD.FTZ R29, R28, R25 ;  /* 0x000000191c1d7221 */ /* 0x000fc80000010000 */
[----:B------:R-:W-:-:S07]  /*1ab0*/  IMAD.MOV.U32 R21, RZ, RZ, R29 ;  /* 0x000000ffff157224 */ /* 0x000fce00078e001d */
[----:B------:R-:W-:Y:S05]  /*1ac0*/  WARPSYNC.COLLECTIVE R9, `(.L_x_2598) ;  /* 0x0000000009087348 */ /* 0x000fea0003c00000 */
[----:B------:R1:W2:Y:S02]  /*1ad0*/  SHFL.BFLY P1, R25, R21, R23, R24 ;  /* 0x0c00001715197389 */ /* 0x0002a40000020018 */
[----:B-12---:R-:W-:Y:S05]  /*1ae0*/  ENDCOLLECTIVE ;  /* 0x000000000000791b */ /* 0x006fea0003800000 */
.L_x_2598:
[----:B------:R-:W-:Y:S05]  /*1af0*/  BRA `(.L_x_2599) ;  /* 0xfffffff800247947 */ /* 0x000fea000383ffff */
.L_x_2590:
        /* <DEDUP_REMOVED lines=32> */
.L_x_2601:
[----:B------:R-:W-:Y:S05]  /*1d00*/  BSYNC B1 ;  /* 0x0000000000017941 */ /* 0x000fea0003800000 */
.L_x_2600:
        /* <DEDUP_REMOVED lines=8> */
.L_x_2602:
        /* <DEDUP_REMOVED lines=10> */
.L_x_2603:
[----:B------:R-:W-:Y:S05]  /*1e30*/  BRA `(.L_x_2604) ;  /* 0xfffffff8003c7947 */ /* 0x000fea000383ffff */
.L_x_2591:
[----:B------:R-:W-:Y:S01]  /*1e40*/  BSSY B1, `(.L_x_2605) ;  /* 0x0000005000017945 */ /* 0x000fe20003800000 */
[----:B------:R-:W-:-:S07]  /*1e50*/  MOV R9, 0xffffffff ;  /* 0xffffffff00097802 */ /* 0x000fce0000000f00 */
[----:B-1----:R-:W-:Y:S05]  /*1e60*/  WARPSYNC.COLLECTIVE R9, `(.L_x_2606) ;  /* 0x0000000009087348 */ /* 0x002fea0003c00000 */
[----:B------:R-:W-:Y:S01]  /*1e70*/  NOP ;  /* 0x0000000000007918 */ /* 0x000fe20000000000 */
[----:B-1----:R-:W-:Y:S05]  /*1e80*/  ENDCOLLECTIVE ;  /* 0x000000000000791b */ /* 0x002fea0003800000 */
.L_x_2606:
[----:B------:R-:W-:Y:S05]  /*1e90*/  BSYNC B1 ;  /* 0x0000000000017941 */ /* 0x000fea0003800000 */
.L_x_2605:
[----:B------:R-:W-:Y:S05]  /*1ea0*/  BRA `(.L_x_2589) ;  /* 0xfffffff800547947 */ /* 0x000fea000383ffff */
.L_x_2607:
        /* <DEDUP_REMOVED lines=13> */
.L_x_4138:


//--------------------- .text._ZN12tensorrt_llm7kernels32fusedQKNormRopeKernelNTokenHeadsIN3c104HalfENS2_8BFloat16ELi64ELb1ELi2EEEvPviiifPKvS7_S7_PKlii --------------------------
	.section	.text._ZN12tensorrt_llm7kernels32fusedQKNormRopeKernelNTokenHeadsIN3c104HalfENS2_8BFloat16ELi64ELb1ELi2EEEvPviiifPKvS7_S7_PKlii,"ax",@progbits
	.align	128
        .global         _ZN12tensorrt_llm7kernels32fusedQKNormRopeKernelNTokenHeadsIN3c104HalfENS2_8BFloat16ELi64ELb1ELi2EEEvPviiifPKvS7_S7_PKlii
        .type           _ZN12tensorrt_llm7kernels32fusedQKNormRopeKernelNTokenHeadsIN3c104HalfENS2_8BFloat16ELi64ELb1ELi2EEEvPviiifPKvS7_S7_PKlii,@function
        .size           _ZN12tensorrt_llm7kernels32fusedQKNormRopeKernelNTokenHeadsIN3c104HalfENS2_8BFloat16ELi64ELb1ELi2EEEvPviiifPKvS7_S7_PKlii,(.L_x_4139 - _ZN12tensorrt_llm7kernels32fusedQKNormRopeKernelNTokenHeadsIN3c104HalfENS2_8BFloat16ELi64ELb1ELi2EEEvPviiifPKvS7_S7_PKlii)
        .other          _ZN12tensorrt_llm7kernels32fusedQKNormRopeKernelNTokenHeadsIN3c104HalfENS2_8BFloat16ELi64ELb1ELi2EEEvPviiifPKvS7_S7_PKlii,@"STO_CUDA_ENTRY STV_DEFAULT"
_ZN12tensorrt_llm7kernels32fusedQKNormRopeKernelNTokenHeadsIN3c104HalfENS2_8BFloat16ELi64ELb1ELi2EEEvPviiifPKvS7_S7_PKlii:
.text._ZN12tensorrt_llm7kernels32fusedQKNormRopeKernelNTokenHeadsIN3c104HalfENS2_8BFloat16ELi64ELb1ELi2EEEvPviiifPKvS7_S7_PKlii:
        /* <DEDUP_REMOVED lines=9> */
[----:B------:R-:W-:Y:S02]  /*0090*/  LEA.HI R0, R0, R0, RZ, 0x1 ;  /* 0x0000000000007211 */ /* 0x000fe400078f08ff */
[----:B--2---:R-:W-:Y:S02]  /*00a0*/  SHF.R.U32.HI R5, RZ, 0x5, R4 ;  /* 0x00000005ff057819 */ /* 0x004fe40000011604 */
[----:B------:R-:W-:Y:S01]  /*00b0*/  SHF.R.S32.HI R0, RZ, 0x1, R0 ;  /* 0x00000001ff007819 */ /* 0x000fe20000011400 */
[----:B-1----:R-:W-:-:S03]  /*00c0*/  USHF.R.U32.HI UR4, URZ, 0x5, UR4 ;  /* 0x00000005ff047899 */ /* 0x002fc60008011604 */
[----:B------:R-:W-:-:S03]  /*00d0*/  IABS R11, R0 ;  /* 0x00000000000b7213 */ /* 0x000fc60000000000 */
[----:B---3--:R-:W-:Y:S01]  /*00e0*/  IMAD R9, R8, UR4, R5 ;  /* 0x0000000408097c24 */ /* 0x008fe2000f8e0205 */
        /* <DEDUP_REMOVED lines=63> */
.L_x_2612:
        /* <DEDUP_REMOVED lines=48> */
.L_x_2611:
[----:B------:R-:W-:Y:S05]  /*07e0*/  BSYNC.RECONVERGENT B1 ;  /* 0x0000000000017941 */ /* 0x000fea0003800200 */
.L_x_2610:
        /* <DEDUP_REMOVED lines=13> */
.L_x_2613:
        /* <DEDUP_REMOVED lines=18> */
.L_x_2609:
[----:B------:R-:W-:Y:S05]  /*09e0*/  BSYNC.RECONVERGENT B0 ;  /* 0x0000000000007941 */ /* 0x000fea0003800200 */
.L_x_2608:
        /* <DEDUP_REMOVED lines=40> */
.L_x_2618:
        /* <DEDUP_REMOVED lines=11> */
.L_x_2617:
[----:B------:R-:W-:Y:S05]  /*0d20*/  BSYNC.RECONVERGENT B1 ;  /* 0x0000000000017941 */ /* 0x000fea0003800200 */
.L_x_2616:
        /* <DEDUP_REMOVED lines=8> */
.L_x_2619:
        /* <DEDUP_REMOVED lines=23> */
.L_x_2615:
[----:B------:R-:W-:Y:S05]  /*0f20*/  BSYNC.RECONVERGENT B0 ;  /* 0x0000000000007941 */ /* 0x000fea0003800200 */
.L_x_2614:
        /* <DEDUP_REMOVED lines=40> */
.L_x_2626:
        /* <DEDUP_REMOVED lines=22> */
.L_x_2636:
        /* <DEDUP_REMOVED lines=13> */
.L_x_2624:
[----:B------:R-:W-:Y:S05]  /*13e0*/  BSYNC.RECONVERGENT B1 ;  /* 0x0000000000017941 */ /* 0x000fea0003800200 */
.L_x_2623:
        /* <DEDUP_REMOVED lines=37> */
.L_x_2643:
        /* <DEDUP_REMOVED lines=29> */
.L_x_2621:
[----:B------:R-:W-:Y:S05]  /*1810*/  BSYNC B0 ;  /* 0x0000000000007941 */ /* 0x000fea0003800000 */
.L_x_2620:
        /* <DEDUP_REMOVED lines=30> */
.L_x_2650:
[----:B------:R-:W3:Y:S01]  /*1a00*/  LDC R4, c[0x0][0x394] ;  /* 0x0000e500ff047b82 */ /* 0x000ee20000000800 */
[----:B------:R-:W-:Y:S01]  /*1a10*/  ISETP.NE.AND P1, PT, R11, RZ, PT ;  /* 0x000000ff0b00720c */ /* 0x000fe20003f25270 */
[----:B------:R-:W-:Y:S01]  /*1a20*/  BSSY.RECONVERGENT B0, `(.L_x_2628) ;  /* 0x0000004000007945 */ /* 0x000fe20003800200 */
[----:B------:R-:W-:-:S11]  /*1a30*/  ISETP.GE.AND P2, PT, R14, UR7, PT ;  /* 0x000000070e007c0c */ /* 0x000fd6000bf46270 */
[----:B------:R-:W-:Y:S05]  /*1a40*/  @P1 BRA `(.L_x_2629) ;  /* 0x0000000000041947 */ /* 0x000fea0003800000 */
[----:B------:R-:W-:-:S04]  /*1a50*/  DEPBAR.LE SB0, 0x0 ;  /* 0x000080000000791a */ /* 0x000fc80000000000 */
.L_x_2629:
[----:B------:R-:W-:Y:S05]  /*1a60*/  BSYNC.RECONVERGENT B0 ;  /* 0x0000000000007941 */ /* 0x000fea0003800200 */
.L_x_2628:
        /* <DEDUP_REMOVED lines=23> */
.L_x_2622:
[----:B------:R-:W-:Y:S01]  /*1be0*/  HFMA2 R25, -RZ, RZ, 0, 1.847743988037109375e-06 ;  /* 0x0000001fff197431 */ /* 0x000fe200000001ff */
[----:B------:R-:W-:Y:S01]  /*1bf0*/  BSSY B1, `(.L_x_2630) ;  /* 0x0000006000017945 */ /* 0x000fe20003800000 */
[----:B------:R-:W-:Y:S02]  /*1c00*/  IMAD.MOV.U32 R5, RZ, RZ, 0x10 ;  /* 0x00000010ff057424 */ /* 0x000fe400078e00ff */
[----:B------:R-:W-:-:S07]  /*1c10*/  IMAD.MOV.U32 R28, RZ, RZ, -0x1 ;  /* 0xffffffffff1c7424 */ /* 0x000fce00078e00ff */
[----:B------:R-:W-:Y:S05]  /*1c20*/  WARPSYNC.COLLECTIVE R28, `(.L_x_2631) ;  /* 0x000000001c087348 */ /* 0x000fea0003c00000 */
[----:B------:R1:W2:Y:S02]  /*1c30*/  SHFL.BFLY P1, R29, R4, R5, R25 ;  /* 0x0c000005041d7389 */ /* 0x0002a40000020019 */
[----:B-12---:R-:W-:Y:S05]  /*1c40*/  ENDCOLLECTIVE ;  /* 0x000000000000791b */ /* 0x006fea0003800000 */
.L_x_2631:
[----:B------:R-:W-:Y:S05]  /*1c50*/  BSYNC B1 ;  /* 0x0000000000017941 */ /* 0x000fea0003800000 */
.L_x_2630:
[----:B------:R-:W-:Y:S01]  /*1c60*/  FADD.FTZ R4, R4, R29 ;  /* 0x0000001d04047221 */ /* 0x000fe20000010000 */
[----:B------:R-:W-:Y:S01]  /*1c70*/  MOV R5, 0x8 ;  /* 0x0000000800057802 */ /* 0x000fe20000000f00 */
[----:B------:R-:W-:Y:S01]  /*1c80*/  IMAD.MOV.U32 R25, RZ, RZ, 0x1f ;  /* 0x0000001fff197424 */ /* 0x000fe200078e00ff */
[----:B------:R-:W-:-:S07]  /*1c90*/  MOV R28, 0xffffffff ;  /* 0xffffffff001c7802 */ /* 0x000fce0000000f00 */
[----:B------:R-:W-:Y:S05]  /*1ca0*/  WARPSYNC.COLLECTIVE R28, `(.L_x_2632) ;  /* 0x000000001c087348 */ /* 0x000fea0003c00000 */
[----:B------:R1:W2:Y:S02]  /*1cb0*/  SHFL.BFLY P1, R29, R4, R5, R25 ;  /* 0x0c000005041d7389 */ /* 0x0002a40000020019 */
[----:B-12---:R-:W-:Y:S05]  /*1cc0*/  ENDCOLLECTIVE ;  /* 0x000000000000791b */ /* 0x006fea0003800000 */
.L_x_2632:
[----:B------:R-:W-:Y:S02]  /*1cd0*/  HFMA2 R5, -RZ, RZ, 0, 2.384185791015625e-07 ;  /* 0x00000004ff057431 */ /* 0x000fe400000001ff */
[----:B------:R-:W-:-:S04]  /*1ce0*/  FADD.FTZ R3, R4, R29 ;  /* 0x0000001d04037221 */ /* 0x000fc80000010000 */
[----:B------:R-:W-:-:S07]  /*1cf0*/  IMAD.MOV.U32 R4, RZ, RZ, R3 ;  /* 0x000000ffff047224 */ /* 0x000fce00078e0003 */
[----:B------:R-:W-:Y:S05]  /*1d00*/  WARPSYNC.COLLECTIVE R28, `(.L_x_2633) ;  /* 0x000000001c087348 */ /* 0x000fea0003c00000 */
[----:B------:R1:W2:Y:S02]  /*1d10*/  SHFL.BFLY P1, R29, R4, R5, R25 ;  /* 0x0c000005041d7389 */ /* 0x0002a40000020019 */
[----:B-12---:R-:W-:Y:S05]  /*1d20*/  ENDCOLLECTIVE ;  /* 0x000000000000791b */ /* 0x006fea0003800000 */
.L_x_2633:
[----:B------:R-:W-:Y:S01]  /*1d30*/  MOV R5, 0x2 ;  /* 0x0000000200057802 */ /* 0x000fe20000000f00 */
[----:B------:R-:W-:-:S04]  /*1d40*/  FADD.FTZ R24, R3, R29 ;  /* 0x0000001d03187221 */ /* 0x000fc80000010000 */
[----:B------:R-:W-:-:S07]  /*1d50*/  IMAD.MOV.U32 R4, RZ, RZ, R24 ;  /* 0x000000ffff047224 */ /* 0x000fce00078e0018 */
[----:B------:R-:W-:Y:S05]  /*1d60*/  WARPSYNC.COLLECTIVE R28, `(.L_x_2634) ;  /* 0x000000001c087348 */ /* 0x000fea0003c00000 */
[----:B------:R1:W2:Y:S02]  /*1d70*/  SHFL.BFLY P1, R29, R4, R5, R25 ;  /* 0x0c000005041d7389 */ /* 0x0002a40000020019 */
[----:B-12---:R-:W-:Y:S05]  /*1d80*/  ENDCOLLECTIVE ;  /* 0x000000000000791b */ /* 0x006fea0003800000 */
.L_x_2634:
[----:B------:R-:W-:Y:S02]  /*1d90*/  HFMA2 R5, -RZ, RZ, 0, 5.9604644775390625e-08 ;  /* 0x00000001ff057431 */ /* 0x000fe400000001ff */
[----:B------:R-:W-:-:S04]  /*1da0*/  FADD.FTZ R3, R24, R29 ;  /* 0x0000001d18037221 */ /* 0x000fc80000010000 */
[----:B------:R-:W-:-:S07]  /*1db0*/  IMAD.MOV.U32 R4, RZ, RZ, R3 ;  /* 0x000000ffff047224 */ /* 0x000fce00078e0003 */
[----:B------:R-:W-:Y:S05]  /*1dc0*/  WARPSYNC.COLLECTIVE R28, `(.L_x_2635) ;  /* 0x000000001c087348 */ /* 0x000fea0003c00000 */
[----:B------:R1:W2:Y:S02]  /*1dd0*/  SHFL.BFLY P1, R29, R4, R5, R25 ;  /* 0x0c000005041d7389 */ /* 0x0002a40000020019 */
[----:B-12---:R-:W-:Y:S05]  /*1de0*/  ENDCOLLECTIVE ;  /* 0x000000000000791b */ /* 0x006fea0003800000 */
.L_x_2635:
[----:B------:R-:W-:Y:S05]  /*1df0*/  BRA `(.L_x_2636) ;  /* 0xfffffff400447947 */ /* 0x000fea000383ffff */
.L_x_2625:
[----:B------:R-:W-:Y:S01]  /*1e00*/  BSSY B1, `(.L_x_2637) ;  /* 0x0000007000017945 */ /* 0x000fe20003800000 */
[----:B------:R-:W-:Y:S01]  /*1e10*/  IMAD.MOV.U32 R5, RZ, RZ, 0x10 ;  /* 0x00000010ff057424 */ /* 0x000fe200078e00ff */
[----:B------:R-:W-:Y:S01]  /*1e20*/  MOV R25, 0x1f ;  /* 0x0000001f00197802 */ /* 0x000fe20000000f00 */
[----:B------:R-:W-:-:S07]  /*1e30*/  IMAD.MOV.U32 R28, RZ, RZ, -0x1 ;  /* 0xffffffffff1c7424 */ /* 0x000fce00078e00ff */
[----:B------:R-:W-:Y:S05]  /*1e40*/  WARPSYNC.COLLECTIVE R28, `(.L_x_2638) ;  /* 0x000000001c087348 */ /* 0x000fea0003c00000 */
[----:B------:R1:W2:Y:S02]  /*1e50*/  SHFL.BFLY P1, R29, R4, R5, R25 ;  /* 0x0c000005041d7389 */ /* 0x0002a40000020019 */
[----:B-12---:R-:W-:Y:S05]  /*1e60*/  ENDCOLLECTIVE ;  /* 0x000000000000791b */ /* 0x006fea0003800000 */
.L_x_2638:
[----:B------:R-:W-:Y:S05]  /*1e70*/  BSYNC B1 ;  /* 0x0000000000017941 */ /* 0x000fea0003800000 */
.L_x_2637:
[----:B------:R-:W-:Y:S02]  /*1e80*/  HFMA2 R5, -RZ, RZ, 0, 4.76837158203125e-07 ;  /* 0x00000008ff057431 */ /* 0x000fe400000001ff */
[----:B------:R-:W-:Y:S01]  /*1e90*/  FADD.FTZ R4, R4, R29 ;  /* 0x0000001d04047221 */ /* 0x000fe20000010000 */
[----:B------:R-:W-:Y:S01]  /*1ea0*/  IMAD.MOV.U32 R25, RZ, RZ, 0x1f ;  /* 0x0000001fff197424 */ /* 0x000fe200078e00ff */
[----:B------:R-:W-:-:S07]  /*1eb0*/  MOV R28, 0xffffffff ;  /* 0xffffffff001c7802 */ /* 0x000fce0000000f00 */
[----:B------:R-:W-:Y:S05]  /*1ec0*/  WARPSYNC.COLLECTIVE R28, `(.L_x_2639) ;  /* 0x000000001c087348 */ /* 0x000fea0003c00000 */
[----:B------:R1:W2:Y:S02]  /*1ed0*/  SHFL.BFLY P1, R29, R4, R5, R25 ;  /* 0x0c000005041d7389 */ /* 0x0002a40000020019 */
[----:B-12---:R-:W-:Y:S05]  /*1ee0*/  ENDCOLLECTIVE ;  /* 0x000000000000791b */ /* 0x006fea0003800000 */
.L_x_2639:
[----:B------:R-:W-:Y:S02]  /*1ef0*/  IMAD.MOV.U32 R5, RZ, RZ, 0x4 ;  /* 0x00000004ff057424 */ /* 0x000fe400078e00ff */
[----:B------:R-:W-:-:S07]  /*1f00*/  FADD.FTZ R4, R4, R29 ;  /* 0x0000001d04047221 */ /* 0x000fce0000010000 */
[----:B------:R-:W-:Y:S05]  /*1f10*/  WARPSYNC.COLLECTIVE R28, `(.L_x_2640) ;  /* 0x000000001c087348 */ /* 0x000fea0003c00000 */
[----:B------:R1:W2:Y:S02]  /*1f20*/  SHFL.BFLY P1, R29, R4, R5, R25 ;  /* 0x0c000005041d7389 */ /* 0x0002a40000020019 */
[----:B-12---:R-:W-:Y:S05]  /*1f30*/  ENDCOLLECTIVE ;  /* 0x000000000000791b */ /* 0x006fea0003800000 */
.L_x_2640:
[----:B------:R-:W-:Y:S02]  /*1f40*/  HFMA2 R5, -RZ, RZ, 0, 1.1920928955078125e-07 ;  /* 0x00000002ff057431 */ /* 0x000fe400000001ff */
[----:B------:R-:W-:-:S07]  /*1f50*/  FADD.FTZ R4, R4, R29 ;  /* 0x0000001d04047221 */ /* 0x000fce0000010000 */
[----:B------:R-:W-:Y:S05]  /*1f60*/  WARPSYNC.COLLECTIVE R28, `(.L_x_2641) ;  /* 0x000000001c087348 */ /* 0x000fea0003c00000 */
[----:B------:R1:W2:Y:S02]  /*1f70*/  SHFL.BFLY P1, R29, R4, R5, R25 ;  /* 0x0c000005041d7389 */ /* 0x0002a40000020019 */
[----:B-12---:R-:W-:Y:S05]  /*1f80*/  ENDCOLLECTIVE ;  /* 0x000000000000791b */ /* 0x006fea0003800000 */
.L_x_2641:
[----:B------:R-:W-:Y:S02]  /*1f90*/  IMAD.MOV.U32 R5, RZ, RZ, 0x1 ;  /* 0x00000001ff057424 */ /* 0x000fe400078e00ff */
[----:B------:R-:W-:-:S07]  /*1fa0*/  FADD.FTZ R4, R4, R29 ;  /* 0x0000001d04047221 */ /* 0x000fce0000010000 */
[----:B------:R-:W-:Y:S05]  /*1fb0*/  WARPSYNC.COLLECTIVE R28, `(.L_x_2642) ;  /* 0x000000001c087348 */ /* 0x000fea0003c00000 */
[----:B------:R1:W2:Y:S02]  /*1fc0*/  SHFL.BFLY P1, R29, R4, R5, R25 ;  /* 0x0c000005041d7389 */ /* 0x0002a40000020019 */
[----:B-12---:R-:W-:Y:S05]  /*1fd0*/  ENDCOLLECTIVE ;  /* 0x000000000000791b */ /* 0x006fea0003800000 */
.L_x_2642:
[----:B------:R-:W-:Y:S05]  /*1fe0*/  BRA `(.L_x_2643) ;  /* 0xfffffff400947947 */ /* 0x000fea000383ffff */
.L_x_2627:
[----:B------:R-:W-:Y:S01]  /*1ff0*/  BSSY B0, `(.L_x_2644) ;  /* 0x0000007000007945 */ /* 0x000fe20003800000 */
[----:B------:R-:W-:Y:S01]  /*2000*/  MOV R5, 0x10 ;  /* 0x0000001000057802 */ /* 0x000fe20000000f00 */
[----:B------:R-:W-:Y:S01]  /*2010*/  IMAD.MOV.U32 R25, RZ, RZ, 0x1f ;  /* 0x0000001fff197424 */ /* 0x000fe200078e00ff */
[----:B------:R-:W-:-:S07]  /*2020*/  MOV R28, 0xffffffff ;  /* 0xffffffff001c7802 */ /* 0x000fce0000000f00 */
[----:B------:R-:W-:Y:S05]  /*2030*/  WARPSYNC.COLLECTIVE R28, `(.L_x_2645) ;  /* 0x000000001c087348 */ /* 0x000fea0003c00000 */
[----:B------:R1:W2:Y:S02]  /*2040*/  SHFL.BFLY P1, R29, R4, R5, R25 ;  /* 0x0c000005041d7389 */ /* 0x0002a40000020019 */
[----:B-12---:R-:W-:Y:S05]  /*2050*/  ENDCOLLECTIVE ;  /* 0x000000000000791b */ /* 0x006fea0003800000 */
.L_x_2645:
[----:B------:R-:W-:Y:S05]  /*2060*/  BSYNC B0 ;  /* 0x0000000000007941 */ /* 0x000fea0003800000 */
.L_x_2644:
[----:B------:R-:W-:Y:S02]  /*2070*/  HFMA2 R25, -RZ, RZ, 0, 1.847743988037109375e-06 ;  /* 0x0000001fff197431 */ /* 0x000fe400000001ff */
[----:B------:R-:W-:Y:S01]  /*2080*/  FADD.FTZ R4, R4, R29 ;  /* 0x0000001d04047221 */ /* 0x000fe20000010000 */
[----:B------:R-:W-:Y:S01]  /*2090*/  IMAD.MOV.U32 R5, RZ, RZ, 0x8 ;  /* 0x00000008ff057424 */ /* 0x000fe200078e00ff */
[----:B------:R-:W-:-:S07]  /*20a0*/  MOV R28, 0xffffffff ;  /* 0xffffffff001c7802 */ /* 0x000fce0000000f00 */
[----:B------:R-:W-:Y:S05]  /*20b0*/  WARPSYNC.COLLECTIVE R28, `(.L_x_2646) ;  /* 0x000000001c087348 */ /* 0x000fea0003c00000 */
[----:B------:R1:W2:Y:S02]  /*20c0*/  SHFL.BFLY P1, R29, R4, R5, R25 ;  /* 0x0c000005041d7389 */ /* 0x0002a40000020019 */
[----:B-12---:R-:W-:Y:S05]  /*20d0*/  ENDCOLLECTIVE ;  /* 0x000000000000791b */ /* 0x006fea0003800000 */
.L_x_2646:
[----:B------:R-:W-:Y:S02]  /*20e0*/  HFMA2 R5, -RZ, RZ, 0, 2.384185791015625e-07 ;  /* 0x00000004ff057431 */ /* 0x000fe400000001ff */
[----:B------:R-:W-:-:S04]  /*20f0*/  FADD.FTZ R3, R4, R29 ;  /* 0x0000001d04037221 */ /* 0x000fc80000010000 */
[----:B------:R-:W-:-:S07]  /*2100*/  IMAD.MOV.U32 R4, RZ, RZ, R3 ;  /* 0x000000ffff047224 */ /* 0x000fce00078e0003 */
[----:B------:R-:W-:Y:S05]  /*2110*/  WARPSYNC.COLLECTIVE R28, `(.L_x_2647) ;  /* 0x000000001c087348 */ /* 0x000fea0003c00000 */
[----:B------:R1:W2:Y:S02]  /*2120*/  SHFL.BFLY P1, R29, R4, R5, R25 ;  /* 0x0c000005041d7389 */ /* 0x0002a40000020019 */
[----:B-12---:R-:W-:Y:S05]  /*2130*/  ENDCOLLECTIVE ;  /* 0x000000000000791b */ /* 0x006fea0003800000 */
.L_x_2647:
[----:B------:R-:W-:Y:S02]  /*2140*/  IMAD.MOV.U32 R5, RZ, RZ, 0x2 ;  /* 0x00000002ff057424 */ /* 0x000fe400078e00ff */
[----:B------:R-:W-:-:S05]  /*2150*/  FADD.FTZ R12, R3, R29 ;  /* 0x0000001d030c7221 */ /* 0x000fca0000010000 */
[----:B------:R-:W-:-:S07]  /*2160*/  MOV R4, R12 ;  /* 0x0000000c00047202 */ /* 0x000fce0000000f00 */
[----:B------:R-:W-:Y:S05]  /*2170*/  WARPSYNC.COLLECTIVE R28, `(.L_x_2648) ;  /* 0x000000001c087348 */ /* 0x000fea0003c00000 */
[----:B------:R1:W2:Y:S02]  /*2180*/  SHFL.BFLY P1, R29, R4, R5, R25 ;  /* 0x0c000005041d7389 */ /* 0x0002a40000020019 */
[----:B-12---:R-:W-:Y:S05]  /*2190*/  ENDCOLLECTIVE ;  /* 0x000000000000791b */ /* 0x006fea0003800000 */
.L_x_2648:
[----:B------:R-:W-:Y:S02]  /*21a0*/  HFMA2 R5, -RZ, RZ, 0, 5.9604644775390625e-08 ;  /* 0x00000001ff057431 */ /* 0x000fe400000001ff */
[----:B------:R-:W-:-:S05]  /*21b0*/  FADD.FTZ R15, R12, R29 ;  /* 0x0000001d0c0f7221 */ /* 0x000fca0000010000 */
[----:B------:R-:W-:-:S07]  /*21c0*/  MOV R4, R15 ;  /* 0x0000000f00047202 */ /* 0x000fce0000000f00 */
[----:B------:R-:W-:Y:S05]  /*21d0*/  WARPSYNC.COLLECTIVE R28, `(.L_x_2649) ;  /* 0x000000001c087348 */ /* 0x000fea0003c00000 */
[----:B------:R1:W2:Y:S02]  /*21e0*/  SHFL.BFLY P1, R29, R4, R5, R25 ;  /* 0x0c000005041d7389 */ /* 0x0002a40000020019 */
[----:B-12---:R-:W-:Y:S05]  /*21f0*/  ENDCOLLECTIVE ;  /* 0x000000000000791b */ /* 0x006fea0003800000 */
.L_x_2649:
[----:B------:R-:W-:Y:S05]  /*2200*/  BRA `(.L_x_2650) ;  /* 0xfffffff400fc7947 */ /* 0x000fea000383ffff */
.L_x_2651:
        /* <DEDUP_REMOVED lines=15> */
.L_x_4139:


//--------------------- .text._ZN12tensorrt_llm7kernels21fusedQKNormRopeKernelIN3c104HalfENS2_8BFloat16ELi256ELb0EEEvPviiifPKvS7_S7_PKlii --------------------------
	.section	.text._ZN12tensorrt_llm7kernels21fusedQKNormRopeKernelIN3c104HalfENS2_8BFloat16ELi256ELb0EEEvPviiifPKvS7_S7_PKlii,"ax",@progbits
	.align	128
        .global         _ZN12tensorrt_llm7kernels21fusedQKNormRopeKernelIN3c104HalfENS2_8BFloat16ELi256ELb0EEEvPviiifPKvS7_S7_PKlii
        .type           _ZN12tensorrt_llm7kernels21fusedQKNormRopeKernelIN3c104HalfENS2_8BFloat16ELi256ELb0EEEvPviiifPKvS7_S7_PKlii,@function
        .size           _ZN12tensorrt_llm7kernels21fusedQKNormRopeKernelIN3c104HalfENS2_8BFloat16ELi256ELb0EEEvPviiifPKvS7_S7_PKlii,(.L_x_4140 - _ZN12tensorrt_llm7kernels21fusedQKNormRopeKernelIN3c104HalfENS2_8BFloat16ELi256ELb0EEEvPviiifPKvS7_S7_PKlii)
        .other          _ZN12tensorrt_llm7kernels21fusedQKNormRopeKernelIN3c104HalfENS2_8BFloat16ELi256ELb0EEEvPviiifPKvS7_S7_PKlii,@"STO_CUDA_ENTRY STV_DEFAULT"
_ZN12tensorrt_llm7kernels21fusedQKNormRopeKernelIN3c104HalfENS2_8BFloat16ELi256ELb0EEEvPviiifPKvS7_S7_PKlii:
.text._ZN12tensorrt_llm7kernels21fusedQKNormRopeKernelIN3c104HalfENS2_8BFloat16ELi256ELb0EEEvPviiifPKvS7_S7_PKlii:
        /* <DEDUP_REMOVED lines=77> */
[----:B---3--:R-:W-:-:S02]  /*04d0*/  @!P1 HADD2.F32 R13, -RZ, R13.H0_H0 ;  /* 0x2000000dff0d9230 */ /* 0x008fc40000004100 */
[----:B----4-:R-:W-:Y:S02]  /*04e0*/  @P1 HADD2.F32 R13, -RZ, R0.H0_H0 ;  /* 0x20000000ff0d1230 */ /* 0x010fe40000004100 */
[----:B-----5:R-:W-:Y:S02]  /*04f0*/  @P0 HADD2.F32 R6, -RZ, R24.H0_H0 ;  /* 0x20000018ff060230 */ /* 0x020fe40000004100 */
[----:B--2---:R-:W-:Y:S02]  /*0500*/  HADD2.F32 R0, -RZ, R8.H0_H0 ;  /* 0x20000008ff007230 */ /* 0x004fe40000004100 */
[----:B0-----:R-:W-:Y:S02]  /*0510*/  @!P0 HADD2.F32 R6, -RZ, R20.H0_H0 ;  /* 0x20000014ff068230 */ /* 0x001fe40000004100 */
[----:B------:R-:W-:Y:S02]  /*0520*/  HADD2.F32 R20, -RZ, R8.H1_H1 ;  /* 0x30000008ff147230 */ /* 0x000fe40000004100 */
[----:B------:R-:W-:-:S04]  /*0530*/  FFMA.FTZ R8, R0, R0, RZ ;  /* 0x0000000000087223 */ /* 0x000fc800000100ff */
[----:B------:R-:W-:Y:S01]  /*0540*/  FFMA.FTZ R24, R20, R20, R8 ;  /* 0x0000001414187223 */ /* 0x000fe20000010008 */
[--C-:B------:R-:W-:Y:S02]  /*0550*/  HADD2.F32 R8, -RZ, R9.reuse.H0_H0 ;  /* 0x20000009ff087230 */ /* 0x100fe40000004100 */
[----:B------:R-:W-:Y:S02]  /*0560*/  HADD2.F32 R9, -RZ, R9.H1_H1 ;  /* 0x30000009ff097230 */ /* 0x000fe40000004100 */
[----:B------:R-:W-:Y:S02]  /*0570*/  @P0 HADD2.F32 R18, -RZ, R18.H0_H0 ;  /* 0x20000012ff120230 */ /* 0x000fe40000004100 */
[----:B------:R-:W-:Y:S01]  /*0580*/  FFMA.FTZ R24, R8, R8, R24 ;  /* 0x0000000808187223 */ /* 0x000fe20000010018 */
[----:B------:R-:W-:Y:S02]  /*0590*/  @!P0 HADD2.F32 R18, -RZ, R22.H0_H0 ;  /* 0x20000016ff128230 */ /* 0x000fe40000004100 */
[----:B------:R-:W-:-:S02]  /*05a0*/  HADD2.F32 R22, -RZ, R10.H0_H0 ;  /* 0x2000000aff167230 */ /* 0x000fc40000004100 */
[----:B-1----:R-:W-:Y:S01]  /*05b0*/  FFMA.FTZ R29, R9, R9, R24 ;  /* 0x00000009091d7223 */ /* 0x002fe20000010018 */
[----:B------:R-:W-:Y:S02]  /*05c0*/  HADD2.F32 R24, -RZ, R10.H1_H1 ;  /* 0x3000000aff187230 */ /* 0x000fe40000004100 */
[----:B------:R-:W-:Y:S02]  /*05d0*/  @P0 HADD2.F32 R21, -RZ, R21.H0_H0 ;  /* 0x20000015ff150230 */ /* 0x000fe40000004100 */
[----:B------:R-:W-:Y:S01]  /*05e0*/  FFMA.FTZ R29, R22, R22, R29 ;  /* 0x00000016161d7223 */ /* 0x000fe2000001001d */
[----:B------:R-:W-:Y:S02]  /*05f0*/  @!P0 HADD2.F32 R21, -RZ, R23.H0_H0 ;  /* 0x20000017ff158230 */ /* 0x000fe40000004100 */
[--C-:B------:R-:W-:Y:S02]  /*0600*/  HADD2.F32 R23, -RZ, R11.reuse.H0_H0 ;  /* 0x2000000bff177230 */ /* 0x100fe40000004100 */
[----:B------:R-:W-:Y:S01]  /*0610*/  FFMA.FTZ R10, R24, R24, R29 ;  /* 0x00000018180a7223 */ /* 0x000fe2000001001d */
[----:B------:R-:W-:-:S03]  /*0620*/  HADD2.F32 R26, -RZ, R11.H1_H1 ;  /* 0x3000000bff1a7230 */ /* 0x000fc60000004100 */
[----:B------:R-:W-:-:S04]  /*0630*/  FFMA.FTZ R11, R23, R23, R10 ;  /* 0x00000017170b7223 */ /* 0x000fc8000001000a */
[----:B------:R-:W-:-:S05]  /*0640*/  FFMA.FTZ R11, R26, R26, R11 ;  /* 0x0000001a1a0b7223 */ /* 0x000fca000001000b */
[----:B------:R-:W0:Y:S01]  /*0650*/  SHFL.BFLY PT, R10, R11, 0x10, 0x1f ;  /* 0x0e001f000b0a7f89 */ /* 0x000e2200000e0000 */
[----:B------:R-:W-:Y:S02]  /*0660*/  @P0 HADD2.F32 R25, -RZ, R25.H0_H0 ;  /* 0x20000019ff190230 */ /* 0x000fe40000004100 */
[----:B------:R-:W-:Y:S02]  /*0670*/  @!P0 HADD2.F32 R25, -RZ, R27.H0_H0 ;  /* 0x2000001bff198230 */ /* 0x000fe40000004100 */
        /* <DEDUP_REMOVED lines=15> */
[----:B------:R-:W-:Y:S02]  /*0770*/  @P0 HADD2.F32 R29, -RZ, R4.H0_H0 ;  /* 0x20000004ff1d0230 */ /* 0x000fe40000004100 */
[----:B------:R-:W-:Y:S02]  /*0780*/  @!P0 HADD2.F32 R29, -RZ, R12.H0_H0 ;  /* 0x2000000cff1d8230 */ /* 0x000fe40000004100 */
[----:B-1----:R-:W-:-:S04]  /*0790*/  FMUL.FTZ R13, R14, R13 ;  /* 0x0000000d0e0d7220 */ /* 0x002fc80000410000 */
[----:B------:R-:W-:Y:S01]  /*07a0*/  FMUL.FTZ R13, R0, R13 ;  /* 0x0000000d000d7220 */ /* 0x000fe20000410000 */
[----:B0-----:R-:W-:Y:S01]  /*07b0*/  SHF.R.S32.HI R0, RZ, 0x1f, R27 ;  /* 0x0000001fff007819 */ /* 0x001fe2000001141b */
[----:B------:R-:W-:-:S03]  /*07c0*/  FMUL.FTZ R4, R14, R21 ;  /* 0x000000150e047220 */ /* 0x000fc60000410000 */
[----:B------:R-:W-:Y:S01]  /*07d0*/  LEA.HI R12, R0, R27, RZ, 0x3 ;  /* 0x0000001b000c7211 */ /* 0x000fe200078f18ff */
[----:B------:R-:W-:Y:S01]  /*07e0*/  @P0 HADD2.F32 R3, -RZ, R3.H0_H0 ;  /* 0x20000003ff030230 */ /* 0x000fe20000004100 */
[----:B------:R-:W-:Y:S02]  /*07f0*/  SHF.R.S32.HI R19, RZ, 0x1f, R27 ;  /* 0x0000001fff137819 */ /* 0x000fe4000001141b */
[----:B------:R-:W-:Y:S01]  /*0800*/  SHF.R.S32.HI R21, RZ, 0x3, R12 ;  /* 0x00000003ff157819 */ /* 0x000fe2000001140c */
[----:B------:R-:W-:Y:S02]  /*0810*/  @P0 HADD2.F32 R7, -RZ, R7.H0_H0 ;  /* 0x20000007ff070230 */ /* 0x000fe40000004100 */
[----:B------:R-:W-:Y:S02]  /*0820*/  @!P0 HADD2.F32 R3, -RZ, R5.H0_H0 ;  /* 0x20000005ff038230 */ /* 0x000fe40000004100 */
[----:B------:R-:W-:Y:S01]  /*0830*/  @!P0 HADD2.F32 R7, -RZ, R15.H0_H0 ;  /* 0x2000000fff078230 */ /* 0x000fe20000004100 */
[----:B------:R-:W-:Y:S01]  /*0840*/  ISETP.GE.AND P0, PT, R2, R21, PT ;  /* 0x000000150200720c */ /* 0x000fe20003f06270 */
[----:B------:R-:W-:Y:S01]  /*0850*/  FMUL.FTZ R5, R14, R6 ;  /* 0x000000060e057220 */ /* 0x000fe20000410000 */
[----:B------:R-:W-:-:S03]  /*0860*/  FMUL.FTZ R9, R9, R4 ;  /* 0x0000000409097220 */ /* 0x000fc60000410000 */
[----:B------:R-:W-:Y:S01]  /*0870*/  FMUL.FTZ R20, R20, R5 ;  /* 0x0000000514147220 */ /* 0x000fe20000410000 */
[C---:B------:R-:W-:Y:S01]  /*0880*/  FMUL.FTZ R15, R14.reuse, R18 ;  /* 0x000000120e0f7220 */ /* 0x040fe20000410000 */
[C---:B------:R-:W-:Y:S01]  /*0890*/  FMUL.FTZ R25, R14.reuse, R25 ;  /* 0x000000190e197220 */ /* 0x040fe20000410000 */
[C---:B------:R-:W-:Y:S01]  /*08a0*/  FMUL.FTZ R3, R14.reuse, R3 ;  /* 0x000000030e037220 */ /* 0x040fe20000410000 */
[C---:B------:R-:W-:Y:S01]  /*08b0*/  FMUL.FTZ R6, R14.reuse, R29 ;  /* 0x0000001d0e067220 */ /* 0x040fe20000410000 */
[----:B------:R-:W-:Y:S01]  /*08c0*/  FMUL.FTZ R7, R14, R7 ;  /* 0x000000070e077220 */ /* 0x000fe20000410000 */
[----:B------:R-:W-:Y:S01]  /*08d0*/  BSSY B0, `(.L_x_2652) ;  /* 0x00000f0000007945 */ /* 0x000fe20003800000 */
        /* <DEDUP_REMOVED lines=59> */
[----:B------:R-:W-:Y:S01]  /*0c90*/  @!P1 IMAD.IADD R25, R25, 0x1, -R12 ;  /* 0x0000000119199824 */ /* 0x000fe200078e0a0c */
[----:B0-----:R-:W-:-:S04]  /*0ca0*/  IABS R11, R24 ;  /* 0x00000018000b7213 */ /* 0x001fc80000000000 */
[----:B------:R-:W-:Y:S02]  /*0cb0*/  @!P2 IADD3 R6, PT, PT, -R25, RZ, RZ ;  /* 0x000000ff1906a210 */ /* 0x000fe40007ffe1ff */
[----:B------:R-:W-:-:S03]  /*0cc0*/  SHF.R.S32.HI R21, RZ, 0x4, R0 ;  /* 0x00000004ff157819 */ /* 0x000fc60000011400 */
[----:B------:R-:W-:Y:S02]  /*0cd0*/  @!P2 IMAD.MOV.U32 R25, RZ, RZ, R6 ;  /* 0x000000ffff19a224 */ /* 0x000fe400078e0006 */
[----:B------:R-:W-:-:S03]  /*0ce0*/  IMAD.HI.U32 R0, R14, R11, RZ ;  /* 0x0000000b0e007227 */ /* 0x000fc600078e00ff */
[----:B------:R-:W-:Y:S02]  /*0cf0*/  SEL R25, R19, R25, !P0 ;  /* 0x0000001913197207 */ /* 0x000fe40004000000 */
[----:B------:R-:W-:Y:S02]  /*0d00*/  IADD3 R0, PT, PT, -R0, RZ, RZ ;  /* 0x000000ff00007210 */ /* 0x000fe40007ffe1ff */
        /* <DEDUP_REMOVED lines=12> */
[----:B------:R-:W-:-:S05]  /*0dd0*/  @!P2 IADD3 R11, PT, PT, R11, -R12, RZ ;  /* 0x8000000c0b0ba210 */ /* 0x000fca0007ffe0ff */
[----:B0-----:R-:W-:-:S05]  /*0de0*/  IMAD.MOV.U32 R24, RZ, RZ, R11 ;  /* 0x000000ffff187224 */ /* 0x001fca00078e000b */
[----:B------:R-:W-:-:S05]  /*0df0*/  @!P3 IADD3 R11, PT, PT, -R24, RZ, RZ ;  /* 0x000000ff180bb210 */ /* 0x000fca0007ffe1ff */
[----:B------:R-:W-:Y:S01]  /*0e00*/  @!P3 IMAD.MOV.U32 R24, RZ, RZ, R11 ;  /* 0x000000ffff18b224 */ /* 0x000fe200078e000b */
[----:B------:R-:W0:Y:S04]  /*0e10*/  SHFL.BFLY PT, R27, R13, R21, 0x1f ;  /* 0x0c001f150d1b7589 */ /* 0x000e2800000e0000 */
        /* <DEDUP_REMOVED lines=10> */
[----:B------:R-:W-:-:S11]  /*0ec0*/  IADD3 R6, P3, PT, R7, R4, RZ ;  /* 0x0000000407067210 */ /* 0x000fd60007f7e0ff */
[----:B------:R-:W-:-:S05]  /*0ed0*/  @!P2 IMAD.IADD R11, R11, 0x1, -R12 ;  /* 0x000000010b0ba824 */ /* 0x000fca00078e0a0c */
[----:B------:R-:W-:Y:S01]  /*0ee0*/  ISETP.GT.U32.AND P2, PT, R12, R11, PT ;  /* 0x0000000b0c00720c */ /* 0x000fe20003f44070 */
[----:B------:R-:W-:Y:S01]  /*0ef0*/  IMAD.X R7, RZ, RZ, R5, P3 ;  /* 0x000000ffff077224 */ /* 0x000fe200018e0605 */
[----:B------:R-:W-:Y:S01]  /*0f00*/  ISETP.GE.AND P3, PT, R10, RZ, PT ;  /* 0x000000ff0a00720c */ /* 0x000fe20003f66270 */
[----:B------:R-:W-:Y:S01]  /*0f10*/  FMUL.FTZ R27, R27, R29 ;  /* 0x0000001d1b1b7220 */ /* 0x000fe20000410000 */
[----:B--2---:R-:W-:-:S05]  /*0f20*/  SHF.L.U32 R28, R28, 0x10, RZ ;  /* 0x000000101c1c7819 */ /* 0x004fca00000006ff */
[----:B------:R-:W-:Y:S01]  /*0f30*/  FFMA.FTZ R13, R13, R28, R27 ;  /* 0x0000001c0d0d7223 */ /* 0x000fe2000001001b */
[----:B------:R-:W-:Y:S02]  /*0f40*/  IMAD.WIDE R28, R15, 0x2, R6 ;  /* 0x000000020f1c7825 */ /* 0x000fe400078e0206 */
[----:B------:R-:W2:Y:S01]  /*0f50*/  LDG.E.U16.CONSTANT R7, desc[UR4][R6.64] ;  /* 0x0000000406077981 */ /* 0x000ea2000c1e9500 */
[----:B------:R-:W-:-:S03]  /*0f60*/  @!P2 IADD3 R11, PT, PT, R11, -R12, RZ ;  /* 0x8000000c0b0ba210 */ /* 0x000fc60007ffe0ff */
[----:B------:R0:W3:Y:S02]  /*0f70*/  LDG.E.U16.CONSTANT R28, desc[UR4][R28.64] ;  /* 0x000000041c1c7981 */ /* 0x0000e4000c1e9500 */
        /* <DEDUP_REMOVED lines=9> */
[----:B------:R-:W0:Y:S01]  /*1010*/  SHFL.BFLY PT, R27, R20, R21, 0x1f ;  /* 0x0c001f15141b7589 */ /* 0x000e2200000e0000 */
[----:B----4-:R-:W-:Y:S01]  /*1020*/  SHF.L.U32 R0, R0, 0x10, RZ ;  /* 0x0000001000007819 */ /* 0x010fe200000006ff */
[----:B0-----:R-:W-:-:S04]  /*1030*/  @!P1 FADD.FTZ R27, -R27, -RZ ;  /* 0x800000ff1b1b9221 */ /* 0x001fc80000010100 */
[----:B------:R-:W-:Y:S01]  /*1040*/  FMUL.FTZ R29, R27, R0 ;  /* 0x000000001b1d7220 */ /* 0x000fe20000410000 */
[----:B------:R-:W-:-:S04]  /*1050*/  LOP3.LUT R0, R18, 0x8, RZ, 0xfc, !PT ;  /* 0x0000000812007812 */ /* 0x000fc800078efcff */
[----:B------:R-:W-:Y:S01]  /*1060*/  IABS R6, R0 ;  /* 0x0000000000067213 */ /* 0x000fe20000000000 */
[----:B-----5:R-:W-:-:S04]  /*1070*/  IMAD.U32 R27, R2, 0x10000, RZ ;  /* 0x00010000021b7824 */ /* 0x020fc800078e00ff */
[----:B------:R-:W-:-:S05]  /*1080*/  IMAD.HI.U32 R2, R14, R6, RZ ;  /* 0x000000060e027227 */ /* 0x000fca00078e00ff */
[----:B-1----:R-:W-:-:S05]  /*1090*/  IADD3 R11, PT, PT, -R2, RZ, RZ ;  /* 0x000000ff020b7210 */ /* 0x002fca0007ffe1ff */
[----:B------:R-:W-:-:S05]  /*10a0*/  IMAD R11, R12, R11, R6 ;  /* 0x0000000b0c0b7224 */ /* 0x000fca00078e0206 */
[----:B------:R-:W-:Y:S02]  /*10b0*/  ISETP.GT.U32.AND P3, PT, R12, R11, PT ;  /* 0x0000000b0c00720c */ /* 0x000fe40003f64070 */
[----:B------:R-:W-:Y:S01]  /*10c0*/  LOP3.LUT R6, R18, 0xa, RZ, 0xfc, !PT ;  /* 0x0000000a12067812 */ /* 0x000fe200078efcff */
[----:B------:R-:W0:Y:S03]  /*10d0*/  SHFL.BFLY PT, R2, R8, R21, 0x1f ;  /* 0x0c001f1508027589 */ /* 0x000e2600000e0000 */
[----:B------:R-:W-:Y:S02]  /*10e0*/  IABS R25, R6 ;  /* 0x0000000600197213 */ /* 0x000fe40000000000 */
[----:B------:R-:W-:-:S05]  /*10f0*/  ISETP.GE.AND P2, PT, R0, RZ, PT ;  /* 0x000000ff0000720c */ /* 0x000fca0003f46270 */
[----:B------:R-:W-:Y:S02]  /*1100*/  @!P3 IMAD.IADD R11, R11, 0x1, -R12 ;  /* 0x000000010b0bb824 */ /* 0x000fe400078e0a0c */
[----:B------:R-:W-:-:S03]  /*1110*/  IMAD.HI.U32 R0, R14, R25, RZ ;  /* 0x000000190e007227 */ /* 0x000fc600078e00ff */
[----:B------:R-:W-:Y:S02]  /*1120*/  ISETP.GT.U32.AND P4, PT, R12, R11, PT ;  /* 0x0000000b0c00720c */ /* 0x000fe40003f84070 */
[----:B------:R-:W-:-:S05]  /*1130*/  IADD3 R0, PT, PT, -R0, RZ, RZ ;  /* 0x000000ff00007210 */ /* 0x000fca0007ffe1ff */
[----:B------:R-:W-:-:S06]  /*1140*/  IMAD R25, R12, R0, R25 ;  /* 0x000000000c197224 */ /* 0x000fcc00078e0219 */
[----:B------:R-:W-:Y:S01]  /*1150*/  @!P4 IMAD.IADD R11, R11, 0x1, -R12 ;  /* 0x000000010b0bc824 */ /* 0x000fe200078e0a0c */
[----:B------:R-:W-:Y:S01]  /*1160*/  ISETP.GT.U32.AND P4, PT, R12, R25, PT ;  /* 0x000000190c00720c */ /* 0x000fe20003f84070 */
[----:B------:R-:W-:Y:S01]  /*1170*/  FFMA.FTZ R20, R20, R27, R29 ;  /* 0x0000001b14147223 */ /* 0x000fe2000001001d */
[----:B0-----:R-:W-:Y:S01]  /*1180*/  @!P1 FADD.FTZ R2, -R2, -RZ ;  /* 0x800000ff02029221 */ /* 0x001fe20000010100 */
[----:B------:R-:W-:Y:S01]  /*1190*/  IMAD.MOV.U32 R0, RZ, RZ, R11 ;  /* 0x000000ffff007224 */ /* 0x000fe200078e000b */
[----:B------:R-:W-:-:S04]  /*11a0*/  ISETP.GE.AND P3, PT, R6, RZ, PT ;  /* 0x000000ff0600720c */ /* 0x000fc80003f66270 */
[----:B------:R-:W-:-:S05]  /*11b0*/  @!P2 IADD3 R6, PT, PT, -R0, RZ, RZ ;  /* 0x000000ff0006a210 */ /* 0x000fca0007ffe1ff */
[----:B------:R-:W-:Y:S01]  /*11c0*/  @!P4 IADD3 R25, PT, PT, R25, -R12, RZ ;  /* 0x8000000c1919c210 */ /* 0x000fe20007ffe0ff */
[----:B------:R-:W-:-:S03]  /*11d0*/  @!P2 IMAD.MOV.U32 R0, RZ, RZ, R6 ;  /* 0x000000ffff00a224 */ /* 0x000fc600078e0006 */
[----:B------:R-:W-:Y:S02]  /*11e0*/  ISETP.GT.U32.AND P2, PT, R12, R25, PT ;  /* 0x000000190c00720c */ /* 0x000fe40003f44070 */
[----:B------:R-:W-:-:S11]  /*11f0*/  SEL R0, R19, R0, !P0 ;  /* 0x0000000013007207 */ /* 0x000fd60004000000 */
[----:B------:R-:W-:-:S04]  /*1200*/  @!P2 IMAD.IADD R25, R25, 0x1, -R12 ;  /* 0x000000011919a824 */ /* 0x000fc800078e0a0c */
[----:B------:R-:W-:-:S05]  /*1210*/  @!P3 IMAD.MOV R6, RZ, RZ, -R25 ;  /* 0x000000ffff06b224 */ /* 0x000fca00078e0a19 */
[----:B------:R-:W-:-:S04]  /*1220*/  @!P3 MOV R25, R6 ;  /* 0x000000060019b202 */ /* 0x000fc80000000f00 */
[----:B------:R-:W-:-:S04]  /*1230*/  SEL R25, R19, R25, !P0 ;  /* 0x0000001913197207 */ /* 0x000fc80004000000 */
[----:B------:R-:W-:Y:S02]  /*1240*/  LOP3.LUT R25, R25, 0x1fe, RZ, 0xc0, !PT ;  /* 0x000001fe19197812 */ /* 0x000fe400078ec0ff */
[----:B------:R-:W-:-:S04]  /*1250*/  LOP3.LUT R29, R18, 0xc, RZ, 0xfc, !PT ;  /* 0x0000000c121d7812 */ /* 0x000fc800078efcff */
[----:B------:R-:W-:Y:S02]  /*1260*/  ISETP.GE.AND P3, PT, R29, RZ, PT ;  /* 0x000000ff1d00720c */ /* 0x000fe40003f66270 */
[----:B---3--:R-:W-:-:S05]  /*1270*/  SHF.L.U32 R27, R28, 0x10, RZ ;  /* 0x000000101c1b7819 */ /* 0x008fca00000006ff */
[----:B------:R-:W-:Y:S02]  /*1280*/  FMUL.FTZ R11, R2, R27 ;  /* 0x0000001b020b7220 */ /* 0x000fe40000410000 */
[----:B------:R-:W0:Y:S02]  /*1290*/  SHFL.BFLY PT, R2, R9, R21, 0x1f ;  /* 0x0c001f1509027589 */ /* 0x000e2400000e0000 */
[----:B0-----:R-:W-:Y:S01]  /*12a0*/  @!P1 FADD.FTZ R2, -R2, -RZ ;  /* 0x800000ff02029221 */ /* 0x001fe20000010100 */
[----:B--2---:R-:W-:-:S05]  /*12b0*/  SHF.L.U32 R27, R24, 0x10, RZ ;  /* 0x00000010181b7819 */ /* 0x004fca00000006ff */
[----:B------:R-:W-:Y:S01]  /*12c0*/  FMUL.FTZ R2, R2, R27 ;  /* 0x0000001b02027220 */ /* 0x000fe20000410000 */
[----:B------:R-:W-:Y:S01]  /*12d0*/  LOP3.LUT R27, R0, 0x1fe, RZ, 0xc0, !PT ;  /* 0x000001fe001b7812 */ /* 0x000fe200078ec0ff */
[----:B------:R-:W-:-:S03]  /*12e0*/  IMAD.U32 R0, R7, 0x10000, RZ ;  /* 0x0001000007007824 */ /* 0x000fc600078e00ff */
[----:B------:R-:W-:Y:S01]  /*12f0*/  IADD3 R6, P2, PT, R27, R4, RZ ;  /* 0x000000041b067210 */ /* 0x000fe20007f5e0ff */
[----:B------:R-:W-:Y:S01]  /*1300*/  FFMA.FTZ R0, R8, R0, R11 ;  /* 0x0000000008007223 */ /* 0x000fe2000001000b */
[----:B------:R-:W-:-:S03]  /*1310*/  SHF.L.U32 R10, R10, 0x10, RZ ;  /* 0x000000100a0a7819 */ /* 0x000fc600000006ff */
[----:B------:R-:W-:Y:S01]  /*1320*/  IMAD.X R7, RZ, RZ, R5, P2 ;  /* 0x000000ffff077224 */ /* 0x000fe200010e0605 */
[----:B------:R-:W-:Y:S01]  /*1330*/  IADD3 R8, P2, PT, R25, R4, RZ ;  /* 0x0000000419087210 */ /* 0x000fe20007f5e0ff */
[----:B------:R-:W-:-:S03]  /*1340*/  FFMA.FTZ R2, R9, R10, R2 ;  /* 0x0000000a09027223 */ /* 0x000fc60000010002 */
[----:B------:R-:W-:-:S03]  /*1350*/  IADD3.X R9, PT, PT, RZ, R5, RZ, P2, !PT ;  /* 0x00000005ff097210 */ /* 0x000fc600017fe4ff */
[----:B------:R-:W-:Y:S02]  /*1360*/  IMAD.WIDE R10, R15, 0x2, R8 ;  /* 0x000000020f0a7825 */ /* 0x000fe400078e0208 */
        /* <DEDUP_REMOVED lines=25> */
[----:B------:R-:W-:Y:S02]  /*1500*/  MOV R9, R2 ;  /* 0x0000000200097202 */ /* 0x000fe40000000f00 */
        /* <DEDUP_REMOVED lines=12> */
[----:B------:R-:W-:Y:S01]  /*15d0*/  SHF.L.U32 R10, R10, 0x10, RZ ;  /* 0x000000100a0a7819 */ /* 0x000fe200000006ff */
[----:B0-----:R-:W-:Y:S01]  /*15e0*/  @!P1 FADD.FTZ R29, -R29, -RZ ;  /* 0x800000ff1d1d9221 */ /* 0x001fe20000010100 */
[----:B------:R-:W-:-:S04]  /*15f0*/  IMAD.U32 R24, R24, 0x10000, RZ ;  /* 0x0001000018187824 */ /* 0x000fc800078e00ff */
[----:B------:R-:W-:-:S04]  /*1600*/  FMUL.FTZ R24, R29, R24 ;  /* 0x000000181d187220 */ /* 0x000fc80000410000 */
[----:B------:R-:W-:-:S07]  /*1610*/  FFMA.FTZ R6, R23, R10, R24 ;  /* 0x0000000a17067223 */ /* 0x000fce0000010018 */
.L_x_2665:
        /* <DEDUP_REMOVED lines=27> */
.L_x_2653:
[----:B------:R-:W-:Y:S05]  /*17d0*/  BSYNC B0 ;  /* 0x0000000000007941 */ /* 0x000fea0003800000 */
.L_x_2652:
[----:B------:R-:W-:Y:S02]  /*17e0*/  F2FP.F16.F32.PACK_AB R20, R20, R13 ;  /* 0x0000000d1414723e */ /* 0x000fe400000000ff */
[----:B------:R-:W-:Y:S02]  /*17f0*/  F2FP.F16.F32.PACK_AB R21, R9, R8 ;  /* 0x000000080915723e */ /* 0x000fe400000000ff */
[----:B------:R-:W-:Y:S02]  /*1800*/  F2FP.F16.F32.PACK_AB R22, R3, R22 ;  /* 0x000000160316723e */ /* 0x000fe400000000ff */
[----:B------:R-:W-:-:S05]  /*1810*/  F2FP.F16.F32.PACK_AB R23, R26, R23 ;  /* 0x000000171a17723e */ /* 0x000fca00000000ff */
[----:B------:R-:W-:Y:S01]  /*1820*/  STG.E.128 desc[UR4][R16.64], R20 ;  /* 0x0000001410007986 */ /* 0x000fe2000c101d04 */
[----:B------:R-:W-:Y:S05]  /*1830*/  EXIT ;  /* 0x000000000000794d */ /* 0x000fea0003800000 */
.L_x_2654:
        /* <DEDUP_REMOVED lines=8> */
[----:B------:R-:W-:Y:S01]  /*18c0*/  MOV R28, R13 ;  /* 0x0000000d001c7202 */ /* 0x000fe20000000f00 */
[----:B0-----:R-:W-:-:S07]  /*18d0*/  IMAD.MOV.U32 R25, RZ, RZ, 0x1f ;  /* 0x0000001fff197424 */ /* 0x001fce00078e00ff */
[----:B-1----:R-:W-:Y:S05]  /*18e0*/  WARPSYNC.COLLECTIVE R24, `(.L_x_2656) ;  /* 0x0000000018087348 */ /* 0x002fea0003c00000 */
[----:B------:R-:W-:Y:S01]  /*18f0*/  NOP ;  /* 0x0000000000007918 */ /* 0x000fe20000000000 */
[----:B-1----:R-:W-:Y:S05]  /*1900*/  ENDCOLLECTIVE ;  /* 0x000000000000791b */ /* 0x002fea0003800000 */
.L_x_2656:
        /* <DEDUP_REMOVED lines=25> */
[----:B------:R0:W5:Y:S02]  /*1aa0*/  LDG.E.U16.CONSTANT R6, desc[UR4][R6.64] ;  /* 0x0000000406067981 */ /* 0x000164000c1e9500 */
[----:B0----5:R-:W-:Y:S05]  /*1ab0*/  WARPSYNC.COLLECTIVE R24, `(.L_x_2657) ;  /* 0x0000000018087348 */ /* 0x021fea0003c00000 */
[----:B------:R1:W2:Y:S02]  /*1ac0*/  SHFL.BFLY P2, R24, R28, R21, R25 ;  /* 0x0c0000151c187389 */ /* 0x0002a40000040019 */
[----:B012--5:R-:W-:Y:S05]  /*1ad0*/  ENDCOLLECTIVE ;  /* 0x000000000000791b */ /* 0x027fea0003800000 */
.L_x_2657:
        /* <DEDUP_REMOVED lines=31> */
.L_x_2658:
[----:B------:R-:W-:-:S05]  /*1cd0*/  MOV R27, R24 ;  /* 0x00000018001b7202 */ /* 0x000fca0000000f00 */
[----:B------:R-:W-:Y:S01]  /*1ce0*/  @!P1 FADD.FTZ R27, -R27, -RZ ;  /* 0x800000ff1b1b9221 */ /* 0x000fe20000010100 */
[----:B------:R-:W-:Y:S02]  /*1cf0*/  SHF.L.U32 R11, R0, 0x10, RZ ;  /* 0x00000010000b7819 */ /* 0x000fe400000006ff */
[----:B------:R-:W-:Y:S01]  /*1d00*/  LOP3.LUT R0, R18, 0x4, RZ, 0xfc, !PT ;  /* 0x0000000412007812 */ /* 0x000fe200078efcff */
[----:B------:R-:W-:-:S03]  /*1d10*/  IMAD.U32 R2, R6, 0x10000, RZ ;  /* 0x0001000006027824 */ /* 0x000fc600078e00ff */
[----:B------:R-:W-:Y:S01]  /*1d20*/  ISETP.GE.AND P3, PT, R0, RZ, PT ;  /* 0x000000ff0000720c */ /* 0x000fe20003f66270 */
        /* <DEDUP_REMOVED lines=25> */
.L_x_2659:
[----:B------:R-:W-:-:S05]  /*1ec0*/  MOV R2, R24 ;  /* 0x0000001800027202 */ /* 0x000fca0000000f00 */
[----:B------:R-:W-:Y:S01]  /*1ed0*/  @!P1 FADD.FTZ R2, -R2, -RZ ;  /* 0x800000ff02029221 */ /* 0x000fe20000010100 */
[----:B------:R-:W-:Y:S01]  /*1ee0*/  SHF.L.U32 R11, R0, 0x10, RZ ;  /* 0x00000010000b7819 */ /* 0x000fe200000006ff */
[----:B------:R-:W-:-:S04]  /*1ef0*/  IMAD.U32 R27, R6, 0x10000, RZ ;  /* 0x00010000061b7824 */ /* 0x000fc800078e00ff */
        /* <DEDUP_REMOVED lines=26> */
.L_x_2660:
        /* <DEDUP_REMOVED lines=30> */
.L_x_2661:
[----:B------:R-:W-:-:S05]  /*2280*/  MOV R29, R24 ;  /* 0x00000018001d7202 */ /* 0x000fca0000000f00 */
[----:B------:R-:W-:Y:S01]  /*2290*/  @!P1 FADD.FTZ R29, -R29, -RZ ;  /* 0x800000ff1d1d9221 */ /* 0x000fe20000010100 */
[----:B------:R-:W-:Y:S01]  /*22a0*/  SHF.L.U32 R9, R10, 0x10, RZ ;  /* 0x000000100a097819 */ /* 0x000fe200000006ff */
[----:B------:R-:W-:Y:S01]  /*22b0*/  IMAD.U32 R11, R6, 0x10000, RZ ;  /* 0x00010000060b7824 */ /* 0x000fe200078e00ff */
[----:B------:R-:W-:-:S03]  /*22c0*/  LOP3.LUT R6, R18, 0xa, RZ, 0xfc, !PT ;  /* 0x0000000a12067812 */ /* 0x000fc600078efcff */
[----:B------:R-:W-:Y:S01]  /*22d0*/  FMUL.FTZ R11, R29, R11 ;  /* 0x0000000b1d0b7220 */ /* 0x000fe20000410000 */
[----:B------:R-:W-:Y:S02]  /*22e0*/  IABS R7, R6 ;  /* 0x0000000600077213 */ /* 0x000fe40000000000 */
[----:B------:R-:W-:Y:S01]  /*22f0*/  ISETP.GE.AND P3, PT, R6, RZ, PT ;  /* 0x000000ff0600720c */ /* 0x000fe20003f66270 */
        /* <DEDUP_REMOVED lines=23> */
.L_x_2662:
        /* <DEDUP_REMOVED lines=26> */
[----:B------:R-:W-:Y:S01]  /*2610*/  IMAD.MOV.U32 R28, RZ, RZ, R23 ;  /* 0x000000ffff1c7224 */ /* 0x000fe200078e0017 */
[----:B0-----:R-:W-:-:S07]  /*2620*/  MOV R9, R2 ;  /* 0x0000000200097202 */ /* 0x001fce0000000f00 */
[----:B-1---5:R-:W-:Y:S05]  /*2630*/  WARPSYNC.COLLECTIVE R24, `(.L_x_2663) ;  /* 0x0000000018087348 */ /* 0x022fea0003c00000 */
[----:B------:R0:W2:Y:S02]  /*2640*/  SHFL.BFLY P2, R24, R28, R21, R25 ;  /* 0x0c0000151c187389 */ /* 0x0000a40000040019 */
[----:B012--5:R-:W-:Y:S05]  /*2650*/  ENDCOLLECTIVE ;  /* 0x000000000000791b */ /* 0x027fea0003800000 */
.L_x_2663:
[----:B------:R-:W-:Y:S02]  /*2660*/  IMAD.MOV.U32 R28, RZ, RZ, R26 ;  /* 0x000000ffff1c7224 */ /* 0x000fe400078e001a */
[----:B------:R-:W-:Y:S01]  /*2670*/  IMAD.MOV.U32 R29, RZ, RZ, R24 ;  /* 0x000000ffff1d7224 */ /* 0x000fe200078e0018 */
[----:B------:R-:W-:-:S03]  /*2680*/  MOV R24, 0xffffffff ;  /* 0xffffffff00187802 */ /* 0x000fc60000000f00 */
[----:B------:R-:W-:-:S07]  /*2690*/  @!P1 FADD.FTZ R29, -R29, -RZ ;  /* 0x800000ff1d1d9221 */ /* 0x000fce0000010100 */
[----:B------:R-:W-:Y:S05]  /*26a0*/  WARPSYNC.COLLECTIVE R24, `(.L_x_2664) ;  /* 0x0000000018087348 */ /* 0x000fea0003c00000 */
[----:B------:R0:W1:Y:S02]  /*26b0*/  SHFL.BFLY P2, R24, R28, R21, R25 ;  /* 0x0c0000151c187389 */ /* 0x0000640000040019 */
[----:B01----:R-:W-:Y:S05]  /*26c0*/  ENDCOLLECTIVE ;  /* 0x000000000000791b */ /* 0x003fea0003800000 */
.L_x_2664:
[----:B------:R-:W-:Y:S02]  /*26d0*/  MOV R7, R24 ;  /* 0x0000001800077202 */ /* 0x000fe40000000f00 */
[----:B------:R-:W-:Y:S02]  /*26e0*/  SHF.L.U32 R10, R10, 0x10, RZ ;  /* 0x000000100a0a7819 */ /* 0x000fe400000006ff */
[----:B------:R-:W-:-:S05]  /*26f0*/  SHF.L.U32 R11, R6, 0x10, RZ ;  /* 0x00000010060b7819 */ /* 0x000fca00000006ff */
[----:B------:R-:W-:-:S04]  /*2700*/  FMUL.FTZ R8, R29, R11 ;  /* 0x0000000b1d087220 */ /* 0x000fc80000410000 */
[----:B------:R-:W-:Y:S01]  /*2710*/  FFMA.FTZ R6, R23, R10, R8 ;  /* 0x0000000a17067223 */ /* 0x000fe20000010008 */
[----:B------:R-:W-:Y:S01]  /*2720*/  IMAD.MOV.U32 R8, RZ, RZ, R0 ;  /* 0x000000ffff087224 */ /* 0x000fe200078e0000 */
[----:B------:R-:W-:Y:S06]  /*2730*/  BRA `(.L_x_2665) ;  /* 0xffffffec00b87947 */ /* 0x000fec000383ffff */
.L_x_2655:
[----:B------:R-:W-:Y:S01]  /*2740*/  BSSY B1, `(.L_x_2666) ;  /* 0x0000005000017945 */ /* 0x000fe20003800000 */
[----:B------:R-:W-:-:S07]  /*2750*/  MOV R24, 0xffffffff ;  /* 0xffffffff00187802 */ /* 0x000fce0000000f00 */
[----:B------:R-:W-:Y:S05]  /*2760*/  WARPSYNC.COLLECTIVE R24, `(.L_x_2667) ;  /* 0x0000000018087348 */ /* 0x000fea0003c00000 */
[----:B------:R-:W-:Y:S01]  /*2770*/  NOP ;  /* 0x0000000000007918 */ /* 0x000fe20000000000 */
[----:B------:R-:W-:Y:S05]  /*2780*/  ENDCOLLECTIVE ;  /* 0x000000000000791b */ /* 0x000fea0003800000 */
.L_x_2667:
[----:B------:R-:W-:Y:S05]  /*2790*/  BSYNC B1 ;  /* 0x0000000000017941 */ /* 0x000fea0003800000 */
.L_x_2666:
[----:B------:R-:W-:Y:S05]  /*27a0*/  BRA `(.L_x_2653) ;  /* 0xfffffff000087947 */ /* 0x000fea000383ffff */
.L_x_2668:
        /* <DEDUP_REMOVED lines=13> */
.L_x_4140:


//--------------------- .text._ZN12tensorrt_llm7kernels21fusedQKNormRopeKernelIN3c104HalfENS2_8BFloat16ELi256ELb1EEEvPviiifPKvS7_S7_PKlii --------------------------
	.section	.text._ZN12tensorrt_llm7kernels21fusedQKNormRopeKernelIN3c104HalfENS2_8BFloat16ELi256ELb1EEEvPviiifPKvS7_S7_PKlii,"ax",@progbits
	.align	128
        .global         _ZN12tensorrt_llm7kernels21fusedQKNormRopeKernelIN3c104HalfENS2_8BFloat16ELi256ELb1EEEvPviiifPKvS7_S7_PKlii
        .type           _ZN12tensorrt_llm7kernels21fusedQKNormRopeKernelIN3c104HalfENS2_8BFloat16ELi256ELb1EEEvPviiifPKvS7_S7_PKlii,@function
        .size           _ZN12tensorrt_llm7kernels21fusedQKNormRopeKernelIN3c104HalfENS2_8BFloat16ELi256ELb1EEEvPviiifPKvS7_S7_PKlii,(.L_x_4141 - _ZN12tensorrt_llm7kernels21fusedQKNormRopeKernelIN3c104HalfENS2_8BFloat16ELi256ELb1EEEvPviiifPKvS7_S7_PKlii)
        .other          _ZN12tensorrt_llm7kernels21fusedQKNormRopeKernelIN3c104HalfENS2_8BFloat16ELi256ELb1EEEvPviiifPKvS7_S7_PKlii,@"STO_CUDA_ENTRY STV_DEFAULT"
_ZN12tensorrt_llm7kernels21fusedQKNormRopeKernelIN3c104HalfENS2_8BFloat16ELi256ELb1EEEvPviiifPKvS7_S7_PKlii:
.text._ZN12tensorrt_llm7kernels21fusedQKNormRopeKernelIN3c104HalfENS2_8BFloat16ELi256ELb1EEEvPviiifPKvS7_S7_PKlii:
        /* <DEDUP_REMOVED lines=63> */
[----:B------:R-:W5:Y:S04]  /*03f0*/  @!P0 LDG.E.U16 R29, desc[UR4][R12.64+0x2] ;  /* 0x000002040c1d8981 */ /* 0x000f68000c1e1500 */
[----:B------:R-:W5:Y:S04]  /*0400*/  @P0 LDG.E.U16 R19, desc[UR4][R10.64+0x6] ;  /* 0x000006040a130981 */ /* 0x000f68000c1e1500 */
        /* <DEDUP_REMOVED lines=8> */
[----:B------:R0:W5:Y:S04]  /*0490*/  @P0 LDG.E.U16 R25, desc[UR4][R10.64+0xe] ;  /* 0x00000e040a190981 */ /* 0x000168000c1e1500 */
[----:B------:R-:W5:Y:S04]  /*04a0*/  @!P0 LDG.E.U16 R24, desc[UR4][R12.64+0xc] ;  /* 0x00000c040c188981 */ /* 0x000f68000c1e1500 */
[----:B------:R1:W5:Y:S01]  /*04b0*/  @!P0 LDG.E.U16 R28, desc[UR4][R12.64+0xe] ;  /* 0x00000e040c1c8981 */ /* 0x000362000c1e1500 */
[----:B------:R-:W-:Y:S01]  /*04c0*/  BSSY.RECONVERGENT B0, `(.L_x_2669) ;  /* 0x0000073000007945 */ /* 0x000fe20003800200 */
[----:B--2---:R-:W-:-:S02]  /*04d0*/  @!P1 HADD2.F32 R26, -RZ, R26.H0_H0 ;  /* 0x2000001aff1a9230 */ /* 0x004fc40000004100 */
[----:B---3--:R-:W-:Y:S02]  /*04e0*/  @P1 HADD2.F32 R26, -RZ, R0.H0_H0 ;  /* 0x20000000ff1a1230 */ /* 0x008fe40000004100 */
[----:B----4-:R-:W-:Y:S02]  /*04f0*/  @P0 HADD2.F32 R27, -RZ, R27.H0_H0 ;  /* 0x2000001bff1b0230 */ /* 0x010fe40000004100 */
[--C-:B-----5:R-:W-:Y:S02]  /*0500*/  HADD2.F32 R0, -RZ, R4.reuse.H0_H0 ;  /* 0x20000004ff007230 */ /* 0x120fe40000004100 */
[----:B------:R-:W-:Y:S02]  /*0510*/  @!P0 HADD2.F32 R27, -RZ, R29.H0_H0 ;  /* 0x2000001dff1b8230 */ /* 0x000fe40000004100 */
[----:B------:R-:W-:Y:S02]  /*0520*/  HADD2.F32 R29, -RZ, R4.H1_H1 ;  /* 0x30000004ff1d7230 */ /* 0x000fe40000004100 */
[----:B------:R-:W-:-:S04]  /*0530*/  FFMA.FTZ R4, R0, R0, RZ ;  /* 0x0000000000047223 */ /* 0x000fc800000100ff */
[----:B0-----:R-:W-:Y:S01]  /*0540*/  FFMA.FTZ R11, R29, R29, R4 ;  /* 0x0000001d1d0b7223 */ /* 0x001fe20000010004 */
[--C-:B------:R-:W-:Y:S02]  /*0550*/  HADD2.F32 R4, -RZ, R5.reuse.H0_H0 ;  /* 0x20000005ff047230 */ /* 0x100fe40000004100 */
[----:B------:R-:W-:-:S03]  /*0560*/  HADD2.F32 R5, -RZ, R5.H1_H1 ;  /* 0x30000005ff057230 */ /* 0x000fc60000004100 */
[----:B------:R-:W-:-:S04]  /*0570*/  FFMA.FTZ R10, R4, R4, R11 ;  /* 0x00000004040a7223 */ /* 0x000fc8000001000b */
[----:B-1----:R-:W-:Y:S01]  /*0580*/  FFMA.FTZ R13, R5, R5, R10 ;  /* 0x00000005050d7223 */ /* 0x002fe2000001000a */
[--C-:B------:R-:W-:Y:S02]  /*0590*/  HADD2.F32 R10, -RZ, R6.reuse.H0_H0 ;  /* 0x20000006ff0a7230 */ /* 0x100fe40000004100 */
[----:B------:R-:W-:-:S03]  /*05a0*/  HADD2.F32 R11, -RZ, R6.H1_H1 ;  /* 0x30000006ff0b7230 */ /* 0x000fc60000004100 */
[----:B------:R-:W-:Y:S01]  /*05b0*/  FFMA.FTZ R6, R10, R10, R13 ;  /* 0x0000000a0a067223 */ /* 0x000fe2000001000d */
[----:B------:R-:W-:-:S03]  /*05c0*/  HADD2.F32 R12, -RZ, R7.H0_H0 ;  /* 0x20000007ff0c7230 */ /* 0x000fc60000004100 */
        /* <DEDUP_REMOVED lines=16> */
[----:B------:R-:W0:Y:S02]  /*06d0*/  SHFL.BFLY PT, R17, R20, 0x2, 0x1f ;  /* 0x0c401f0014117f89 */ /* 0x000e2400000e0000 */
[----:B0-----:R-:W-:-:S05]  /*06e0*/  FADD.FTZ R17, R20, R17 ;  /* 0x0000001114117221 */ /* 0x001fca0000010000 */
[----:B------:R-:W0:Y:S02]  /*06f0*/  SHFL.BFLY PT, R6, R17, 0x1, 0x1f ;  /* 0x0c201f0011067f89 */ /* 0x000e2400000e0000 */
[----:B0-----:R-:W-:Y:S02]  /*0700*/  FADD.FTZ R6, R17, R6 ;  /* 0x0000000611067221 */ /* 0x001fe40000010000 */
[----:B------:R-:W0:Y:S02]  /*0710*/  LDC R17, c[0x0][0x3bc] ;  /* 0x0000ef00ff117b82 */ /* 0x000e240000000800 */
[----:B------:R-:W-:Y:S01]  /*0720*/  FFMA.FTZ R6, R6, 0.00390625, R9 ;  /* 0x3b80000006067823 */ /* 0x000fe20000010009 */
[----:B------:R-:W-:Y:S02]  /*0730*/  @P0 HADD2.F32 R23, -RZ, R23.H0_H0 ;  /* 0x20000017ff170230 */ /* 0x000fe40000004100 */
[----:B------:R-:W-:Y:S02]  /*0740*/  @!P0 HADD2.F32 R23, -RZ, R16.H0_H0 ;  /* 0x20000010ff178230 */ /* 0x000fe40000004100 */
[----:B------:R1:W2:Y:S01]  /*0750*/  MUFU.RSQ R16, R6 ;  /* 0x0000000600107308 */ /* 0x0002a20000001400 */
[----:B------:R-:W-:Y:S01]  /*0760*/  @P0 HADD2.F32 R9, -RZ, R22.H0_H0 ;  /* 0x20000016ff090230 */ /* 0x000fe20000004100 */
[----:B-1----:R-:W1:Y:S01]  /*0770*/  LDC.64 R6, c[0x0][0x3b0] ;  /* 0x0000ec00ff067b82 */ /* 0x002e620000000a00 */
[----:B0-----:R-:W-:-:S04]  /*0780*/  SHF.R.S32.HI R18, RZ, 0x1f, R17 ;  /* 0x0000001fff127819 */ /* 0x001fc80000011411 */
[----:B------:R-:W-:Y:S01]  /*0790*/  LEA.HI R18, R18, R17, RZ, 0x3 ;  /* 0x0000001112127211 */ /* 0x000fe200078f18ff */
[----:B------:R-:W-:-:S03]  /*07a0*/  @P0 HADD2.F32 R25, -RZ, R25.H0_H0 ;  /* 0x20000019ff190230 */ /* 0x000fc60000004100 */
[----:B------:R-:W-:Y:S01]  /*07b0*/  SHF.R.S32.HI R18, RZ, 0x3, R18 ;  /* 0x00000003ff127819 */ /* 0x000fe20000011412 */
[----:B------:R-:W-:Y:S02]  /*07c0*/  @!P0 HADD2.F32 R9, -RZ, R24.H0_H0 ;  /* 0x20000018ff098230 */ /* 0x000fe40000004100 */
[----:B------:R-:W-:Y:S01]  /*07d0*/  @!P0 HADD2.F32 R25, -RZ, R28.H0_H0 ;  /* 0x2000001cff198230 */ /* 0x000fe20000004100 */
[----:B------:R-:W-:Y:S01]  /*07e0*/  ISETP.GE.AND P0, PT, R8, R18, PT ;  /* 0x000000120800720c */ /* 0x000fe20003f06270 */
[C---:B--2---:R-:W-:Y:S01]  /*07f0*/  FMUL.FTZ R26, R16.reuse, R26 ;  /* 0x0000001a101a7220 */ /* 0x044fe20000410000 */
        /* <DEDUP_REMOVED lines=15> */
[----:B-1----:R-:W-:Y:S01]  /*08f0*/  IMAD.WIDE R14, R14, 0x8, R6 ;  /* 0x000000080e0e7825 */ /* 0x002fe200078e0206 */
        /* <DEDUP_REMOVED lines=19> */
[----:B------:R-:W2:Y:S04]  /*0a30*/  LDG.E.U16.CONSTANT R12, desc[UR4][R6.64+0x6] ;  /* 0x00000604060c7981 */ /* 0x000ea8000c1e9500 */
[----:B------:R-:W2:Y:S04]  /*0a40*/  LDG.E.U16.CONSTANT R18, desc[UR4][R4.64+0x2] ;  /* 0x0000020404127981 */ /* 0x000ea8000c1e9500 */
[----:B------:R-:W2:Y:S04]  /*0a50*/  LDG.E.U16.CONSTANT R13, desc[UR4][R4.64+0x4] ;  /* 0x00000404040d7981 */ /* 0x000ea8000c1e9500 */
[----:B------:R0:W2:Y:S01]  /*0a60*/  LDG.E.U16.CONSTANT R14, desc[UR4][R4.64+0x6] ;  /* 0x00000604040e7981 */ /* 0x0000a2000c1e9500 */
[----:B---3--:R-:W-:-:S02]  /*0a70*/  SHF.L.U32 R23, R19, 0x10, RZ ;  /* 0x0000001013177819 */ /* 0x008fc400000006ff */
[----:B----4-:R-:W-:Y:S02]  /*0a80*/  SHF.L.U32 R8, R8, 0x10, RZ ;  /* 0x0000001008087819 */ /* 0x010fe400000006ff */
[----:B-----5:R-:W-:Y:S02]  /*0a90*/  SHF.L.U32 R17, R17, 0x10, RZ ;  /* 0x0000001011117819 */ /* 0x020fe400000006ff */
[----:B--2---:R-:W-:Y:S01]  /*0aa0*/  SHF.L.U32 R12, R12, 0x10, RZ ;  /* 0x000000100c0c7819 */ /* 0x004fe200000006ff */
[----:B------:R-:W-:Y:S01]  /*0ab0*/  FMUL.FTZ R24, R22, R23 ;  /* 0x0000001716187220 */ /* 0x000fe20000410000 */
[----:B------:R-:W-:Y:S01]  /*0ac0*/  SHF.L.U32 R15, R15, 0x10, RZ ;  /* 0x000000100f0f7819 */ /* 0x000fe200000006ff */
[-C--:B0-----:R-:W-:Y:S01]  /*0ad0*/  FMUL.FTZ R5, R11, R8.reuse ;  /* 0x000000080b057220 */ /* 0x081fe20000410000 */
[----:B------:R-:W-:Y:S01]  /*0ae0*/  SHF.L.U32 R20, R18, 0x10, RZ ;  /* 0x0000001012147819 */ /* 0x000fe200000006ff */
[-C--:B------:R-:W-:Y:S01]  /*0af0*/  FMUL.FTZ R19, R29, R17.reuse ;  /* 0x000000111d137220 */ /* 0x080fe20000410000 */
[----:B------:R-:W-:Y:S01]  /*0b00*/  FMUL.FTZ R18, R0, R17 ;  /* 0x0000001100127220 */ /* 0x000fe20000410000 */
[----:B------:R-:W-:Y:S01]  /*0b10*/  FMUL.FTZ R23, R21, R23 ;  /* 0x0000001715177220 */ /* 0x000fe20000410000 */
[----:B------:R-:W-:Y:S01]  /*0b20*/  SHF.L.U32 R13, R13, 0x10, RZ ;  /* 0x000000100d0d7819 */ /* 0x000fe200000006ff */
[----:B------:R-:W-:Y:S01]  /*0b30*/  FMUL.FTZ R8, R10, R8 ;  /* 0x000000080a087220 */ /* 0x000fe20000410000 */
[-C--:B------:R-:W-:Y:S01]  /*0b40*/  FMUL.FTZ R4, R16, R12.reuse ;  /* 0x0000000c10047220 */ /* 0x080fe20000410000 */
[----:B------:R-:W-:Y:S01]  /*0b50*/  FMUL.FTZ R7, R9, R12 ;  /* 0x0000000c09077220 */ /* 0x000fe20000410000 */
[----:B------:R-:W-:Y:S01]  /*0b60*/  SHF.L.U32 R14, R14, 0x10, RZ ;  /* 0x000000100e0e7819 */ /* 0x000fe200000006ff */
        /* <DEDUP_REMOVED lines=8> */
.L_x_2670:
[----:B------:R-:W-:Y:S05]  /*0bf0*/  BSYNC.RECONVERGENT B0 ;  /* 0x0000000000007941 */ /* 0x000fea0003800200 */
.L_x_2669:
[----:B------:R-:W-:Y:S02]  /*0c00*/  F2FP.F16.F32.PACK_AB R4, R29, R0 ;  /* 0x000000001d04723e */ /* 0x000fe400000000ff */
[----:B------:R-:W-:Y:S02]  /*0c10*/  F2FP.F16.F32.PACK_AB R5, R22, R21 ;  /* 0x000000151605723e */ /* 0x000fe400000000ff */
[----:B------:R-:W-:Y:S02]  /*0c20*/  F2FP.F16.F32.PACK_AB R6, R11, R10 ;  /* 0x0000000a0b06723e */ /* 0x000fe400000000ff */
[----:B------:R-:W-:-:S05]  /*0c30*/  F2FP.F16.F32.PACK_AB R7, R16, R9 ;  /* 0x000000091007723e */ /* 0x000fca00000000ff */
[----:B------:R-:W-:Y:S01]  /*0c40*/  STG.E.128 desc[UR4][R2.64], R4 ;  /* 0x0000000402007986 */ /* 0x000fe2000c101d04 */
[----:B------:R-:W-:Y:S05]  /*0c50*/  EXIT ;  /* 0x000000000000794d */ /* 0x000fea0003800000 */
.L_x_2671:
        /* <DEDUP_REMOVED lines=10> */
.L_x_4141:


//--------------------- .text._ZN12tensorrt_llm7kernels21fusedQKNormRopeKernelIN3c104HalfENS2_8BFloat16ELi128ELb0EEEvPviiifPKvS7_S7_PKlii --------------------------
	.section	.text._ZN12tensorrt_llm7kernels21fusedQKNormRopeKernelIN3c104HalfENS2_8BFloat16ELi128ELb0EEEvPviiifPKvS7_S7_PKlii,"ax",@progbits
	.align	128
        .global         _ZN12tensorrt_llm7kernels21fusedQKNormRopeKernelIN3c104HalfENS2_8BFloat16ELi128ELb0EEEvPviiifPKvS7_S7_PKlii
        .type           _ZN12tensorrt_llm7kernels21fusedQKNormRopeKernelIN3c104HalfENS2_8BFloat16ELi128ELb0EEEvPviiifPKvS7_S7_PKlii,@function
        .size           _ZN12tensorrt_llm7kernels21fusedQKNormRopeKernelIN3c104HalfENS2_8BFloat16ELi128ELb0EEEvPviiifPKvS7_S7_PKlii,(.L_x_4142 - _ZN12tensorrt_llm7kernels21fusedQKNormRopeKernelIN3c104HalfENS2_8BFloat16ELi128ELb0EEEvPviiifPKvS7_S7_PKlii)
        .other          _ZN12tensorrt_llm7kernels21fusedQKNormRopeKernelIN3c104HalfENS2_8BFloat16ELi128ELb0EEEvPviiifPKvS7_S7_PKlii,@"STO_CUDA_ENTRY STV_DEFAULT"
_ZN12tensorrt_llm7kernels21fusedQKNormRopeKernelIN3c104HalfENS2_8BFloat16ELi128ELb0EEEvPviiifPKvS7_S7_PKlii:
.text._ZN12tensorrt_llm7kernels21fusedQKNormRopeKernelIN3c104HalfENS2_8BFloat16ELi128ELb0EEEvPviiifPKvS7_S7_PKlii:
        /* <DEDUP_REMOVED lines=55> */
[----:B------:R-:W5:Y:S03]  /*0370*/  LDC.64 R8, c[0x0][0x398] ;  /* 0x0000e600ff087b82 */ /* 0x000f660000000a00 */
[----:B------:R-:W-:-:S05]  /*0380*/  LEA R5, R4, R11, 0x7 ;  /* 0x0000000b04057211 */ /* 0x000fca00078e38ff */
[----:B---3--:R-:W-:Y:S01]  /*0390*/  IMAD.WIDE R12, R5, 0x2, R12 ;  /* 0x00000002050c7825 */ /* 0x008fe200078e020c */
[----:B------:R-:W3:Y:S04]  /*03a0*/  LDC R23, c[0x0][0x3bc] ;  /* 0x0000ef00ff177b82 */ /* 0x000ee80000000800 */
[----:B-1----:R-:W2:Y:S01]  /*03b0*/  LDG.E.64 R4, desc[UR4][R12.64] ;  /* 0x000000040c047981 */ /* 0x002ea2000c1e1b00 */
[----:B------:R-:W-:Y:S01]  /*03c0*/  ISETP.GE.AND P1, PT, R17, R6, PT ;  /* 0x000000061100720c */ /* 0x000fe20003f26270 */
[----:B----4-:R-:W-:-:S04]  /*03d0*/  IMAD.WIDE.U32 R20, R11, 0x2, R20 ;  /* 0x000000020b147825 */ /* 0x010fc800078e0014 */
[----:B0-----:R-:W-:Y:S01]  /*03e0*/  IMAD.WIDE R6, R7, 0x8, R14 ;  /* 0x0000000807067825 */ /* 0x001fe200078e020e */
[----:B------:R-:W4:Y:S03]  /*03f0*/  @P0 LDG.E.U16 R16, desc[UR4][R20.64+0x6] ;  /* 0x0000060414100981 */ /* 0x000f26000c1e1500 */
[----:B-----5:R-:W-:Y:S01]  /*0400*/  IMAD.WIDE.U32 R8, R11, 0x2, R8 ;  /* 0x000000020b087825 */ /* 0x020fe200078e0008 */
[----:B------:R-:W5:Y:S04]  /*0410*/  @P0 LDG.E.U16 R15, desc[UR4][R20.64+0x4] ;  /* 0x00000404140f0981 */ /* 0x000f68000c1e1500 */
[----:B------:R-:W4:Y:S04]  /*0420*/  @!P1 LDG.E.U16 R10, desc[UR4][R8.64] ;  /* 0x00000004080a9981 */ /* 0x000f28000c1e1500 */
[----:B------:R-:W5:Y:S04]  /*0430*/  @P1 LDG.E.U16 R0, desc[UR4][R20.64] ;  /* 0x0000000414001981 */ /* 0x000f68000c1e1500 */
[----:B------:R-:W5:Y:S04]  /*0440*/  @P0 LDG.E.U16 R11, desc[UR4][R20.64+0x2] ;  /* 0x00000204140b0981 */ /* 0x000f68000c1e1500 */
[----:B------:R-:W5:Y:S04]  /*0450*/  LDG.E.64 R6, desc[UR4][R6.64] ;  /* 0x0000000406067981 */ /* 0x000f68000c1e1b00 */
[----:B------:R-:W5:Y:S04]  /*0460*/  @!P0 LDG.E.U16 R14, desc[UR4][R8.64+0x2] ;  /* 0x00000204080e8981 */ /* 0x000f68000c1e1500 */
[----:B------:R-:W5:Y:S04]  /*0470*/  @!P0 LDG.E.U16 R17, desc[UR4][R8.64+0x4] ;  /* 0x0000040408118981 */ /* 0x000f68000c1e1500 */
[----:B------:R0:W5:Y:S01]  /*0480*/  @!P0 LDG.E.U16 R18, desc[UR4][R8.64+0x6] ;  /* 0x0000060408128981 */ /* 0x000162000c1e1500 */
[----:B---3--:R-:W-:Y:S01]  /*0490*/  SHF.R.S32.HI R28, RZ, 0x1f, R23 ;  /* 0x0000001fff1c7819 */ /* 0x008fe20000011417 */
[----:B------:R-:W-:Y:S01]  /*04a0*/  BSSY B0, `(.L_x_2672) ;  /* 0x00000aa000007945 */ /* 0x000fe20003800000 */
[----:B--2---:R-:W-:-:S02]  /*04b0*/  HADD2.F32 R26, -RZ, R4.H0_H0 ;  /* 0x20000004ff1a7230 */ /* 0x004fc40000004100 */
[----:B------:R-:W-:-:S03]  /*04c0*/  HADD2.F32 R4, -RZ, R4.H1_H1 ;  /* 0x30000004ff047230 */ /* 0x000fc60000004100 */
[----:B------:R-:W-:Y:S01]  /*04d0*/  FFMA.FTZ R19, R26, R26, RZ ;  /* 0x0000001a1a137223 */ /* 0x000fe200000100ff */
[----:B------:R-:W-:-:S03]  /*04e0*/  HADD2.F32 R27, -RZ, R5.H0_H0 ;  /* 0x20000005ff1b7230 */ /* 0x000fc60000004100 */
[----:B------:R-:W-:Y:S01]  /*04f0*/  FFMA.FTZ R22, R4, R4, R19 ;  /* 0x0000000404167223 */ /* 0x000fe20000010013 */
[----:B------:R-:W-:-:S03]  /*0500*/  HADD2.F32 R5, -RZ, R5.H1_H1 ;  /* 0x30000005ff057230 */ /* 0x000fc60000004100 */
[----:B------:R-:W-:-:S04]  /*0510*/  FFMA.FTZ R22, R27, R27, R22 ;  /* 0x0000001b1b167223 */ /* 0x000fc80000010016 */
[----:B------:R-:W-:-:S05]  /*0520*/  FFMA.FTZ R22, R5, R5, R22 ;  /* 0x0000000505167223 */ /* 0x000fca0000010016 */
[----:B------:R-:W1:Y:S02]  /*0530*/  SHFL.BFLY PT, R19, R22, 0x10, 0x1f ;  /* 0x0e001f0016137f89 */ /* 0x000e6400000e0000 */
[----:B-1----:R-:W-:-:S05]  /*0540*/  FADD.FTZ R19, R22, R19 ;  /* 0x0000001316137221 */ /* 0x002fca0000010000 */
[----:B0-----:R-:W0:Y:S02]  /*0550*/  SHFL.BFLY PT, R8, R19, 0x8, 0x1f ;  /* 0x0d001f0013087f89 */ /* 0x001e2400000e0000 */
[----:B0-----:R-:W-:-:S05]  /*0560*/  FADD.FTZ R9, R19, R8 ;  /* 0x0000000813097221 */ /* 0x001fca0000010000 */
[----:B------:R-:W0:Y:S02]  /*0570*/  SHFL.BFLY PT, R8, R9, 0x4, 0x1f ;  /* 0x0c801f0009087f89 */ /* 0x000e2400000e0000 */
[----:B0-----:R-:W-:-:S05]  /*0580*/  FADD.FTZ R20, R9, R8 ;  /* 0x0000000809147221 */ /* 0x001fca0000010000 */
[----:B------:R-:W0:Y:S02]  /*0590*/  SHFL.BFLY PT, R21, R20, 0x2, 0x1f ;  /* 0x0c401f0014157f89 */ /* 0x000e2400000e0000 */
[----:B0-----:R-:W-:-:S05]  /*05a0*/  FADD.FTZ R21, R20, R21 ;  /* 0x0000001514157221 */ /* 0x001fca0000010000 */
[----:B------:R-:W0:Y:S01]  /*05b0*/  SHFL.BFLY PT, R8, R21, 0x1, 0x1f ;  /* 0x0c201f0015087f89 */ /* 0x000e2200000e0000 */
[----:B------:R-:W-:Y:S01]  /*05c0*/  LEA.HI R9, R28, R23, RZ, 0x2 ;  /* 0x000000171c097211 */ /* 0x000fe200078f10ff */
[----:B----4-:R-:W-:Y:S02]  /*05d0*/  @!P1 HADD2.F32 R10, -RZ, R10.H0_H0 ;  /* 0x2000000aff0a9230 */ /* 0x010fe40000004100 */
[----:B-----5:R-:W-:Y:S02]  /*05e0*/  @P1 HADD2.F32 R10, -RZ, R0.H0_H0 ;  /* 0x20000000ff0a1230 */ /* 0x020fe40000004100 */
[----:B------:R-:W-:Y:S01]  /*05f0*/  @P0 HADD2.F32 R0, -RZ, R15.H0_H0 ;  /* 0x2000000fff000230 */ /* 0x000fe20000004100 */
[----:B------:R-:W-:Y:S01]  /*0600*/  SHF.R.S32.HI R15, RZ, 0x2, R9 ;  /* 0x00000002ff0f7819 */ /* 0x000fe20000011409 */
[----:B0-----:R-:W-:-:S04]  /*0610*/  FADD.FTZ R8, R21, R8 ;  /* 0x0000000815087221 */ /* 0x001fc80000010000 */
[----:B------:R-:W-:-:S06]  /*0620*/  FFMA.FTZ R3, R8, 0.0078125, R3 ;  /* 0x3c00000008037823 */ /* 0x000fcc0000010003 */
[----:B------:R-:W0:Y:S01]  /*0630*/  MUFU.RSQ R3, R3 ;  /* 0x0000000300037308 */ /* 0x000e220000001400 */
[----:B------:R-:W-:Y:S01]  /*0640*/  @P0 HADD2.F32 R8, -RZ, R11.H0_H0 ;  /* 0x2000000bff080230 */ /* 0x000fe20000004100 */
[----:B------:R-:W-:Y:S01]  /*0650*/  SHF.R.S32.HI R11, RZ, 0x1f, R23 ;  /* 0x0000001fff0b7819 */ /* 0x000fe20000011417 */
[----:B------:R-:W-:Y:S02]  /*0660*/  @P0 HADD2.F32 R16, -RZ, R16.H0_H0 ;  /* 0x20000010ff100230 */ /* 0x000fe40000004100 */
[----:B------:R-:W-:Y:S02]  /*0670*/  IMAD R7, R7, R23, RZ ;  /* 0x0000001707077224 */ /* 0x000fe400078e02ff */
[----:B------:R-:W-:Y:S02]  /*0680*/  @!P0 HADD2.F32 R8, -RZ, R14.H0_H0 ;  /* 0x2000000eff088230 */ /* 0x000fe40000004100 */
[----:B------:R-:W-:Y:S02]  /*0690*/  @!P0 HADD2.F32 R0, -RZ, R17.H0_H0 ;  /* 0x20000011ff008230 */ /* 0x000fe40000004100 */
[----:B------:R-:W-:Y:S01]  /*06a0*/  @!P0 HADD2.F32 R16, -RZ, R18.H0_H0 ;  /* 0x20000012ff108230 */ /* 0x000fe20000004100 */
[----:B------:R-:W-:Y:S01]  /*06b0*/  ISETP.GE.AND P0, PT, R2, R15, PT ;  /* 0x0000000f0200720c */ /* 0x000fe20003f06270 */
[----:B------:R-:W-:-:S02]  /*06c0*/  IMAD R17, R6, R11, R7 ;  /* 0x0000000b06117224 */ /* 0x000fc400078e0207 */
[----:B------:R-:W-:-:S04]  /*06d0*/  IMAD.WIDE.U32 R6, R6, R23, RZ ;  /* 0x0000001706067225 */ /* 0x000fc800078e00ff */
[C---:B0-----:R-:W-:Y:S01]  /*06e0*/  FMUL.FTZ R11, R3.reuse, R8 ;  /* 0x00000008030b7220 */ /* 0x041fe20000410000 */
[C---:B------:R-:W-:Y:S01]  /*06f0*/  FMUL.FTZ R8, R3.reuse, R0 ;  /* 0x0000000003087220 */ /* 0x040fe20000410000 */
[----:B------:R-:W-:Y:S01]  /*0700*/  FMUL.FTZ R16, R3, R16 ;  /* 0x0000001003107220 */ /* 0x000fe20000410000 */
[----:B------:R-:W-:Y:S01]  /*0710*/  IMAD.IADD R7, R7, 0x1, R17 ;  /* 0x0000000107077824 */ /* 0x000fe200078e0211 */
[----:B------:R-:W-:Y:S01]  /*0720*/  LEA R0, P1, R6, UR6, 0x1 ;  /* 0x0000000606007c11 */ /* 0x000fe2000f8208ff */
[----:B------:R-:W-:Y:S01]  /*0730*/  FMUL.FTZ R9, R3, R10 ;  /* 0x0000000a03097220 */ /* 0x000fe20000410000 */
[----:B------:R-:W-:Y:S01]  /*0740*/  FMUL.FTZ R3, R4, R11 ;  /* 0x0000000b04037220 */ /* 0x000fe20000410000 */
[----:B------:R-:W-:Y:S01]  /*0750*/  FMUL.FTZ R4, R5, R16 ;  /* 0x0000001005047220 */ /* 0x000fe20000410000 */
[----:B------:R-:W-:Y:S01]  /*0760*/  LEA.HI.X R5, R6, UR7, R7, 0x1, P1 ;  /* 0x0000000706057c11 */ /* 0x000fe200088f0c07 */
        /* <DEDUP_REMOVED lines=75> */
[----:B------:R2:W4:Y:S04]  /*0c20*/  LDG.E.U16.CONSTANT R10, desc[UR4][R10.64] ;  /* 0x000000040a0a7981 */ /* 0x000528000c1e9500 */
[----:B------:R-:W4:Y:S01]  /*0c30*/  LDG.E.U16.CONSTANT R24, desc[UR4][R24.64] ;  /* 0x0000000418187981 */ /* 0x000f22000c1e9500 */
        /* <DEDUP_REMOVED lines=10> */
[----:B--2---:R-:W-:-:S02]  /*0ce0*/  IMAD.U32 R11, R16, 0x10000, RZ ;  /* 0x00010000100b7824 */ /* 0x004fc400078e00ff */
[----:B---3--:R-:W-:-:S04]  /*0cf0*/  IMAD.U32 R18, R18, 0x10000, RZ ;  /* 0x0001000012127824 */ /* 0x008fc800078e00ff */
[----:B------:R-:W-:Y:S01]  /*0d00*/  FMUL.FTZ R19, R19, R18 ;  /* 0x0000001213137220 */ /* 0x000fe20000410000 */
[----:B-----5:R-:W-:Y:S01]  /*0d10*/  SHF.L.U32 R15, R20, 0x10, RZ ;  /* 0x00000010140f7819 */ /* 0x020fe200000006ff */
[----:B----4-:R-:W-:Y:S01]  /*0d20*/  IMAD.U32 R14, R14, 0x10000, RZ ;  /* 0x000100000e0e7824 */ /* 0x010fe200078e00ff */
[----:B------:R-:W-:Y:S02]  /*0d30*/  SHF.L.U32 R10, R10, 0x10, RZ ;  /* 0x000000100a0a7819 */ /* 0x000fe400000006ff */
[----:B------:R-:W-:Y:S01]  /*0d40*/  SHF.L.U32 R24, R24, 0x10, RZ ;  /* 0x0000001018187819 */ /* 0x000fe200000006ff */
[----:B------:R-:W-:-:S04]  /*0d50*/  FMUL.FTZ R28, R28, R15 ;  /* 0x0000000f1c1c7220 */ /* 0x000fc80000410000 */
[----:B------:R-:W-:Y:S01]  /*0d60*/  FMUL.FTZ R24, R29, R24 ;  /* 0x000000181d187220 */ /* 0x000fe20000410000 */
[----:B------:R-:W-:Y:S01]  /*0d70*/  FFMA.FTZ R26, R26, R11, R19 ;  /* 0x0000000b1a1a7223 */ /* 0x000fe20000010013 */
[----:B------:R-:W-:Y:S02]  /*0d80*/  FFMA.FTZ R3, R3, R14, R28 ;  /* 0x0000000e03037223 */ /* 0x000fe4000001001c */
[----:B------:R-:W-:-:S07]  /*0d90*/  FFMA.FTZ R27, R27, R10, R24 ;  /* 0x0000000a1b1b7223 */ /* 0x000fce0000010018 */
.L_x_2681:
        /* <DEDUP_REMOVED lines=20> */
[----:B---3--:R-:W-:Y:S01]  /*0ee0*/  SHF.L.U32 R11, R6, 0x10, RZ ;  /* 0x00000010060b7819 */ /* 0x008fe200000006ff */
[----:B--2---:R-:W-:-:S04]  /*0ef0*/  IMAD.U32 R5, R8, 0x10000, RZ ;  /* 0x0001000008057824 */ /* 0x004fc800078e00ff */
[----:B------:R-:W-:-:S04]  /*0f00*/  FMUL.FTZ R11, R2, R11 ;  /* 0x0000000b020b7220 */ /* 0x000fc80000410000 */
[----:B------:R-:W-:Y:S01]  /*0f10*/  FFMA.FTZ R4, R4, R5, R11 ;  /* 0x0000000504047223 */ /* 0x000fe2000001000b */
[----:B------:R-:W-:Y:S06]  /*0f20*/  BRA.DIV UR6, `(.L_x_2675) ;  /* 0x0000000606d47947 */ /* 0x000fec000b800000 */
[----:B------:R-:W-:Y:S01]  /*0f30*/  NOP ;  /* 0x0000000000007918 */ /* 0x000fe20000000000 */
.L_x_2673:
[----:B------:R-:W-:Y:S05]  /*0f40*/  BSYNC B0 ;  /* 0x0000000000007941 */ /* 0x000fea0003800000 */
.L_x_2672:
[----:B------:R-:W-:Y:S02]  /*0f50*/  F2FP.F16.F32.PACK_AB R26, R3, R26 ;  /* 0x0000001a031a723e */ /* 0x000fe400000000ff */
[----:B------:R-:W-:-:S05]  /*0f60*/  F2FP.F16.F32.PACK_AB R27, R4, R27 ;  /* 0x0000001b041b723e */ /* 0x000fca00000000ff */
[----:B------:R-:W-:Y:S01]  /*0f70*/  STG.E.64 desc[UR4][R12.64], R26 ;  /* 0x0000001a0c007986 */ /* 0x000fe2000c101b04 */
[----:B------:R-:W-:Y:S05]  /*0f80*/  EXIT ;  /* 0x000000000000794d */ /* 0x000fea0003800000 */
.L_x_2674:
        /* <DEDUP_REMOVED lines=45> */
.L_x_2676:
[----:B------:R-:W-:-:S13]  /*1260*/  ISETP.GT.U32.AND P2, PT, R7, R18, PT ;  /* 0x000000120700720c */ /* 0x000fda0003f44070 */
[----:B------:R-:W-:-:S07]  /*1270*/  @!P2 IMAD.IADD R18, R18, 0x1, -R7 ;  /* 0x000000011212a824 */ /* 0x000fce00078e0a07 */
[----:B------:R-:W-:Y:S05]  /*1280*/  WARPSYNC.COLLECTIVE R17, `(.L_x_2677) ;  /* 0x0000000011087348 */ /* 0x000fea0003c00000 */
[----:B------:R0:W1:Y:S02]  /*1290*/  SHFL.BFLY P2, R19, R20, R23, R24 ;  /* 0x0c00001714137389 */ /* 0x0000640000040018 */
[----:B01----:R-:W-:Y:S05]  /*12a0*/  ENDCOLLECTIVE ;  /* 0x000000000000791b */ /* 0x003fea0003800000 */
.L_x_2677:
[----:B------:R-:W-:-:S13]  /*12b0*/  ISETP.GT.U32.AND P3, PT, R7, R18, PT ;  /* 0x000000120700720c */ /* 0x000fda0003f64070 */
[----:B------:R-:W-:-:S05]  /*12c0*/  @!P3 IMAD.IADD R18, R18, 0x1, -R7 ;  /* 0x000000011212b824 */ /* 0x000fca00078e0a07 */
[----:B------:R-:W-:Y:S01]  /*12d0*/  @!P4 IADD3 R14, PT, PT, -R18, RZ, RZ ;  /* 0x000000ff120ec210 */ /* 0x000fe20007ffe1ff */
[----:B------:R-:W-:-:S04]  /*12e0*/  @!P1 FADD.FTZ R19, -R19, -RZ ;  /* 0x800000ff13139221 */ /* 0x000fc80000010100 */
[----:B------:R-:W-:-:S05]  /*12f0*/  @!P4 IMAD.MOV.U32 R18, RZ, RZ, R14 ;  /* 0x000000ffff12c224 */ /* 0x000fca00078e000e */
[----:B------:R-:W-:-:S04]  /*1300*/  SEL R18, R22, R18, !P0 ;  /* 0x0000001216127207 */ /* 0x000fc80004000000 */
[----:B------:R-:W-:Y:S01]  /*1310*/  LOP3.LUT R11, R18, 0xfe, RZ, 0xc0, !PT ;  /* 0x000000fe120b7812 */ /* 0x000fe200078ec0ff */
[----:B------:R-:W-:Y:S01]  /*1320*/  IMAD.U32 R15, R16, 0x10000, RZ ;  /* 0x00010000100f7824 */ /* 0x000fe200078e00ff */
[----:B------:R-:W-:Y:S02]  /*1330*/  SHF.L.U32 R2, R10, 0x10, RZ ;  /* 0x000000100a027819 */ /* 0x000fe400000006ff */
[----:B------:R-:W-:-:S03]  /*1340*/  IADD3 R10, P2, PT, R11, R0, RZ ;  /* 0x000000000b0a7210 */ /* 0x000fc60007f5e0ff */
        /* <DEDUP_REMOVED lines=20> */
.L_x_2678:
[----:B------:R-:W-:-:S05]  /*1490*/  @!P3 IADD3 R15, PT, PT, -R16, RZ, RZ ;  /* 0x000000ff100fb210 */ /* 0x000fca0007ffe1ff */
[----:B------:R-:W-:-:S05]  /*14a0*/  @!P3 IMAD.MOV.U32 R16, RZ, RZ, R15 ;  /* 0x000000ffff10b224 */ /* 0x000fca00078e000f */
[----:B------:R-:W-:-:S04]  /*14b0*/  SEL R16, R22, R16, !P0 ;  /* 0x0000001016107207 */ /* 0x000fc80004000000 */
[----:B------:R-:W-:Y:S01]  /*14c0*/  LOP3.LUT R11, R16, 0xfe, RZ, 0xc0, !PT ;  /* 0x000000fe100b7812 */ /* 0x000fe200078ec0ff */
[----:B------:R-:W-:-:S03]  /*14d0*/  IMAD.MOV.U32 R28, RZ, RZ, R19 ;  /* 0x000000ffff1c7224 */ /* 0x000fc600078e0013 */
[----:B------:R-:W-:Y:S01]  /*14e0*/  IADD3 R10, P2, PT, R11, R0, RZ ;  /* 0x000000000b0a7210 */ /* 0x000fe20007f5e0ff */
[----:B------:R-:W-:-:S04]  /*14f0*/  @!P1 FADD.FTZ R28, -R28, -RZ ;  /* 0x800000ff1c1c9221 */ /* 0x000fc80000010100 */
[----:B------:R-:W-:-:S05]  /*1500*/  IMAD.X R11, RZ, RZ, R5, P2 ;  /* 0x000000ffff0b7224 */ /* 0x000fca00010e0605 */
[----:B------:R0:W5:Y:S01]  /*1510*/  LDG.E.U16.CONSTANT R16, desc[UR4][R10.64] ;  /* 0x000000040a107981 */ /* 0x000162000c1e9500 */
[----:B------:R-:W-:-:S05]  /*1520*/  SHF.L.U32 R15, R14, 0x10, RZ ;  /* 0x000000100e0f7819 */ /* 0x000fca00000006ff */
[----:B------:R-:W-:Y:S01]  /*1530*/  FMUL.FTZ R28, R28, R15 ;  /* 0x0000000f1c1c7220 */ /* 0x000fe20000410000 */
[----:B------:R-:W-:-:S06]  /*1540*/  IMAD.WIDE R14, R6, 0x2, R10 ;  /* 0x00000002060e7825 */ /* 0x000fcc00078e020a */
[----:B------:R0:W5:Y:S01]  /*1550*/  LDG.E.U16.CONSTANT R14, desc[UR4][R14.64] ;  /* 0x000000040e0e7981 */ /* 0x000162000c1e9500 */
[----:B------:R-:W-:-:S07]  /*1560*/  IMAD.MOV.U32 R20, RZ, RZ, R27 ;  /* 0x000000ffff147224 */ /* 0x000fce00078e001b */
[----:B0----5:R-:W-:Y:S05]  /*1570*/  WARPSYNC.COLLECTIVE R17, `(.L_x_2679) ;  /* 0x0000000011087348 */ /* 0x021fea0003c00000 */
[----:B------:R1:W2:Y:S02]  /*1580*/  SHFL.BFLY P2, R19, R20, R23, R24 ;  /* 0x0c00001714137389 */ /* 0x0002a40000040018 */
[----:B012--5:R-:W-:Y:S05]  /*1590*/  ENDCOLLECTIVE ;  /* 0x000000000000791b */ /* 0x027fea0003800000 */
.L_x_2679:
[----:B------:R-:W-:Y:S01]  /*15a0*/  IMAD.MOV.U32 R20, RZ, RZ, R4 ;  /* 0x000000ffff147224 */ /* 0x000fe200078e0004 */
[----:B------:R-:W-:-:S07]  /*15b0*/  MOV R29, R19 ;  /* 0x00000013001d7202 */ /* 0x000fce0000000f00 */
[----:B------:R-:W-:Y:S05]  /*15c0*/  WARPSYNC.COLLECTIVE R17, `(.L_x_2680) ;  /* 0x0000000011087348 */ /* 0x000fea0003c00000 */
[----:B------:R0:W1:Y:S02]  /*15d0*/  SHFL.BFLY P2, R19, R20, R23, R24 ;  /* 0x0c00001714137389 */ /* 0x0000640000040018 */
[----:B01----:R-:W-:Y:S05]  /*15e0*/  ENDCOLLECTIVE ;  /* 0x000000000000791b */ /* 0x003fea0003800000 */
.L_x_2680:
[----:B------:R-:W-:Y:S01]  /*15f0*/  SHF.L.U32 R2, R2, 0x10, RZ ;  /* 0x0000001002027819 */ /* 0x000fe200000006ff */
[----:B------:R-:W-:-:S04]  /*1600*/  @!P1 FADD.FTZ R29, -R29, -RZ ;  /* 0x800000ff1d1d9221 */ /* 0x000fc80000010100 */
[----:B------:R-:W-:Y:S01]  /*1610*/  FFMA.FTZ R3, R3, R2, R28 ;  /* 0x0000000203037223 */ /* 0x000fe2000001001c */
[----:B------:R-:W-:Y:S02]  /*1620*/  MOV R2, R19 ;  /* 0x0000001300027202 */ /* 0x000fe40000000f00 */
[----:B------:R-:W-:Y:S01]  /*1630*/  SHF.L.U32 R16, R16, 0x10, RZ ;  /* 0x0000001010107819 */ /* 0x000fe200000006ff */
[----:B------:R-:W-:-:S04]  /*1640*/  IMAD.U32 R14, R14, 0x10000, RZ ;  /* 0x000100000e0e7824 */ /* 0x000fc800078e00ff */
[----:B------:R-:W-:-:S04]  /*1650*/  FMUL.FTZ R14, R29, R14 ;  /* 0x0000000e1d0e7220 */ /* 0x000fc80000410000 */
[----:B------:R-:W-:Y:S01]  /*1660*/  FFMA.FTZ R27, R27, R16, R14 ;  /* 0x000000101b1b7223 */ /* 0x000fe2000001000e */
[----:B------:R-:W-:Y:S06]  /*1670*/  BRA `(.L_x_2681) ;  /* 0xfffffff400c87947 */ /* 0x000fec000383ffff */
.L_x_2675:
[----:B------:R-:W-:Y:S01]  /*1680*/  BSSY B1, `(.L_x_2682) ;  /* 0x0000005000017945 */ /* 0x000fe20003800000 */
[----:B------:R-:W-:-:S07]  /*1690*/  IMAD.MOV.U32 R17, RZ, RZ, -0x1 ;  /* 0xffffffffff117424 */ /* 0x000fce00078e00ff */
[----:B------:R-:W-:Y:S05]  /*16a0*/  WARPSYNC.COLLECTIVE R17, `(.L_x_2683) ;  /* 0x0000000011087348 */ /* 0x000fea0003c00000 */
[----:B------:R-:W-:Y:S01]  /*16b0*/  NOP ;  /* 0x0000000000007918 */ /* 0x000fe20000000000 */
[----:B------:R-:W-:Y:S05]  /*16c0*/  ENDCOLLECTIVE ;  /* 0x000000000000791b */ /* 0x000fea0003800000 */
.L_x_2683:
[----:B------:R-:W-:Y:S05]  /*16d0*/  BSYNC B1 ;  /* 0x0000000000017941 */ /* 0x000fea0003800000 */
.L_x_2682:
[----:B------:R-:W-:Y:S05]  /*16e0*/  BRA `(.L_x_2673) ;  /* 0xfffffff800147947 */ /* 0x000fea000383ffff */
.L_x_2684:
        /* <DEDUP_REMOVED lines=9> */
.L_x_4142:


//--------------------- .text._ZN12tensorrt_llm7kernels21fusedQKNormRopeKernelIN3c104HalfENS2_8BFloat16ELi128ELb1EEEvPviiifPKvS7_S7_PKlii --------------------------
	.section	.text._ZN12tensorrt_llm7kernels21fusedQKNormRopeKernelIN3c104HalfENS2_8BFloat16ELi128ELb1EEEvPviiifPKvS7_S7_PKlii,"ax",@progbits
	.align	128
        .global         _ZN12tensorrt_llm7kernels21fusedQKNormRopeKernelIN3c104HalfENS2_8BFloat16ELi128ELb1EEEvPviiifPKvS7_S7_PKlii
        .type           _ZN12tensorrt_llm7kernels21fusedQKNormRopeKernelIN3c104HalfENS2_8BFloat16ELi128ELb1EEEvPviiifPKvS7_S7_PKlii,@function
        .size           _ZN12tensorrt_llm7kernels21fusedQKNormRopeKernelIN3c104HalfENS2_8BFloat16ELi128ELb1EEEvPviiifPKvS7_S7_PKlii,(.L_x_4143 - _ZN12tensorrt_llm7kernels21fusedQKNormRopeKernelIN3c104HalfENS2_8BFloat16ELi128ELb1EEEvPviiifPKvS7_S7_PKlii)
        .other          _ZN12tensorrt_llm7kernels21fusedQKNormRopeKernelIN3c104HalfENS2_8BFloat16ELi128ELb1EEEvPviiifPKvS7_S7_PKlii,@"STO_CUDA_ENTRY STV_DEFAULT"
_ZN12tensorrt_llm7kernels21fusedQKNormRopeKernelIN3c104HalfENS2_8BFloat16ELi128ELb1EEEvPviiifPKvS7_S7_PKlii:
.text._ZN12tensorrt_llm7kernels21fusedQKNormRopeKernelIN3c104HalfENS2_8BFloat16ELi128ELb1EEEvPviiifPKvS7_S7_PKlii:
        /* <DEDUP_REMOVED lines=44> */
[----:B------:R-:W2:Y:S03]  /*02c0*/  LDC.64 R2, c[0x0][0x380] ;  /* 0x0000e000ff027b82 */ /* 0x000ea60000000a00 */
[CC--:B------:R-:W-:Y:S02]  /*02d0*/  ISETP.GE.AND P0, PT, R17.reuse, R10.reuse, PT ;  /* 0x0000000a1100720c */ /* 0x0c0fe40003f06270 */
[CC--:B------:R-:W-:Y:S02]  /*02e0*/  IADD3 R0, PT, PT, R17.reuse, -R10.reuse, RZ ;  /* 0x8000000a11007210 */ /* 0x0c0fe40007ffe0ff */
[----:B------:R-:W-:Y:S01]  /*02f0*/  VIMNMX R7, PT, PT, R17, R10, PT ;  /* 0x0000000a11077248 */ /* 0x000fe20003fe0100 */
[----:B------:R-:W3:Y:S01]  /*0300*/  LDC.64 R22, c[0x0][0x3a0] ;  /* 0x0000e800ff167b82 */ /* 0x000ee20000000a00 */
[----:B------:R-:W-:-:S02]  /*0310*/  SEL R0, R0, RZ, P0 ;  /* 0x000000ff00007207 */ /* 0x000fc40000000000 */
[----:B0-----:R-:W-:-:S05]  /*0320*/  IADD3 R4, PT, PT, R11, R4, RZ ;  /* 0x000000040b047210 */ /* 0x001fca0007ffe0ff */
        /* <DEDUP_REMOVED lines=9> */
[----:B------:R-:W3:Y:S04]  /*03c0*/  @P0 LDG.E.U16 R14, desc[UR4][R22.64+0x2] ;  /* 0x00000204160e0981 */ /* 0x000ee8000c1e1500 */
[----:B------:R-:W4:Y:S04]  /*03d0*/  @P0 LDG.E.U16 R13, desc[UR4][R22.64+0x4] ;  /* 0x00000404160d0981 */ /* 0x000f28000c1e1500 */
[----:B------:R-:W5:Y:S04]  /*03e0*/  @P0 LDG.E.U16 R12, desc[UR4][R22.64+0x6] ;  /* 0x00000604160c0981 */ /* 0x000f68000c1e1500 */
[----:B------:R-:W5:Y:S04]  /*03f0*/  @!P0 LDG.E.U16 R18, desc[UR4][R10.64+0x2] ;  /* 0x000002040a128981 */ /* 0x000f68000c1e1500 */
[----:B------:R-:W5:Y:S04]  /*0400*/  @!P0 LDG.E.U16 R17, desc[UR4][R10.64+0x4] ;  /* 0x000004040a118981 */ /* 0x000f68000c1e1500 */
[----:B------:R-:W5:Y:S04]  /*0410*/  @!P0 LDG.E.U16 R21, desc[UR4][R10.64+0x6] ;  /* 0x000006040a158981 */ /* 0x000f68000c1e1500 */
[----:B------:R-:W5:Y:S04]  /*0420*/  @!P1 LDG.E.U16 R15, desc[UR4][R10.64] ;  /* 0x000000040a0f9981 */ /* 0x000f68000c1e1500 */
[----:B------:R0:W5:Y:S01]  /*0430*/  @P1 LDG.E.U16 R16, desc[UR4][R22.64] ;  /* 0x0000000416101981 */ /* 0x000162000c1e1500 */
[----:B------:R-:W-:Y:S01]  /*0440*/  BSSY.RECONVERGENT B0, `(.L_x_2685) ;  /* 0x000004b000007945 */ /* 0x000fe20003800200 */
        /* <DEDUP_REMOVED lines=8> */
[----:B0-----:R-:W0:Y:S02]  /*04d0*/  SHFL.BFLY PT, R23, R4, 0x10, 0x1f ;  /* 0x0e001f0004177f89 */ /* 0x001e2400000e0000 */
[----:B0-----:R-:W-:-:S05]  /*04e0*/  FADD.FTZ R23, R4, R23 ;  /* 0x0000001704177221 */ /* 0x001fca0000010000 */
[----:B------:R-:W0:Y:S02]  /*04f0*/  SHFL.BFLY PT, R6, R23, 0x8, 0x1f ;  /* 0x0d001f0017067f89 */ /* 0x000e2400000e0000 */
[----:B0-----:R-:W-:-:S05]  /*0500*/  FADD.FTZ R11, R23, R6 ;  /* 0x00000006170b7221 */ /* 0x001fca0000010000 */
[----:B------:R-:W0:Y:S02]  /*0510*/  SHFL.BFLY PT, R6, R11, 0x4, 0x1f ;  /* 0x0c801f000b067f89 */ /* 0x000e2400000e0000 */
[----:B0-----:R-:W-:Y:S02]  /*0520*/  FADD.FTZ R22, R11, R6 ;  /* 0x000000060b167221 */ /* 0x001fe40000010000 */
[----:B------:R-:W0:Y:S03]  /*0530*/  LDC R6, c[0x0][0x3bc] ;  /* 0x0000ef00ff067b82 */ /* 0x000e260000000800 */
[----:B------:R-:W1:Y:S02]  /*0540*/  SHFL.BFLY PT, R25, R22, 0x2, 0x1f ;  /* 0x0c401f0016197f89 */ /* 0x000e6400000e0000 */
[----:B-1----:R-:W-:-:S05]  /*0550*/  FADD.FTZ R25, R22, R25 ;  /* 0x0000001916197221 */ /* 0x002fca0000010000 */
[----:B------:R-:W1:Y:S01]  /*0560*/  SHFL.BFLY PT, R10, R25, 0x1, 0x1f ;  /* 0x0c201f00190a7f89 */ /* 0x000e6200000e0000 */
[----:B0-----:R-:W-:-:S04]  /*0570*/  SHF.R.S32.HI R23, RZ, 0x1f, R6 ;  /* 0x0000001fff177819 */ /* 0x001fc80000011406 */
[----:B------:R-:W-:Y:S01]  /*0580*/  LEA.HI R24, R23, R6, RZ, 0x2 ;  /* 0x0000000617187211 */ /* 0x000fe200078f10ff */
[----:B---3--:R-:W-:Y:S02]  /*0590*/  @P0 HADD2.F32 R11, -RZ, R14.H0_H0 ;  /* 0x2000000eff0b0230 */ /* 0x008fe40000004100 */
[----:B----4-:R-:W-:Y:S02]  /*05a0*/  @P0 HADD2.F32 R13, -RZ, R13.H0_H0 ;  /* 0x2000000dff0d0230 */ /* 0x010fe40000004100 */
[----:B-1----:R-:W-:-:S04]  /*05b0*/  FADD.FTZ R10, R25, R10 ;  /* 0x0000000a190a7221 */ /* 0x002fc80000010000 */
[----:B------:R-:W-:Y:S02]  /*05c0*/  FFMA.FTZ R10, R10, 0.0078125, R5 ;  /* 0x3c0000000a0a7823 */ /* 0x000fe40000010005 */
[----:B------:R-:W0:Y:S01]  /*05d0*/  LDC.64 R4, c[0x0][0x3b0] ;  /* 0x0000ec00ff047b82 */ /* 0x000e220000000a00 */
[----:B------:R-:W-:-:S03]  /*05e0*/  SHF.R.S32.HI R25, RZ, 0x2, R24 ;  /* 0x00000002ff197819 */ /* 0x000fc60000011418 */
[----:B------:R-:W1:Y:S01]  /*05f0*/  MUFU.RSQ R10, R10 ;  /* 0x0000000a000a7308 */ /* 0x000e620000001400 */
[----:B-----5:R-:W-:Y:S02]  /*0600*/  @P0 HADD2.F32 R23, -RZ, R12.H0_H0 ;  /* 0x2000000cff170230 */ /* 0x020fe40000004100 */
[----:B------:R-:W-:Y:S02]  /*0610*/  @!P0 HADD2.F32 R11, -RZ, R18.H0_H0 ;  /* 0x20000012ff0b8230 */ /* 0x000fe40000004100 */
[----:B------:R-:W-:Y:S02]  /*0620*/  @!P0 HADD2.F32 R13, -RZ, R17.H0_H0 ;  /* 0x20000011ff0d8230 */ /* 0x000fe40000004100 */
[----:B------:R-:W-:Y:S01]  /*0630*/  @!P0 HADD2.F32 R23, -RZ, R21.H0_H0 ;  /* 0x20000015ff178230 */ /* 0x000fe20000004100 */
[----:B------:R-:W-:Y:S01]  /*0640*/  ISETP.GE.AND P0, PT, R8, R25, PT ;  /* 0x000000190800720c */ /* 0x000fe20003f06270 */
[----:B------:R-:W-:Y:S02]  /*0650*/  @!P1 HADD2.F32 R15, -RZ, R15.H0_H0 ;  /* 0x2000000fff0f9230 */ /* 0x000fe40000004100 */
[----:B------:R-:W-:-:S05]  /*0660*/  @P1 HADD2.F32 R15, -RZ, R16.H0_H0 ;  /* 0x20000010ff0f1230 */ /* 0x000fca0000004100 */
        /* <DEDUP_REMOVED lines=19> */
[----:B0-----:R-:W-:Y:S02]  /*07a0*/  LEA R4, P0, R8, UR6, 0x1 ;  /* 0x0000000608047c11 */ /* 0x001fe4000f8008ff */
[----:B------:R-:W-:Y:S02]  /*07b0*/  SHF.R.S32.HI R7, RZ, 0x1, R6 ;  /* 0x00000001ff077819 */ /* 0x000fe40000011406 */
[----:B------:R-:W-:-:S04]  /*07c0*/  IADD3 R5, PT, PT, R9, R5, RZ ;  /* 0x0000000509057210 */ /* 0x000fc80007ffe0ff */
[----:B------:R-:W-:-:S03]  /*07d0*/  LEA.HI.X R5, R8, UR7, R5, 0x1, P0 ;  /* 0x0000000708057c11 */ /* 0x000fc600080f0c05 */
[----:B------:R-:W-:Y:S02]  /*07e0*/  IMAD.WIDE R6, R7, 0x2, R4 ;  /* 0x0000000207067825 */ /* 0x000fe400078e0204 */
[----:B------:R-:W2:Y:S04]  /*07f0*/  LDG.E.U16.CONSTANT R8, desc[UR4][R4.64] ;  /* 0x0000000404087981 */ /* 0x000ea8000c1e9500 */
[----:B------:R-:W3:Y:S04]  /*0800*/  LDG.E.U16.CONSTANT R13, desc[UR4][R6.64+0x2] ;  /* 0x00000204060d7981 */ /* 0x000ee8000c1e9500 */
[----:B------:R-:W4:Y:S04]  /*0810*/  LDG.E.U16.CONSTANT R9, desc[UR4][R6.64] ;  /* 0x0000000406097981 */ /* 0x000f28000c1e9500 */
[----:B------:R-:W5:Y:S01]  /*0820*/  LDG.E.U16.CONSTANT R12, desc[UR4][R4.64+0x2] ;  /* 0x00000204040c7981 */ /* 0x000f62000c1e9500 */
[----:B---3--:R-:W-:-:S02]  /*0830*/  SHF.L.U32 R15, R13, 0x10, RZ ;  /* 0x000000100d0f7819 */ /* 0x008fc400000006ff */
[----:B----4-:R-:W-:-:S03]  /*0840*/  SHF.L.U32 R9, R9, 0x10, RZ ;  /* 0x0000001009097819 */ /* 0x010fc600000006ff */
[-C--:B------:R-:W-:Y:S01]  /*0850*/  FMUL.FTZ R16, R10, R15.reuse ;  /* 0x0000000f0a107220 */ /* 0x080fe20000410000 */
[----:B--2---:R-:W-:Y:S01]  /*0860*/  SHF.L.U32 R8, R8, 0x10, RZ ;  /* 0x0000001008087819 */ /* 0x004fe200000006ff */
[----:B------:R-:W-:Y:S01]  /*0870*/  FMUL.FTZ R15, R19, R15 ;  /* 0x0000000f130f7220 */ /* 0x000fe20000410000 */
[----:B-----5:R-:W-:Y:S01]  /*0880*/  SHF.L.U32 R14, R12, 0x10, RZ ;  /* 0x000000100c0e7819 */ /* 0x020fe200000006ff */
[-C--:B------:R-:W-:Y:S01]  /*0890*/  FMUL.FTZ R13, R11, R9.reuse ;  /* 0x000000090b0d7220 */ /* 0x080fe20000410000 */
[----:B------:R-:W-:-:S03]  /*08a0*/  FMUL.FTZ R12, R0, R9 ;  /* 0x00000009000c7220 */ /* 0x000fc60000410000 */
[----:B------:R-:W-:Y:S01]  /*08b0*/  FFMA.FTZ R0, R0, R8, -R13 ;  /* 0x0000000800007223 */ /* 0x000fe2000001080d */
[----:B------:R-:W-:Y:S01]  /*08c0*/  FFMA.FTZ R19, R19, R14, -R16 ;  /* 0x0000000e13137223 */ /* 0x000fe20000010810 */
[----:B------:R-:W-:Y:S01]  /*08d0*/  FFMA.FTZ R11, R11, R8, R12 ;  /* 0x000000080b0b7223 */ /* 0x000fe2000001000c */
[----:B------:R-:W-:-:S07]  /*08e0*/  FFMA.FTZ R10, R10, R14, R15 ;  /* 0x0000000e0a0a7223 */ /* 0x000fce000001000f */
.L_x_2686:
[----:B------:R-:W-:Y:S05]  /*08f0*/  BSYNC.RECONVERGENT B0 ;  /* 0x0000000000007941 */ /* 0x000fea0003800200 */
.L_x_2685:
[----:B------:R-:W-:Y:S02]  /*0900*/  F2FP.F16.F32.PACK_AB R18, R11, R0 ;  /* 0x000000000b12723e */ /* 0x000fe400000000ff */
[----:B------:R-:W-:-:S05]  /*0910*/  F2FP.F16.F32.PACK_AB R19, R10, R19 ;  /* 0x000000130a13723e */ /* 0x000fca00000000ff */
[----:B------:R-:W-:Y:S01]  /*0920*/  STG.E.64 desc[UR4][R2.64], R18 ;  /* 0x0000001202007986 */ /* 0x000fe2000c101b04 */
[----:B------:R-:W-:Y:S05]  /*0930*/  EXIT ;  /* 0x000000000000794d */ /* 0x000fea0003800000 */
.L_x_2687:
        /* <DEDUP_REMOVED lines=12> */
.L_x_4143:


//--------------------- .text._ZN12tensorrt_llm7kernels21fusedQKNormRopeKernelIN3c104HalfENS2_8BFloat16ELi64ELb0EEEvPviiifPKvS7_S7_PKlii --------------------------
	.section	.text._ZN12tensorrt_llm7kernels21fusedQKNormRopeKernelIN3c104HalfENS2_8BFloat16ELi64ELb0EEEvPviiifPKvS7_S7_PKlii,"ax",@progbits
	.align	128
        .global         _ZN12tensorrt_llm7kernels21fusedQKNormRopeKernelIN3c104HalfENS2_8BFloat16ELi64ELb0EEEvPviiifPKvS7_S7_PKlii
        .type           _ZN12tensorrt_llm7kernels21fusedQKNormRopeKernelIN3c104HalfENS2_8BFloat16ELi64ELb0EEEvPviiifPKvS7_S7_PKlii,@function
        .size           _ZN12tensorrt_llm7kernels21fusedQKNormRopeKernelIN3c104HalfENS2_8BFloat16ELi64ELb0EEEvPviiifPKvS7_S7_PKlii,(.L_x_4144 - _ZN12tensorrt_llm7kernels21fusedQKNormRopeKernelIN3c104HalfENS2_8BFloat16ELi64ELb0EEEvPviiifPKvS7_S7_PKlii)
        .other          _ZN12tensorrt_llm7kernels21fusedQKNormRopeKernelIN3c104HalfENS2_8BFloat16ELi64ELb0EEEvPviiifPKvS7_S7_PKlii,@"STO_CUDA_ENTRY STV_DEFAULT"
_ZN12tensorrt_llm7kernels21fusedQKNormRopeKernelIN3c104HalfENS2_8BFloat16ELi64ELb0EEEvPviiifPKvS7_S7_PKlii:
.text._ZN12tensorrt_llm7kernels21fusedQKNormRopeKernelIN3c104HalfENS2_8BFloat16ELi64ELb0EEEvPviiifPKvS7_S7_PKlii:
        /* <DEDUP_REMOVED lines=66> */
[----:B------:R0:W4:Y:S01]  /*0420*/  @!P1 LDG.E.U16 R11, desc[UR4][R6.64] ;  /* 0x00000004060b9981 */ /* 0x000122000c1e1500 */
[----:B------:R-:W-:Y:S01]  /*0430*/  BSSY B0, `(.L_x_2688) ;  /* 0x000006d000007945 */ /* 0x000fe20003800000 */
[----:B---3--:R-:W-:-:S02]  /*0440*/  HADD2.F32 R0, -RZ, R15.H0_H0 ;  /* 0x2000000fff007230 */ /* 0x008fc40000004100 */
[----:B------:R-:W-:-:S03]  /*0450*/  HADD2.F32 R13, -RZ, R15.H1_H1 ;  /* 0x3000000fff0d7230 */ /* 0x000fc60000004100 */
[----:B------:R-:W-:-:S04]  /*0460*/  FFMA.FTZ R18, R0, R0, RZ ;  /* 0x0000000000127223 */ /* 0x000fc800000100ff */
[----:B------:R-:W-:-:S05]  /*0470*/  FFMA.FTZ R18, R13, R13, R18 ;  /* 0x0000000d0d127223 */ /* 0x000fca0000010012 */
[----:B------:R-:W1:Y:S02]  /*0480*/  SHFL.BFLY PT, R15, R18, 0x10, 0x1f ;  /* 0x0e001f00120f7f89 */ /* 0x000e6400000e0000 */
[----:B-1----:R-:W-:-:S05]  /*0490*/  FADD.FTZ R15, R18, R15 ;  /* 0x0000000f120f7221 */ /* 0x002fca0000010000 */
[----:B------:R-:W1:Y:S02]  /*04a0*/  SHFL.BFLY PT, R20, R15, 0x8, 0x1f ;  /* 0x0d001f000f147f89 */ /* 0x000e6400000e0000 */
[----:B-1----:R-:W-:-:S05]  /*04b0*/  FADD.FTZ R20, R15, R20 ;  /* 0x000000140f147221 */ /* 0x002fca0000010000 */
[----:B------:R-:W1:Y:S02]  /*04c0*/  SHFL.BFLY PT, R19, R20, 0x4, 0x1f ;  /* 0x0c801f0014137f89 */ /* 0x000e6400000e0000 */
[----:B-1----:R-:W-:-:S05]  /*04d0*/  FADD.FTZ R19, R20, R19 ;  /* 0x0000001314137221 */ /* 0x002fca0000010000 */
[----:B0-----:R-:W0:Y:S02]  /*04e0*/  SHFL.BFLY PT, R6, R19, 0x2, 0x1f ;  /* 0x0c401f0013067f89 */ /* 0x001e2400000e0000 */
[----:B0-----:R-:W-:Y:S02]  /*04f0*/  FADD.FTZ R7, R19, R6 ;  /* 0x0000000613077221 */ /* 0x001fe40000010000 */
[----:B------:R-:W0:Y:S03]  /*0500*/  LDC R6, c[0x0][0x3bc] ;  /* 0x0000ef00ff067b82 */ /* 0x000e260000000800 */
[----:B------:R-:W1:Y:S01]  /*0510*/  SHFL.BFLY PT, R16, R7, 0x1, 0x1f ;  /* 0x0c201f0007107f89 */ /* 0x000e6200000e0000 */
[----:B--2---:R-:W-:Y:S02]  /*0520*/  @P0 HADD2.F32 R17, -RZ, R10.H0_H0 ;  /* 0x2000000aff110230 */ /* 0x004fe40000004100 */
[----:B-----5:R-:W-:-:S02]  /*0530*/  @!P0 HADD2.F32 R17, -RZ, R14.H0_H0 ;  /* 0x2000000eff118230 */ /* 0x020fc40000004100 */
[----:B----4-:R-:W-:Y:S02]  /*0540*/  @!P1 HADD2.F32 R15, -RZ, R11.H0_H0 ;  /* 0x2000000bff0f9230 */ /* 0x010fe40000004100 */
[----:B-1----:R-:W-:-:S04]  /*0550*/  FADD.FTZ R16, R7, R16 ;  /* 0x0000001007107221 */ /* 0x002fc80000010000 */
[----:B------:R-:W-:Y:S01]  /*0560*/  FFMA.FTZ R16, R16, 0.015625, R5 ;  /* 0x3c80000010107823 */ /* 0x000fe20000010005 */
[----:B0-----:R-:W-:-:S05]  /*0570*/  LEA.HI R5, R6, R6, RZ, 0x1 ;  /* 0x0000000606057211 */ /* 0x001fca00078f08ff */
[----:B------:R-:W0:Y:S01]  /*0580*/  MUFU.RSQ R16, R16 ;  /* 0x0000001000107308 */ /* 0x000e220000001400 */
[----:B------:R-:W-:Y:S01]  /*0590*/  SHF.R.S32.HI R5, RZ, 0x1, R5 ;  /* 0x00000001ff057819 */ /* 0x000fe20000011405 */
[-C--:B------:R-:W-:Y:S01]  /*05a0*/  IMAD R7, R9, R6.reuse, RZ ;  /* 0x0000000609077224 */ /* 0x080fe200078e02ff */
[----:B------:R-:W-:Y:S02]  /*05b0*/  SHF.R.S32.HI R21, RZ, 0x1f, R6 ;  /* 0x0000001fff157819 */ /* 0x000fe40000011406 */
[----:B------:R-:W-:Y:S01]  /*05c0*/  ISETP.GE.AND P0, PT, R4, R5, PT ;  /* 0x000000050400720c */ /* 0x000fe20003f06270 */
[----:B------:R-:W-:-:S04]  /*05d0*/  IMAD.WIDE.U32 R10, R8, R6, RZ ;  /* 0x00000006080a7225 */ /* 0x000fc800078e00ff */
[----:B------:R-:W-:Y:S02]  /*05e0*/  IMAD R21, R8, R21, R7 ;  /* 0x0000001508157224 */ /* 0x000fe400078e0207 */
[----:B------:R-:W-:Y:S01]  /*05f0*/  @P1 HADD2.F32 R15, -RZ, R12.H0_H0 ;  /* 0x2000000cff0f1230 */ /* 0x000fe20000004100 */
[----:B------:R-:W-:Y:S01]  /*0600*/  LEA R7, P1, R10, UR6, 0x1 ;  /* 0x000000060a077c11 */ /* 0x000fe2000f8208ff */
[----:B------:R-:W-:-:S03]  /*0610*/  IMAD.IADD R11, R11, 0x1, R21 ;  /* 0x000000010b0b7824 */ /* 0x000fc600078e0215 */
[C---:B0-----:R-:W-:Y:S01]  /*0620*/  FMUL.FTZ R15, R16.reuse, R15 ;  /* 0x0000000f100f7220 */ /* 0x041fe20000410000 */
[----:B------:R-:W-:Y:S01]  /*0630*/  FMUL.FTZ R8, R16, R17 ;  /* 0x0000001110087220 */ /* 0x000fe20000410000 */
[----:B------:R-:W-:Y:S02]  /*0640*/  LEA.HI.X R10, R10, UR7, R11, 0x1, P1 ;  /* 0x000000070a0a7c11 */ /* 0x000fe400088f0c0b */
        /* <DEDUP_REMOVED lines=48> */
.L_x_2695:
        /* <DEDUP_REMOVED lines=27> */
.L_x_2689:
[----:B------:R-:W-:Y:S05]  /*0b00*/  BSYNC B0 ;  /* 0x0000000000007941 */ /* 0x000fea0003800000 */
.L_x_2688:
[----:B------:R-:W-:-:S05]  /*0b10*/  F2FP.F16.F32.PACK_AB R9, R0, R9 ;  /* 0x000000090009723e */ /* 0x000fca00000000ff */
[----:B------:R-:W-:Y:S01]  /*0b20*/  STG.E desc[UR4][R2.64], R9 ;  /* 0x0000000902007986 */ /* 0x000fe2000c101904 */
[----:B------:R-:W-:Y:S05]  /*0b30*/  EXIT ;  /* 0x000000000000794d */ /* 0x000fea0003800000 */
.L_x_2690:
        /* <DEDUP_REMOVED lines=40> */
.L_x_2692:
[----:B------:R-:W-:Y:S05]  /*0dc0*/  WARPSYNC.COLLECTIVE R18, `(.L_x_2693) ;  /* 0x0000000012087348 */ /* 0x000fea0003c00000 */
[----:B------:R0:W1:Y:S02]  /*0dd0*/  SHFL.BFLY P2, R17, R21, R19, R20 ;  /* 0x0c00001315117389 */ /* 0x0000640000040014 */
[----:B01----:R-:W-:Y:S05]  /*0de0*/  ENDCOLLECTIVE ;  /* 0x000000000000791b */ /* 0x003fea0003800000 */
.L_x_2693:
[----:B------:R-:W-:Y:S02]  /*0df0*/  ISETP.GE.AND P1, PT, R4, R19, PT ;  /* 0x000000130400720c */ /* 0x000fe40003f26270 */
[----:B------:R-:W-:Y:S01]  /*0e00*/  MOV R21, R0 ;  /* 0x0000000000157202 */ /* 0x000fe20000000f00 */
[----:B------:R-:W-:-:S10]  /*0e10*/  IMAD.MOV.U32 R6, RZ, RZ, R17 ;  /* 0x000000ffff067224 */ /* 0x000fd400078e0011 */
[----:B------:R-:W-:Y:S05]  /*0e20*/  WARPSYNC.COLLECTIVE R18, `(.L_x_2694) ;  /* 0x0000000012087348 */ /* 0x000fea0003c00000 */
[----:B------:R0:W1:Y:S02]  /*0e30*/  SHFL.BFLY P2, R17, R21, R19, R20 ;  /* 0x0c00001315117389 */ /* 0x0000640000040014 */
[----:B01----:R-:W-:Y:S05]  /*0e40*/  ENDCOLLECTIVE ;  /* 0x000000000000791b */ /* 0x003fea0003800000 */
.L_x_2694:
[----:B------:R-:W-:Y:S01]  /*0e50*/  @!P1 FADD.FTZ R6, -R6, -RZ ;  /* 0x800000ff06069221 */ /* 0x000fe20000010100 */
[----:B------:R-:W-:Y:S01]  /*0e60*/  IMAD.MOV.U32 R4, RZ, RZ, R17 ;  /* 0x000000ffff047224 */ /* 0x000fe200078e0011 */
[----:B------:R-:W-:Y:S01]  /*0e70*/  SHF.L.U32 R15, R16, 0x10, RZ ;  /* 0x00000010100f7819 */ /* 0x000fe200000006ff */
[----:B------:R-:W-:-:S04]  /*0e80*/  IMAD.U32 R14, R14, 0x10000, RZ ;  /* 0x000100000e0e7824 */ /* 0x000fc800078e00ff */
[----:B------:R-:W-:-:S04]  /*0e90*/  FMUL.FTZ R6, R6, R15 ;  /* 0x0000000f06067220 */ /* 0x000fc80000410000 */
[----:B------:R-:W-:Y:S01]  /*0ea0*/  FFMA.FTZ R6, R9, R14, R6 ;  /* 0x0000000e09067223 */ /* 0x000fe20000010006 */
[----:B------:R-:W-:Y:S06]  /*0eb0*/  BRA `(.L_x_2695) ;  /* 0xfffffff800a47947 */ /* 0x000fec000383ffff */
.L_x_2691:
[----:B------:R-:W-:Y:S01]  /*0ec0*/  BSSY B1, `(.L_x_2696) ;  /* 0x0000005000017945 */ /* 0x000fe20003800000 */
[----:B------:R-:W-:-:S07]  /*0ed0*/  MOV R18, 0xffffffff ;  /* 0xffffffff00127802 */ /* 0x000fce0000000f00 */
[----:B------:R-:W-:Y:S05]  /*0ee0*/  WARPSYNC.COLLECTIVE R18, `(.L_x_2697) ;  /* 0x0000000012087348 */ /* 0x000fea0003c00000 */
[----:B------:R-:W-:Y:S01]  /*0ef0*/  NOP ;  /* 0x0000000000007918 */ /* 0x000fe20000000000 */
[----:B------:R-:W-:Y:S05]  /*0f00*/  ENDCOLLECTIVE ;  /* 0x000000000000791b */ /* 0x000fea0003800000 */
.L_x_2697:
[----:B------:R-:W-:Y:S05]  /*0f10*/  BSYNC B1 ;  /* 0x0000000000017941 */ /* 0x000fea0003800000 */
.L_x_2696:
[----:B------:R-:W-:Y:S05]  /*0f20*/  BRA `(.L_x_2689) ;  /* 0xfffffff800f47947 */ /* 0x000fea000383ffff */
.L_x_2698:
        /* <DEDUP_REMOVED lines=13> */
.L_x_4144:


//--------------------- .text._ZN12tensorrt_llm7kernels21fusedQKNormRopeKernelIN3c104HalfENS2_8BFloat16ELi64ELb1EEEvPviiifPKvS7_S7_PKlii --------------------------
	.section	.text._ZN12tensorrt_llm7kernels21fusedQKNormRopeKernelIN3c104HalfENS2_8BFloat16ELi64ELb1EEEvPviiifPKvS7_S7_PKlii,"ax",@progbits
	.align	128
        .global         _ZN12tensorrt_llm7kernels21fusedQKNormRopeKernelIN3c104HalfENS2_8BFloat16ELi64ELb1EEEvPviiifPKvS7_S7_PKlii
        .type           _ZN12tensorrt_llm7kernels21fusedQKNormRopeKernelIN3c104HalfENS2_8BFloat16ELi64ELb1EEEvPviiifPKvS7_S7_PKlii,@function
        .size           _ZN12tensorrt_llm7kernels21fusedQKNormRopeKernelIN3c104HalfENS2_8BFloat16ELi64ELb1EEEvPviiifPKvS7_S7_PKlii,(.L_x_4145 - _ZN12tensorrt_llm7kernels21fusedQKNormRopeKernelIN3c104HalfENS2_8BFloat16ELi64ELb1EEEvPviiifPKvS7_S7_PKlii)
        .other          _ZN12tensorrt_llm7kernels21fusedQKNormRopeKernelIN3c104HalfENS2_8BFloat16ELi64ELb1EEEvPviiifPKvS7_S7_PKlii,@"STO_CUDA_ENTRY STV_DEFAULT"
_ZN12tensorrt_llm7kernels21fusedQKNormRopeKernelIN3c104HalfENS2_8BFloat16ELi64ELb1EEEvPviiifPKvS7_S7_PKlii:
.text._ZN12tensorrt_llm7kernels21fusedQKNormRopeKernelIN3c104HalfENS2_8BFloat16ELi64ELb1EEEvPviiifPKvS7_S7_PKlii:
        /* <DEDUP_REMOVED lines=17> */
[----:B-1----:R-:W-:-:S05]  /*0110*/  IADD3 R9, PT, PT, RZ, -R3, RZ ;  /* 0x80000003ff097210 */ /* 0x002fca0007ffe0ff */
[----:B------:R-:W-:Y:S02]  /*0120*/  IMAD R5, R9, R8, RZ ;  /* 0x0000000809057224 */ /* 0x000fe400078e02ff */
[----:B------:R-:W-:Y:S02]  /*0130*/  IMAD.MOV R9, RZ, RZ, -R2 ;  /* 0x000000ffff097224 */ /* 0x000fe400078e0a02 */
[----:B------:R-:W-:-:S05]  /*0140*/  HFMA2 R2, -RZ, RZ, 0, 0 ;  /* 0x00000000ff027431 */ /* 0x000fca00000001ff */
        /* <DEDUP_REMOVED lines=12> */
[----:B------:R-:W-:-:S04]  /*0210*/  @P0 IADD3 R2, PT, PT, R2, 0x1, RZ ;  /* 0x0000000102020810 */ /* 0x000fc80007ffe0ff */
        /* <DEDUP_REMOVED lines=14> */
[C---:B------:R-:W-:Y:S01]  /*0300*/  IMAD R7, R11.reuse, R7, R4 ;  /* 0x000000070b077224 */ /* 0x040fe200078e0204 */
[----:B--2---:R-:W-:-:S05]  /*0310*/  IADD3 R2, PT, PT, R11, R2, RZ ;  /* 0x000000020b027210 */ /* 0x004fca0007ffe0ff */
[----:B------:R-:W1:Y:S01]  /*0320*/  LDC.64 R4, c[0x0][0x380] ;  /* 0x0000e000ff047b82 */ /* 0x000e620000000a00 */
[----:B------:R-:W-:Y:S02]  /*0330*/  SHF.L.U32 R19, R21, 0x1, RZ ;  /* 0x0000000115137819 */ /* 0x000fe400000006ff */
[CC--:B------:R-:W-:Y:S02]  /*0340*/  ISETP.GE.AND P0, PT, R7.reuse, R6.reuse, PT ;  /* 0x000000060700720c */ /* 0x0c0fe40003f06270 */
[----:B------:R-:W-:-:S04]  /*0350*/  IADD3 R10, PT, PT, R7, -R6, RZ ;  /* 0x80000006070a7210 */ /* 0x000fc80007ffe0ff */
[----:B------:R-:W-:-:S05]  /*0360*/  SEL R11, R10, RZ, P0 ;  /* 0x000000ff0a0b7207 */ /* 0x000fca0000000000 */
[----:B------:R-:W-:Y:S01]  /*0370*/  IMAD R2, R13, R2, R11 ;  /* 0x000000020d027224 */ /* 0x000fe200078e020b */
[----:B------:R-:W-:Y:S01]  /*0380*/  VIMNMX R11, PT, PT, R7, R6, PT ;  /* 0x00000006070b7248 */ /* 0x000fe20003fe0100 */
[----:B------:R-:W2:Y:S04]  /*0390*/  LDC.64 R12, c[0x0][0x3a0] ;  /* 0x0000e800ff0c7b82 */ /* 0x000ea80000000a00 */
[----:B------:R-:W-:-:S05]  /*03a0*/  IMAD.IADD R2, R2, 0x1, R11 ;  /* 0x0000000102027824 */ /* 0x000fca00078e020b */
[----:B------:R-:W-:-:S05]  /*03b0*/  LEA R11, R2, R19, 0x6 ;  /* 0x00000013020b7211 */ /* 0x000fca00078e30ff */
[----:B-1----:R-:W-:-:S05]  /*03c0*/  IMAD.WIDE R4, R11, 0x2, R4 ;  /* 0x000000020b047825 */ /* 0x002fca00078e0204 */
[----:B------:R-:W5:Y:S01]  /*03d0*/  LDG.E R2, desc[UR4][R4.64] ;  /* 0x0000000404027981 */ /* 0x000f62000c1e1900 */
[----:B---3--:R-:W-:Y:S01]  /*03e0*/  LEA.HI R0, R17, R17, RZ, 0x1 ;  /* 0x0000001111007211 */ /* 0x008fe200078f08ff */
[----:B0-----:R-:W-:Y:S01]  /*03f0*/  IMAD.WIDE.U32 R14, R19, 0x2, R14 ;  /* 0x00000002130e7825 */ /* 0x001fe200078e000e */
[----:B------:R-:W-:Y:S02]  /*0400*/  SHF.R.S32.HI R23, RZ, 0x1f, R17 ;  /* 0x0000001fff177819 */ /* 0x000fe40000011411 */
[----:B------:R-:W-:Y:S02]  /*0410*/  SHF.R.S32.HI R0, RZ, 0x1, R0 ;  /* 0x00000001ff007819 */ /* 0x000fe40000011400 */
[----:B------:R-:W-:Y:S02]  /*0420*/  ISETP.GE.AND P1, PT, R7, R6, PT ;  /* 0x000000060700720c */ /* 0x000fe40003f26270 */
[----:B------:R-:W-:-:S11]  /*0430*/  ISETP.GE.AND P2, PT, R21, R0, PT ;  /* 0x000000001500720c */ /* 0x000fd60003f46270 */
[----:B------:R-:W3:Y:S02]  /*0440*/  @!P1 LDG.E.U16 R7, desc[UR4][R14.64] ;  /* 0x000000040e079981 */ /* 0x000ee4000c1e1500 */
[----:B------:R-:W0:Y:S01]  /*0450*/  @!P2 LDC.64 R10, c[0x0][0x3a8] ;  /* 0x0000ea00ff0aab82 */ /* 0x000e220000000a00 */
[-C--:B----4-:R-:W-:Y:S02]  /*0460*/  IMAD R9, R9, R17.reuse, RZ ;  /* 0x0000001109097224 */ /* 0x090fe400078e02ff */
[----:B------:R-:W-:-:S04]  /*0470*/  IMAD.WIDE.U32 R16, R8, R17, RZ ;  /* 0x0000001108107225 */ /* 0x000fc800078e00ff */
[----:B------:R-:W-:Y:S01]  /*0480*/  IMAD R9, R8, R23, R9 ;  /* 0x0000001708097224 */ /* 0x000fe200078e0209 */
[----:B------:R-:W-:-:S04]  /*0490*/  @!P2 IADD3 R21, P3, PT, R21, R16, RZ ;  /* 0x000000101515a210 */ /* 0x000fc80007f7e0ff */
[----:B------:R-:W-:Y:S01]  /*04a0*/  IADD3 R8, PT, PT, R17, R9, RZ ;  /* 0x0000000911087210 */ /* 0x000fe20007ffe0ff */
[----:B--2---:R-:W-:Y:S01]  /*04b0*/  IMAD.WIDE.U32 R16, R19, 0x2, R12 ;  /* 0x0000000213107825 */ /* 0x004fe200078e000c */
[----:B0-----:R-:W-:-:S03]  /*04c0*/  @!P2 LEA R12, P4, R21, R10, 0x1 ;  /* 0x0000000a150ca211 */ /* 0x001fc600078808ff */
[----:B------:R-:W-:Y:S01]  /*04d0*/  @!P2 IMAD.X R8, RZ, RZ, R8, P3 ;  /* 0x000000ffff08a224 */ /* 0x000fe200018e0608 */
[----:B------:R-:W2:Y:S04]  /*04e0*/  @P0 LDG.E.U16 R6, desc[UR4][R16.64+0x2] ;  /* 0x0000020410060981 */ /* 0x000ea8000c1e1500 */
[----:B------:R-:W-:Y:S01]  /*04f0*/  @!P2 LEA.HI.X R13, R21, R11, R8, 0x1, P4 ;  /* 0x0000000b150da211 */ /* 0x000fe200020f0c08 */
[----:B------:R-:W4:Y:S04]  /*0500*/  @P1 LDG.E.U16 R9, desc[UR4][R16.64] ;  /* 0x0000000410091981 */ /* 0x000f28000c1e1500 */
[----:B------:R0:W4:Y:S01]  /*0510*/  @!P0 LDG.E.U16 R8, desc[UR4][R14.64+0x2] ;  /* 0x000002040e088981 */ /* 0x000122000c1e1500 */
[----:B------:R-:W-:-:S03]  /*0520*/  @!P2 IMAD.WIDE.U32 R18, R0, 0x2, R12 ;  /* 0x000000020012a825 */ /* 0x000fc600078e000c */
[----:B------:R1:W4:Y:S04]  /*0530*/  @!P2 LDG.E.U16.CONSTANT R11, desc[UR4][R12.64] ;  /* 0x000000040c0ba981 */ /* 0x000328000c1e9500 */
[----:B------:R-:W4:Y:S01]  /*0540*/  @!P2 LDG.E.U16.CONSTANT R10, desc[UR4][R18.64] ;  /* 0x00000004120aa981 */ /* 0x000f22000c1e9500 */
[--C-:B-----5:R-:W-:Y:S02]  /*0550*/  HADD2.F32 R0, -RZ, R2.reuse.H0_H0 ;  /* 0x20000002ff007230 */ /* 0x120fe40000004100 */
[----:B------:R-:W-:-:S03]  /*0560*/  HADD2.F32 R2, -RZ, R2.H1_H1 ;  /* 0x30000002ff027230 */ /* 0x000fc60000004100 */
        /* <DEDUP_REMOVED lines=14> */
[----:B---3--:R-:W-:Y:S02]  /*0650*/  @!P1 HADD2.F32 R7, -RZ, R7.H0_H0 ;  /* 0x20000007ff079230 */ /* 0x008fe40000004100 */
[----:B--2---:R-:W-:Y:S02]  /*0660*/  @P0 HADD2.F32 R6, -RZ, R6.H0_H0 ;  /* 0x20000006ff060230 */ /* 0x004fe40000004100 */
[----:B----4-:R-:W-:Y:S02]  /*0670*/  @P1 HADD2.F32 R7, -RZ, R9.H0_H0 ;  /* 0x20000009ff071230 */ /* 0x010fe40000004100 */
[----:B------:R-:W-:-:S03]  /*0680*/  @!P0 HADD2.F32 R6, -RZ, R8.H0_H0 ;  /* 0x20000008ff068230 */ /* 0x000fc60000004100 */
[C---:B0-----:R-:W-:Y:S02]  /*0690*/  FMUL.FTZ R7, R3.reuse, R7 ;  /* 0x0000000703077220 */ /* 0x041fe40000410000 */
[----:B------:R-:W-:Y:S01]  /*06a0*/  FMUL.FTZ R9, R3, R6 ;  /* 0x0000000603097220 */ /* 0x000fe20000410000 */
[----:B------:R-:W-:-:S03]  /*06b0*/  @!P2 SHF.L.U32 R10, R10, 0x10, RZ ;  /* 0x000000100a0aa819 */ /* 0x000fc600000006ff */
[----:B------:R-:W-:Y:S01]  /*06c0*/  FMUL.FTZ R9, R2, R9 ;  /* 0x0000000902097220 */ /* 0x000fe20000410000 */
[----:B------:R-:W-:Y:S01]  /*06d0*/  @!P2 SHF.L.U32 R11, R11, 0x10, RZ ;  /* 0x000000100b0ba819 */ /* 0x000fe200000006ff */
[----:B------:R-:W-:Y:S02]  /*06e0*/  FMUL.FTZ R0, R0, R7 ;  /* 0x0000000700007220 */ /* 0x000fe40000410000 */
[CC--:B------:R-:W-:Y:S02]  /*06f0*/  @!P2 FMUL.FTZ R3, R9.reuse, R10.reuse ;  /* 0x0000000a0903a220 */ /* 0x0c0fe40000410000 */
[C---:B------:R-:W-:Y:S02]  /*0700*/  @!P2 FMUL.FTZ R10, R0.reuse, R10 ;  /* 0x0000000a000aa220 */ /* 0x040fe40000410000 */
[-C--:B------:R-:W-:Y:S02]  /*0710*/  @!P2 FFMA.FTZ R3, R0, R11.reuse, -R3 ;  /* 0x0000000b0003a223 */ /* 0x080fe40000010803 */
[----:B------:R-:W-:-:S03]  /*0720*/  @!P2 FFMA.FTZ R9, R9, R11, R10 ;  /* 0x0000000b0909a223 */ /* 0x000fc6000001000a */
[----:B------:R-:W-:-:S04]  /*0730*/  @!P2 MOV R0, R3 ;  /* 0x000000030000a202 */ /* 0x000fc80000000f00 */
[----:B------:R-:W-:-:S05]  /*0740*/  F2FP.F16.F32.PACK_AB R9, R9, R0 ;  /* 0x000000000909723e */ /* 0x000fca00000000ff */
[----:B------:R-:W-:Y:S01]  /*0750*/  STG.E desc[UR4][R4.64], R9 ;  /* 0x0000000904007986 */ /* 0x000fe2000c101904 */
[----:B------:R-:W-:Y:S05]  /*0760*/  EXIT ;  /* 0x000000000000794d */ /* 0x000fea0003800000 */
.L_x_2699:
        /* <DEDUP_REMOVED lines=9> */
.L_x_4145:


//--------------------- .text._ZN12tensorrt_llm7kernels32fusedQKNormRopeKernelNTokenHeadsIN3c104HalfES3_Li256ELb0ELi8EEEvPviiifPKvS6_S6_PKlii --------------------------
	.section	.text._ZN12tensorrt_llm7kernels32fusedQKNormRopeKernelNTokenHeadsIN3c104HalfES3_Li256ELb0ELi8EEEvPviiifPKvS6_S6_PKlii,"ax",@progbits
	.align	128
        .global         _ZN12tensorrt_llm7kernels32fusedQKNormRopeKernelNTokenHeadsIN3c104HalfES3_Li256ELb0ELi8EEEvPviiifPKvS6_S6_PKlii
        .type           _ZN12tensorrt_llm7kernels32fusedQKNormRopeKernelNTokenHeadsIN3c104HalfES3_Li256ELb0ELi8EEEvPviiifPKvS6_S6_PKlii,@function
        .size           _ZN12tensorrt_llm7kernels32fusedQKNormRopeKernelNTokenHeadsIN3c104HalfES3_Li256ELb0ELi8EEEvPviiifPKvS6_S6_PKlii,(.L_x_4146 - _ZN12tensorrt_llm7kernels32fusedQKNormRopeKernelNTokenHeadsIN3c104HalfES3_Li256ELb0ELi8EEEvPviiifPKvS6_S6_PKlii)
        .other          _ZN12tensorrt_llm7kernels32fusedQKNormRopeKernelNTokenHeadsIN3c104HalfES3_Li256ELb0ELi8EEEvPviiifPKvS6_S6_PKlii,@"STO_CUDA_ENTRY STV_DEFAULT"
_ZN12tensorrt_llm7kernels32fusedQKNormRopeKernelNTokenHeadsIN3c104HalfES3_Li256ELb0ELi8EEEvPviiifPKvS6_S6_PKlii:
.text._ZN12tensorrt_llm7kernels32fusedQKNormRopeKernelNTokenHeadsIN3c104HalfES3_Li256ELb0ELi8EEEvPviiifPKvS6_S6_PKlii:
        /* <DEDUP_REMOVED lines=21> */
[----:B-1----:R-:W-:Y:S02]  /*0150*/  IMAD.MOV.U32 R2, RZ, RZ, RZ ;  /* 0x000000ffff027224 */ /* 0x002fe400078e00ff */
[----:B--2---:R-:W-:-:S05]  /*0160*/  IMAD.MOV R9, RZ, RZ, -R3 ;  /* 0x000000ffff097224 */ /* 0x004fca00078e0a03 */
[----:B------:R-:W-:-:S05]  /*0170*/  MOV R8, R9 ;  /* 0x0000000900087202 */ /* 0x000fca0000000f00 */
[----:B------:R-:W-:-:S04]  /*0180*/  IMAD R9, R8, R7, RZ ;  /* 0x0000000708097224 */ /* 0x000fc800078e02ff */
        /* <DEDUP_REMOVED lines=16> */
[----:B------:R-:W-:-:S05]  /*0290*/  IMAD R4, R4, R2, R5 ;  /* 0x0000000204047224 */ /* 0x000fca00078e0205 */
[----:B------:R-:W-:-:S03]  /*02a0*/  SHF.L.U32 R31, R4, 0x3, RZ ;  /* 0x00000003041f7819 */ /* 0x000fc600000006ff */
        /* <DEDUP_REMOVED lines=17> */
[----:B------:R-:W-:Y:S01]  /*03c0*/  HFMA2 R8, -RZ, RZ, 0, 0 ;  /* 0x00000000ff087431 */ /* 0x000fe200000001ff */
[----:B------:R-:W-:Y:S01]  /*03d0*/  IADD3 R2, PT, PT, R31, -R2, RZ ;  /* 0x800000021f027210 */ /* 0x000fe20007ffe0ff */
[----:B------:R-:W-:Y:S01]  /*03e0*/  IMAD.SHL.U32 R6, R30, 0x8, RZ ;  /* 0x000000081e067824 */ /* 0x000fe200078e00ff */
[----:B------:R-:W-:Y:S02]  /*03f0*/  ISETP.NE.AND P4, PT, R7, RZ, PT ;  /* 0x000000ff0700720c */ /* 0x000fe40003f85270 */
[----:B------:R-:W-:Y:S01]  /*0400*/  ISETP.GT.U32.AND P0, PT, R2, -0x4, PT ;  /* 0xfffffffc0200780c */ /* 0x000fe20003f04070 */
[----:B------:R-:W-:-:S12]  /*0410*/  IMAD R2, R28, R3, RZ ;  /* 0x000000031c027224 */ /* 0x000fd800078e02ff */
[----:B------:R-:W-:Y:S05]  /*0420*/  @P0 BRA `(.L_x_2703) ;  /* 0x0000000000dc0947 */ /* 0x000fea0003800000 */
[----:B------:R-:W1:Y:S01]  /*0430*/  S2UR UR6, SR_CgaCtaId ;  /* 0x00000000000679c3 */ /* 0x000e620000008800 */
[----:B------:R-:W-:Y:S01]  /*0440*/  UMOV UR5, 0x400 ;  /* 0x0000040000057882 */ /* 0x000fe20000000000 */
[----:B------:R-:W-:Y:S01]  /*0450*/  LOP3.LUT R8, R32, 0x7ffffffc, RZ, 0xc0, !PT ;  /* 0x7ffffffc20087812 */ /* 0x000fe200078ec0ff */
[C---:B------:R-:W-:Y:S01]  /*0460*/  IMAD.IADD R20, R31.reuse, 0x1, -R26 ;  /* 0x000000011f147824 */ /* 0x040fe200078e0a1a */
[----:B------:R-:W-:Y:S02]  /*0470*/  IADD3 R19, PT, PT, R31, 0x3, RZ ;  /* 0x000000031f137810 */ /* 0x000fe40007ffe0ff */
[----:B------:R-:W-:Y:S02]  /*0480*/  IADD3 R18, PT, PT, -R8, RZ, RZ ;  /* 0x000000ff08127210 */ /* 0x000fe40007ffe1ff */
[----:B------:R-:W2:Y:S01]  /*0490*/  LDC.64 R4, c[0x0][0x380] ;  /* 0x0000e000ff047b82 */ /* 0x000ea20000000a00 */
[----:B-1----:R-:W-:-:S04]  /*04a0*/  ULEA UR5, UR6, UR5, 0x18 ;  /* 0x0000000506057291 */ /* 0x002fc8000f8ec0ff */
[----:B------:R-:W-:-:S06]  /*04b0*/  ULEA UR5, UR4, UR5, 0x1 ;  /* 0x0000000504057291 */ /* 0x000fcc000f8e08ff */
[----:B------:R-:W-:-:S05]  /*04c0*/  LEA R9, R33, UR5, 0xc ;  /* 0x0000000521097c11 */ /* 0x000fca000f8e60ff */
[----:B------:R-:W-:-:S04]  /*04d0*/  IMAD R9, R30, 0x10, R9 ;  /* 0x000000101e097824 */ /* 0x000fc800078e0209 */
[----:B------:R-:W-:-:S07]  /*04e0*/  VIADD R9, R9, 0x400 ;  /* 0x0000040009097836 */ /* 0x000fce0000000000 */
.L_x_2704:
[C---:B------:R-:W-:Y:S01]  /*04f0*/  VIADD R11, R19.reuse, 0xfffffffe ;  /* 0xfffffffe130b7836 */ /* 0x040fe20000000000 */
[C---:B------:R-:W-:Y:S01]  /*0500*/  IADD3 R13, PT, PT, R19.reuse, -0x3, RZ ;  /* 0xfffffffd130d7810 */ /* 0x040fe20007ffe0ff */
[----:B------:R-:W-:Y:S01]  /*0510*/  VIADD R15, R19, 0xffffffff ;  /* 0xffffffff130f7836 */ /* 0x000fe20000000000 */
[C---:B------:R-:W-:Y:S01]  /*0520*/  IADD3 R10, PT, PT, R20.reuse, 0x1, RZ ;  /* 0x00000001140a7810 */ /* 0x040fe20007ffe0ff */
[C---:B------:R-:W-:Y:S01]  /*0530*/  VIADD R21, R20.reuse, 0x3 ;  /* 0x0000000314157836 */ /* 0x040fe20000000000 */
[-C--:B------:R-:W-:Y:S02]  /*0540*/  ISETP.GE.AND P0, PT, R13, R26.reuse, PT ;  /* 0x0000001a0d00720c */ /* 0x080fe40003f06270 */
[-C--:B------:R-:W-:Y:S02]  /*0550*/  ISETP.GE.AND P1, PT, R11, R26.reuse, PT ;  /* 0x0000001a0b00720c */ /* 0x080fe40003f26270 */
[----:B------:R-:W-:Y:S02]  /*0560*/  IADD3 R14, PT, PT, R20, 0x2, RZ ;  /* 0x00000002140e7810 */ /* 0x000fe40007ffe0ff */
[----:B------:R-:W-:-:S02]  /*0570*/  ISETP.GE.AND P2, PT, R15, R26, PT ;  /* 0x0000001a0f00720c */ /* 0x000fc40003f46270 */
[-C--:B------:R-:W-:Y:S02]  /*0580*/  ISETP.GE.AND P3, PT, R19, R26.reuse, PT ;  /* 0x0000001a1300720c */ /* 0x080fe40003f66270 */
[-C--:B------:R-:W-:Y:S02]  /*0590*/  VIMNMX R12, PT, PT, R11, R26.reuse, PT ;  /* 0x0000001a0b0c7248 */ /* 0x080fe40003fe0100 */
[-C--:B------:R-:W-:Y:S02]  /*05a0*/  VIMNMX R16, PT, PT, R15, R26.reuse, PT ;  /* 0x0000001a0f107248 */ /* 0x080fe40003fe0100 */
[----:B------:R-:W-:Y:S02]  /*05b0*/  VIMNMX R13, PT, PT, R13, R26, PT ;  /* 0x0000001a0d0d7248 */ /* 0x000fe40003fe0100 */
[----:B------:R-:W-:Y:S02]  /*05c0*/  SEL R11, R20, RZ, P0 ;  /* 0x000000ff140b7207 */ /* 0x000fe40000000000 */
[----:B------:R-:W-:-:S02]  /*05d0*/  SEL R15, R10, RZ, P1 ;  /* 0x000000ff0a0f7207 */ /* 0x000fc40000800000 */
[----:B------:R-:W-:Y:S02]  /*05e0*/  SEL R17, R14, RZ, P2 ;  /* 0x000000ff0e117207 */ /* 0x000fe40001000000 */
[C---:B------:R-:W-:Y:S01]  /*05f0*/  VIMNMX R22, PT, PT, R19.reuse, R26, PT ;  /* 0x0000001a13167248 */ /* 0x040fe20003fe0100 */
[----:B------:R-:W-:Y:S01]  /*0600*/  VIADD R19, R19, 0x4 ;  /* 0x0000000413137836 */ /* 0x000fe20000000000 */
[----:B------:R-:W-:Y:S02]  /*0610*/  SEL R21, R21, RZ, P3 ;  /* 0x000000ff15157207 */ /* 0x000fe40001800000 */
[----:B------:R-:W-:Y:S02]  /*0620*/  IADD3 R18, PT, PT, R18, 0x4, RZ ;  /* 0x0000000412127810 */ /* 0x000fe40007ffe0ff */
[-C--:B------:R-:W-:Y:S02]  /*0630*/  IADD3 R11, PT, PT, R13, R2.reuse, R11 ;  /* 0x000000020d0b7210 */ /* 0x080fe40007ffe00b */
[----:B------:R-:W-:-:S02]  /*0640*/  IADD3 R15, PT, PT, R12, R2, R15 ;  /* 0x000000020c0f7210 */ /* 0x000fc40007ffe00f */
[-C--:B------:R-:W-:Y:S02]  /*0650*/  IADD3 R17, PT, PT, R16, R2.reuse, R17 ;  /* 0x0000000210117210 */ /* 0x080fe40007ffe011 */
[----:B------:R-:W-:Y:S01]  /*0660*/  IADD3 R21, PT, PT, R22, R2, R21 ;  /* 0x0000000216157210 */ /* 0x000fe20007ffe015 */
[----:B------:R-:W-:Y:S01]  /*0670*/  IMAD R13, R15, 0x100, R6 ;  /* 0x000001000f0d7824 */ /* 0x000fe200078e0206 */
[----:B------:R-:W-:Y:S02]  /*0680*/  ISETP.NE.AND P0, PT, R18, RZ, PT ;  /* 0x000000ff1200720c */ /* 0x000fe40003f05270 */
[-C--:B------:R-:W-:Y:S01]  /*0690*/  LEA R11, R11, R6.reuse, 0x8 ;  /* 0x000000060b0b7211 */ /* 0x080fe200078e40ff */
[----:B--2---:R-:W-:Y:S01]  /*06a0*/  IMAD.WIDE R12, R13, 0x2, R4 ;  /* 0x000000020d0c7825 */ /* 0x004fe200078e0204 */
[----:B------:R-:W-:Y:S02]  /*06b0*/  LEA R15, R17, R6, 0x8 ;  /* 0x00000006110f7211 */ /* 0x000fe400078e40ff */
[----:B------:R-:W-:Y:S01]  /*06c0*/  IADD3 R20, PT, PT, R20, 0x4, RZ ;  /* 0x0000000414147810 */ /* 0x000fe20007ffe0ff */
[----:B------:R-:W-:-:S02]  /*06d0*/  IMAD R17, R21, 0x100, R6 ;  /* 0x0000010015117824 */ /* 0x000fc400078e0206 */
[----:B------:R-:W-:-:S04]  /*06e0*/  IMAD.WIDE R10, R11, 0x2, R4 ;  /* 0x000000020b0a7825 */ /* 0x000fc800078e0204 */
[--C-:B------:R-:W-:Y:S01]  /*06f0*/  IMAD.WIDE R14, R15, 0x2, R4.reuse ;  /* 0x000000020f0e7825 */ /* 0x100fe200078e0204 */
[----:B------:R-:W-:Y:S01]  /*0700*/  @!PT LDS RZ, [RZ] ;  /* 0x00000000fffff984 */ /* 0x000fe20000000800 */
[----:B------:R-:W-:Y:S01]  /*0710*/  @!PT LDS RZ, [RZ] ;  /* 0x00000000fffff984 */ /* 0x000fe20000000800 */
[----:B------:R-:W-:Y:S01]  /*0720*/  @!PT LDS RZ, [RZ] ;  /* 0x00000000fffff984 */ /* 0x000fe20000000800 */
[----:B---3--:R-:W-:Y:S03]  /*0730*/  LDGSTS.E.128 [R9+-0x400], desc[UR12][R10.64] ;  /* 0xffc000000a097fae */ /* 0x008fe6000b9a180c */
[----:B------:R-:W-:Y:S01]  /*0740*/  IMAD.WIDE R16, R17, 0x2, R4 ;  /* 0x0000000211107825 */ /* 0x000fe200078e0204 */
[----:B------:R-:W-:Y:S04]  /*0750*/  LDGSTS.E.128 [R9+-0x200], desc[UR12][R12.64] ;  /* 0xffe000000c097fae */ /* 0x000fe8000b9a180c */
[----:B------:R-:W-:Y:S04]  /*0760*/  LDGSTS.E.128 [R9], desc[UR12][R14.64] ;  /* 0x000000000e097fae */ /* 0x000fe8000b9a180c */
[----:B------:R1:W-:Y:S02]  /*0770*/  LDGSTS.E.128 [R9+0x200], desc[UR12][R16.64] ;  /* 0x0020000010097fae */ /* 0x0003e4000b9a180c */
[----:B-1----:R-:W-:Y:S01]  /*0780*/  VIADD R9, R9, 0x800 ;  /* 0x0000080009097836 */ /* 0x002fe20000000000 */
[----:B------:R-:W-:Y:S06]  /*0790*/  @P0 BRA `(.L_x_2704) ;  /* 0xfffffffc00540947 */ /* 0x000fec000383ffff */
.L_x_2703:
[----:B---3--:R-:W-:Y:S05]  /*07a0*/  BSYNC.RECONVERGENT B1 ;  /* 0x0000000000017941 */ /* 0x008fea0003800200 */
.L_x_2702:
        /* <DEDUP_REMOVED lines=12> */
.L_x_2705:
        /* <DEDUP_REMOVED lines=16> */
.L_x_2701:
[----:B---3--:R-:W-:Y:S05]  /*0970*/  BSYNC.RECONVERGENT B0 ;  /* 0x0000000000007941 */ /* 0x008fea0003800200 */
.L_x_2700:
        /* <DEDUP_REMOVED lines=40> */
.L_x_2710:
        /* <DEDUP_REMOVED lines=11> */
.L_x_2709:
[----:B------:R-:W-:Y:S05]  /*0cb0*/  BSYNC.RECONVERGENT B1 ;  /* 0x0000000000017941 */ /* 0x000fea0003800200 */
.L_x_2708:
        /* <DEDUP_REMOVED lines=8> */
.L_x_2711:
        /* <DEDUP_REMOVED lines=23> */
.L_x_2707:
[----:B------:R-:W-:Y:S05]  /*0eb0*/  BSYNC.RECONVERGENT B0 ;  /* 0x0000000000007941 */ /* 0x000fea0003800200 */
.L_x_2706:
        /* <DEDUP_REMOVED lines=60> */
.L_x_2719:
        /* <DEDUP_REMOVED lines=32> */
.L_x_2726:
        /* <DEDUP_REMOVED lines=30> */
.L_x_2714:
[----:B------:R-:W-:Y:S05]  /*1660*/  BSYNC.RECONVERGENT B0 ;  /* 0x0000000000007941 */ /* 0x000fea0003800200 */
.L_x_2713:
        /* <DEDUP_REMOVED lines=213> */
.L_x_2737:
        /* <DEDUP_REMOVED lines=27> */
.L_x_2716:
[----:B------:R-:W-:Y:S05]  /*2570*/  BSYNC B0 ;  /* 0x0000000000007941 */ /* 0x000fea0003800000 */
.L_x_2715:
        /* <DEDUP_REMOVED lines=15> */
.L_x_2712:
[----:B------:R-:W-:Y:S01]  /*2670*/  HFMA2 R41, -RZ, RZ, 0, 9.5367431640625e-07 ;  /* 0x00000010ff297431 */ /* 0x000fe200000001ff */
[----:B------:R-:W-:Y:S01]  /*2680*/  BSSY B0, `(.L_x_2720) ;  /* 0x0000006000007945 */ /* 0x000fe20003800000 */
[----:B------:R-:W-:Y:S01]  /*2690*/  IMAD.MOV.U32 R42, RZ, RZ, 0x1f ;  /* 0x0000001fff2a7424 */ /* 0x000fe200078e00ff */
[----:B------:R-:W-:-:S07]  /*26a0*/  MOV R43, 0xffffffff ;  /* 0xffffffff002b7802 */ /* 0x000fce0000000f00 */
[----:B------:R-:W-:Y:S05]  /*26b0*/  WARPSYNC.COLLECTIVE R43, `(.L_x_2721) ;  /* 0x000000002b087348 */ /* 0x000fea0003c00000 */
[----:B------:R1:W2:Y:S02]  /*26c0*/  SHFL.BFLY P3, R45, R44, R41, R42 ;  /* 0x0c0000292c2d7389 */ /* 0x0002a4000006002a */
[----:B-12---:R-:W-:Y:S05]  /*26d0*/  ENDCOLLECTIVE ;  /* 0x000000000000791b */ /* 0x006fea0003800000 */
.L_x_2721:
[----:B------:R-:W-:Y:S05]  /*26e0*/  BSYNC B0 ;  /* 0x0000000000007941 */ /* 0x000fea0003800000 */
.L_x_2720:
[----:B------:R-:W-:Y:S02]  /*26f0*/  HFMA2 R42, -RZ, RZ, 0, 1.847743988037109375e-06 ;  /* 0x0000001fff2a7431 */ /* 0x000fe400000001ff */
[----:B------:R-:W-:Y:S01]  /*2700*/  FADD.FTZ R44, R44, R45 ;  /* 0x0000002d2c2c7221 */ /* 0x000fe20000010000 */
[----:B------:R-:W-:Y:S02]  /*2710*/  IMAD.MOV.U32 R41, RZ, RZ, 0x8 ;  /* 0x00000008ff297424 */ /* 0x000fe400078e00ff */
[----:B------:R-:W-:-:S07]  /*2720*/  IMAD.MOV.U32 R43, RZ, RZ, -0x1 ;  /* 0xffffffffff2b7424 */ /* 0x000fce00078e00ff */
[----:B------:R-:W-:Y:S05]  /*2730*/  WARPSYNC.COLLECTIVE R43, `(.L_x_2722) ;  /* 0x000000002b087348 */ /* 0x000fea0003c00000 */
[----:B------:R1:W2:Y:S02]  /*2740*/  SHFL.BFLY P3, R45, R44, R41, R42 ;  /* 0x0c0000292c2d7389 */ /* 0x0002a4000006002a */
[----:B-12---:R-:W-:Y:S05]  /*2750*/  ENDCOLLECTIVE ;  /* 0x000000000000791b */ /* 0x006fea0003800000 */
.L_x_2722:
[----:B------:R-:W-:Y:S02]  /*2760*/  IMAD.MOV.U32 R41, RZ, RZ, 0x4 ;  /* 0x00000004ff297424 */ /* 0x000fe400078e00ff */
[----:B------:R-:W-:-:S05]  /*2770*/  FADD.FTZ R5, R44, R45 ;  /* 0x0000002d2c057221 */ /* 0x000fca0000010000 */
[----:B------:R-:W-:-:S07]  /*2780*/  MOV R44, R5 ;  /* 0x00000005002c7202 */ /* 0x000fce0000000f00 */
[----:B------:R-:W-:Y:S05]  /*2790*/  WARPSYNC.COLLECTIVE R43, `(.L_x_2723) ;  /* 0x000000002b087348 */ /* 0x000fea0003c00000 */
[----:B------:R1:W2:Y:S02]  /*27a0*/  SHFL.BFLY P3, R45, R44, R41, R42 ;  /* 0x0c0000292c2d7389 */ /* 0x0002a4000006002a */
[----:B-12---:R-:W-:Y:S05]  /*27b0*/  ENDCOLLECTIVE ;  /* 0x000000000000791b */ /* 0x006fea0003800000 */
.L_x_2723:
[----:B------:R-:W-:Y:S02]  /*27c0*/  IMAD.MOV.U32 R41, RZ, RZ, 0x2 ;  /* 0x00000002ff297424 */ /* 0x000fe400078e00ff */
[----:B------:R-:W-:-:S05]  /*27d0*/  FADD.FTZ R37, R5, R45 ;  /* 0x0000002d05257221 */ /* 0x000fca0000010000 */
[----:B------:R-:W-:-:S07]  /*27e0*/  MOV R44, R37 ;  /* 0x00000025002c7202 */ /* 0x000fce0000000f00 */
[----:B------:R-:W-:Y:S05]  /*27f0*/  WARPSYNC.COLLECTIVE R43, `(.L_x_2724) ;  /* 0x000000002b087348 */ /* 0x000fea0003c00000 */
[----:B------:R1:W2:Y:S02]  /*2800*/  SHFL.BFLY P3, R45, R44, R41, R42 ;  /* 0x0c0000292c2d7389 */ /* 0x0002a4000006002a */
[----:B-12---:R-:W-:Y:S05]  /*2810*/  ENDCOLLECTIVE ;  /* 0x000000000000791b */ /* 0x006fea0003800000 */
.L_x_2724:
[----:B------:R-:W-:Y:S02]  /*2820*/  IMAD.MOV.U32 R41, RZ, RZ, 0x1 ;  /* 0x00000001ff297424 */ /* 0x000fe400078e00ff */
[----:B------:R-:W-:-:S05]  /*2830*/  FADD.FTZ R38, R37, R45 ;  /* 0x0000002d25267221 */ /* 0x000fca0000010000 */
[----:B------:R-:W-:-:S07]  /*2840*/  MOV R44, R38 ;  /* 0x00000026002c7202 */ /* 0x000fce0000000f00 */
[----:B------:R-:W-:Y:S05]  /*2850*/  WARPSYNC.COLLECTIVE R43, `(.L_x_2725) ;  /* 0x000000002b087348 */ /* 0x000fea0003c00000 */
[----:B------:R1:W2:Y:S02]  /*2860*/  SHFL.BFLY P3, R45, R44, R41, R42 ;  /* 0x0c0000292c2d7389 */ /* 0x0002a4000006002a */
[----:B-12---:R-:W-:Y:S05]  /*2870*/  ENDCOLLECTIVE ;  /* 0x000000000000791b */ /* 0x006fea0003800000 */
.L_x_2725:
[----:B------:R-:W-:Y:S05]  /*2880*/  BRA `(.L_x_2726) ;  /* 0xffffffe800fc7947 */ /* 0x000fea000383ffff */
.L_x_2717:
        /* <DEDUP_REMOVED lines=37> */
.L_x_2728:
[----:B------:R-:W-:Y:S05]  /*2ae0*/  BSYNC B1 ;  /* 0x0000000000017941 */ /* 0x000fea0003800000 */
.L_x_2727:
        /* <DEDUP_REMOVED lines=9> */
.L_x_2729:
        /* <DEDUP_REMOVED lines=32> */
.L_x_2730:
        /* <DEDUP_REMOVED lines=33> */
.L_x_2731:
        /* <DEDUP_REMOVED lines=25> */
.L_x_2732:
        /* <DEDUP_REMOVED lines=17> */
[----:B------:R-:W-:Y:S02]  /*3230*/  IMAD R48, R37, R41, R48 ;  /* 0x0000002925307224 */ /* 0x000fe400078e0230 */
[----:B------:R-:W-:-:S03]  /*3240*/  IMAD.U32 R41, RZ, RZ, UR7 ;  /* 0x00000007ff297e24 */ /* 0x000fc6000f8e00ff */
[----:B------:R-:W-:-:S13]  /*3250*/  ISETP.GT.U32.AND P3, PT, R37, R48, PT ;  /* 0x000000302500720c */ /* 0x000fda0003f64070 */
[----:B------:R-:W-:-:S04]  /*3260*/  @!P3 IADD3 R48, PT, PT, R48, -R37, RZ ;  /* 0x800000253030b210 */ /* 0x000fc80007ffe0ff */
[----:B------:R-:W-:-:S13]  /*3270*/  ISETP.GT.U32.AND P3, PT, R37, R48, PT ;  /* 0x000000302500720c */ /* 0x000fda0003f64070 */
[----:B------:R-:W-:-:S05]  /*3280*/  @!P3 IADD3 R48, PT, PT, R48, -R37, RZ ;  /* 0x800000253030b210 */ /* 0x000fca0007ffe0ff */
[----:B------:R-:W-:-:S05]  /*3290*/  @!P4 IMAD.MOV R47, RZ, RZ, -R48 ;  /* 0x000000ffff2fc224 */ /* 0x000fca00078e0a30 */
[----:B------:R-:W-:Y:S01]  /*32a0*/  @!P4 MOV R48, R47 ;  /* 0x0000002f0030c202 */ /* 0x000fe20000000f00 */
[----:B------:R-:W-:-:S03]  /*32b0*/  IMAD.U32 R47, RZ, RZ, UR7 ;  /* 0x00000007ff2f7e24 */ /* 0x000fc6000f8e00ff */
[----:B------:R-:W-:-:S04]  /*32c0*/  SEL R48, R2, R48, !P2 ;  /* 0x0000003002307207 */ /* 0x000fc80005000000 */
[----:B------:R-:W-:-:S05]  /*32d0*/  SHF.R.U32.HI R48, RZ, 0x1, R48 ;  /* 0x00000001ff307819 */ /* 0x000fca0000011630 */
[----:B------:R-:W-:-:S05]  /*32e0*/  IMAD R48, R33, R38, R48 ;  /* 0x0000002621307224 */ /* 0x000fca00078e0230 */
[----:B------:R-:W-:-:S04]  /*32f0*/  LEA R48, R48, R3, 0x1 ;  /* 0x0000000330307211 */ /* 0x000fc800078e08ff */
[----:B------:R-:W-:Y:S02]  /*3300*/  LEA R46, R41, R48, 0x1 ;  /* 0x00000030292e7211 */ /* 0x000fe400078e08ff */
[----:B------:R-:W-:Y:S01]  /*3310*/  MOV R41, UR5 ;  /* 0x0000000500297c02 */ /* 0x000fe20008000f00 */
[----:B------:R-:W1:Y:S04]  /*3320*/  LDS.U16 R48, [R48] ;  /* 0x0000000030307984 */ /* 0x000e680000000400 */
[----:B------:R-:W2:Y:S02]  /*3330*/  LDS.U16 R46, [R46] ;  /* 0x000000002e2e7984 */ /* 0x000ea40000000400 */
[----:B-12---:R-:W-:Y:S05]  /*3340*/  WARPSYNC.COLLECTIVE R43, `(.L_x_2733) ;  /* 0x000000002b087348 */ /* 0x006fea0003c00000 */
[----:B------:R3:W4:Y:S02]  /*3350*/  SHFL.BFLY P3, R45, R44, R41, R42 ;  /* 0x0c0000292c2d7389 */ /* 0x000724000006002a */
[----:B-1234-:R-:W-:Y:S05]  /*3360*/  ENDCOLLECTIVE ;  /* 0x000000000000791b */ /* 0x01efea0003800000 */
.L_x_2733:
[----:B------:R-:W-:Y:S01]  /*3370*/  IMAD.MOV.U32 R44, RZ, RZ, R6 ;  /* 0x000000ffff2c7224 */ /* 0x000fe200078e0006 */
[----:B------:R-:W-:-:S05]  /*3380*/  MOV R50, R45 ;  /* 0x0000002d00327202 */ /* 0x000fca0000000f00 */
[----:B------:R-:W-:Y:S01]  /*3390*/  @!P1 FADD.FTZ R50, -R50, -RZ ;  /* 0x800000ff32329221 */ /* 0x000fe20000010100 */
[----:B------:R-:W-:Y:S02]  /*33a0*/  HADD2.F32 R48, -RZ, R48.H0_H0 ;  /* 0x20000030ff307230 */ /* 0x000fe40000004100 */
[----:B------:R-:W-:-:S05]  /*33b0*/  HADD2.F32 R45, -RZ, R46.H0_H0 ;  /* 0x2000002eff2d7230 */ /* 0x000fca0000004100 */
[----:B------:R-:W-:Y:S01]  /*33c0*/  FMUL.FTZ R50, R50, R45 ;  /* 0x0000002d32327220 */ /* 0x000fe20000410000 */
[----:B------:R-:W-:-:S03]  /*33d0*/  IADD3 R45, PT, PT, R27, 0xa, RZ ;  /* 0x0000000a1b2d7810 */ /* 0x000fc60007ffe0ff */
[----:B------:R-:W-:Y:S01]  /*33e0*/  FFMA.FTZ R35, R35, R48, R50 ;  /* 0x0000003023237223 */ /* 0x000fe20000010032 */
[----:B------:R-:W-:Y:S02]  /*33f0*/  IABS R46, R45 ;  /* 0x0000002d002e7213 */ /* 0x000fe40000000000 */
[----:B------:R-:W-:-:S03]  /*3400*/  ISETP.GE.AND P4, PT, R45, RZ, PT ;  /* 0x000000ff2d00720c */ /* 0x000fc60003f86270 */
[----:B------:R-:W-:-:S04]  /*3410*/  IMAD.HI.U32 R41, R40, R46, RZ ;  /* 0x0000002e28297227 */ /* 0x000fc800078e00ff */
[----:B------:R-:W-:-:S04]  /*3420*/  IMAD.MOV R41, RZ, RZ, -R41 ;  /* 0x000000ffff297224 */ /* 0x000fc800078e0a29 */
[----:B------:R-:W-:Y:S01]  /*3430*/  IMAD R42, R37, R41, R46 ;  /* 0x00000029252a7224 */ /* 0x000fe200078e022e */
[----:B------:R-:W-:-:S04]  /*3440*/  MOV R41, UR5 ;  /* 0x0000000500297c02 */ /* 0x000fc80008000f00 */
        /* <DEDUP_REMOVED lines=8> */
[----:B------:R-:W-:-:S05]  /*34d0*/  IMAD R42, R33, R38, R42 ;  /* 0x00000026212a7224 */ /* 0x000fca00078e022a */
[----:B------:R-:W-:Y:S01]  /*34e0*/  LEA R46, R42, R3, 0x1 ;  /* 0x000000032a2e7211 */ /* 0x000fe200078e08ff */
[----:B------:R-:W-:-:S03]  /*34f0*/  HFMA2 R42, -RZ, RZ, 0, 1.847743988037109375e-06 ;  /* 0x0000001fff2a7431 */ /* 0x000fc600000001ff */
[----:B------:R-:W-:Y:S02]  /*3500*/  LEA R47, R47, R46, 0x1 ;  /* 0x0000002e2f2f7211 */ /* 0x000fe400078e08ff */
[----:B------:R-:W1:Y:S04]  /*3510*/  LDS.U16 R46, [R46] ;  /* 0x000000002e2e7984 */ /* 0x000e680000000400 */
[----:B------:R-:W2:Y:S02]  /*3520*/  LDS.U16 R47, [R47] ;  /* 0x000000002f2f7984 */ /* 0x000ea40000000400 */
[----:B-12---:R-:W-:Y:S05]  /*3530*/  WARPSYNC.COLLECTIVE R43, `(.L_x_2734) ;  /* 0x000000002b087348 */ /* 0x006fea0003c00000 */
[----:B------:R3:W4:Y:S02]  /*3540*/  SHFL.BFLY P3, R45, R44, R41, R42 ;  /* 0x0c0000292c2d7389 */ /* 0x000724000006002a */
[----:B-1234-:R-:W-:Y:S05]  /*3550*/  ENDCOLLECTIVE ;  /* 0x000000000000791b */ /* 0x01efea0003800000 */
.L_x_2734:
[----:B------:R-:W-:Y:S01]  /*3560*/  @!P1 FADD.FTZ R45, -R45, -RZ ;  /* 0x800000ff2d2d9221 */ /* 0x000fe20000010100 */
[----:B------:R-:W-:-:S05]  /*3570*/  HADD2.F32 R48, -RZ, R47.H0_H0 ;  /* 0x2000002fff307230 */ /* 0x000fca0000004100 */
[----:B------:R-:W-:Y:S01]  /*3580*/  FMUL.FTZ R47, R45, R48 ;  /* 0x000000302d2f7220 */ /* 0x000fe20000410000 */
[----:B------:R-:W-:Y:S02]  /*3590*/  HADD2.F32 R45, -RZ, R46.H0_H0 ;  /* 0x2000002eff2d7230 */ /* 0x000fe40000004100 */
[----:B------:R-:W-:-:S03]  /*35a0*/  IMAD.U32 R48, RZ, RZ, UR7 ;  /* 0x00000007ff307e24 */ /* 0x000fc6000f8e00ff */
[----:B------:R-:W-:Y:S01]  /*35b0*/  FFMA.FTZ R6, R6, R45, R47 ;  /* 0x0000002d06067223 */ /* 0x000fe2000001002f */
[----:B------:R-:W-:-:S04]  /*35c0*/  IADD3 R45, PT, PT, R27, 0xc, RZ ;  /* 0x0000000c1b2d7810 */ /* 0x000fc80007ffe0ff */
        /* <DEDUP_REMOVED lines=16> */
[----:B------:R-:W-:-:S03]  /*36d0*/  IMAD.MOV.U32 R44, RZ, RZ, R0 ;  /* 0x000000ffff2c7224 */ /* 0x000fc600078e0000 */
[----:B------:R-:W-:Y:S02]  /*36e0*/  LEA R48, R48, R47, 0x1 ;  /* 0x0000002f30307211 */ /* 0x000fe400078e08ff */
[----:B------:R-:W1:Y:S04]  /*36f0*/  LDS.U16 R47, [R47] ;  /* 0x000000002f2f7984 */ /* 0x000e680000000400 */
[----:B------:R-:W2:Y:S02]  /*3700*/  LDS.U16 R48, [R48] ;  /* 0x0000000030307984 */ /* 0x000ea40000000400 */
[----:B-12---:R-:W-:Y:S05]  /*3710*/  WARPSYNC.COLLECTIVE R43, `(.L_x_2735) ;  /* 0x000000002b087348 */ /* 0x006fea0003c00000 */
[----:B------:R3:W4:Y:S02]  /*3720*/  SHFL.BFLY P3, R45, R44, R41, R42 ;  /* 0x0c0000292c2d7389 */ /* 0x000724000006002a */
[----:B-1234-:R-:W-:Y:S05]  /*3730*/  ENDCOLLECTIVE ;  /* 0x000000000000791b */ /* 0x01efea0003800000 */
.L_x_2735:
[----:B------:R-:W-:Y:S01]  /*3740*/  IMAD.MOV.U32 R44, RZ, RZ, R7 ;  /* 0x000000ffff2c7224 */ /* 0x000fe200078e0007 */
[----:B------:R-:W-:-:S05]  /*3750*/  MOV R46, R45 ;  /* 0x0000002d002e7202 */ /* 0x000fca0000000f00 */
        /* <DEDUP_REMOVED lines=10> */
.L_x_2736:
[----:B------:R-:W-:Y:S05]  /*3800*/  BRA `(.L_x_2737) ;  /* 0xffffffe800ec7947 */ /* 0x000fea000383ffff */
.L_x_2718:
[----:B------:R-:W-:Y:S01]  /*3810*/  BSSY B1, `(.L_x_2738) ;  /* 0x0000005000017945 */ /* 0x000fe20003800000 */
[----:B------:R-:W-:-:S07]  /*3820*/  MOV R43, 0xffffffff ;  /* 0xffffffff002b7802 */ /* 0x000fce0000000f00 */
[----:B------:R-:W-:Y:S05]  /*3830*/  WARPSYNC.COLLECTIVE R43, `(.L_x_2739) ;  /* 0x000000002b087348 */ /* 0x000fea0003c00000 */
[----:B------:R-:W-:Y:S01]  /*3840*/  NOP ;  /* 0x0000000000007918 */ /* 0x000fe20000000000 */
[----:B------:R-:W-:Y:S05]  /*3850*/  ENDCOLLECTIVE ;  /* 0x000000000000791b */ /* 0x000fea0003800000 */
.L_x_2739:
[----:B------:R-:W-:Y:S05]  /*3860*/  BSYNC B1 ;  /* 0x0000000000017941 */ /* 0x000fea0003800000 */
.L_x_2738:
[----:B------:R-:W-:Y:S05]  /*3870*/  BRA `(.L_x_2716) ;  /* 0xffffffec003c7947 */ /* 0x000fea000383ffff */
.L_x_2740:
        /* <DEDUP_REMOVED lines=16> */
.L_x_4146:


//--------------------- .text._ZN12tensorrt_llm7kernels32fusedQKNormRopeKernelNTokenHeadsIN3c104HalfES3_Li256ELb1ELi8EEEvPviiifPKvS6_S6_PKlii --------------------------
	.section	.text._ZN12tensorrt_llm7kernels32fusedQKNormRopeKernelNTokenHeadsIN3c104HalfES3_Li256ELb1ELi8EEEvPviiifPKvS6_S6_PKlii,"ax",@progbits
	.align	128
        .global         _ZN12tensorrt_llm7kernels32fusedQKNormRopeKernelNTokenHeadsIN3c104HalfES3_Li256ELb1ELi8EEEvPviiifPKvS6_S6_PKlii
        .type           _ZN12tensorrt_llm7kernels32fusedQKNormRopeKernelNTokenHeadsIN3c104HalfES3_Li256ELb1ELi8EEEvPviiifPKvS6_S6_PKlii,@function
        .size           _ZN12tensorrt_llm7kernels32fusedQKNormRopeKernelNTokenHeadsIN3c104HalfES3_Li256ELb1ELi8EEEvPviiifPKvS6_S6_PKlii,(.L_x_4147 - _ZN12tensorrt_llm7kernels32fusedQKNormRopeKernelNTokenHeadsIN3c104HalfES3_Li256ELb1ELi8EEEvPviiifPKvS6_S6_PKlii)
        .other          _ZN12tensorrt_llm7kernels32fusedQKNormRopeKernelNTokenHeadsIN3c104HalfES3_Li256ELb1ELi8EEEvPviiifPKvS6_S6_PKlii,@"STO_CUDA_ENTRY STV_DEFAULT"
_ZN12tensorrt_llm7kernels32fusedQKNormRopeKernelNTokenHeadsIN3c104HalfES3_Li256ELb1ELi8EEEvPviiifPKvS6_S6_PKlii:
.text._ZN12tensorrt_llm7kernels32fusedQKNormRopeKernelNTokenHeadsIN3c104HalfES3_Li256ELb1ELi8EEEvPviiifPKvS6_S6_PKlii:
        /* <DEDUP_REMOVED lines=78> */
.L_x_2745:
        /* <DEDUP_REMOVED lines=43> */
.L_x_2744:
[----:B---3--:R-:W-:Y:S05]  /*0790*/  BSYNC.RECONVERGENT B1 ;  /* 0x0000000000017941 */ /* 0x008fea0003800200 */
.L_x_2743:
        /* <DEDUP_REMOVED lines=12> */
.L_x_2746:
        /* <DEDUP_REMOVED lines=16> */
.L_x_2742:
[----:B---3--:R-:W-:Y:S05]  /*0960*/  BSYNC.RECONVERGENT B0 ;  /* 0x0000000000007941 */ /* 0x008fea0003800200 */
.L_x_2741:
        /* <DEDUP_REMOVED lines=40> */
.L_x_2751:
        /* <DEDUP_REMOVED lines=11> */
.L_x_2750:
[----:B------:R-:W-:Y:S05]  /*0ca0*/  BSYNC.RECONVERGENT B1 ;  /* 0x0000000000017941 */ /* 0x000fea0003800200 */
.L_x_2749:
        /* <DEDUP_REMOVED lines=8> */
.L_x_2752:
[C---:B------:R-:W-:Y:S01]  /*0d30*/  VIADD R6, R4.reuse, 0xfffffc00 ;  /* 0xfffffc0004067836 */ /* 0x040fe20000000000 */
[----:B------:R-:W-:Y:S01]  /*0d40*/  IADD3 R11, PT, PT, R11, 0x80, RZ ;  /* 0x000000800b0b7810 */ /* 0x000fe20007ffe0ff */
[C---:B------:R-:W-:Y:S01]  /*0d50*/  VIADD R16, R4.reuse, 0x200 ;  /* 0x0000020004107836 */ /* 0x040fe20000000000 */
[----:B------:R-:W-:Y:S02]  /*0d60*/  IADD3 R12, PT, PT, R4, -0x200, RZ ;  /* 0xfffffe00040c7810 */ /* 0x000fe40007ffe0ff */
[-C--:B------:R-:W-:Y:S02]  /*0d70*/  IADD3 R6, P0, PT, R6, R21.reuse, RZ ;  /* 0x0000001506067210 */ /* 0x080fe40007f1e0ff */
[-C--:B------:R-:W-:Y:S02]  /*0d80*/  IADD3 R12, P1, PT, R12, R21.reuse, RZ ;  /* 0x000000150c0c7210 */ /* 0x080fe40007f3e0ff */
[-C--:B------:R-:W-:Y:S02]  /*0d90*/  IADD3.X R7, PT, PT, RZ, R18.reuse, RZ, P0, !PT ;  /* 0x00000012ff077210 */ /* 0x080fe400007fe4ff */
[----:B------:R-:W-:Y:S01]  /*0da0*/  ISETP.GE.AND P0, PT, R11, UR6, PT ;  /* 0x000000060b007c0c */ /* 0x000fe2000bf06270 */
[----:B------:R-:W-:Y:S01]  /*0db0*/  IMAD.X R13, RZ, RZ, R18, P1 ;  /* 0x000000ffff0d7224 */ /* 0x000fe200008e0612 */
[-C--:B------:R-:W-:Y:S01]  /*0dc0*/  IADD3 R14, P2, PT, R4, R21.reuse, RZ ;  /* 0x00000015040e7210 */ /* 0x080fe20007f5e0ff */
[----:B------:R-:W-:Y:S01]  /*0dd0*/  @!PT LDS RZ, [RZ] ;  /* 0x00000000fffff984 */ /* 0x000fe20000000800 */
[----:B------:R-:W-:Y:S01]  /*0de0*/  @!PT LDS RZ, [RZ] ;  /* 0x00000000fffff984 */ /* 0x000fe20000000800 */
[----:B------:R-:W-:Y:S01]  /*0df0*/  @!PT LDS RZ, [RZ] ;  /* 0x00000000fffff984 */ /* 0x000fe20000000800 */
[----:B------:R-:W-:Y:S01]  /*0e00*/  LDGSTS.E.BYPASS.128 [R19], desc[UR10][R6.64] ;  /* 0x0000000006137fae */ /* 0x000fe2000b98180a */
[----:B------:R-:W-:Y:S01]  /*0e10*/  IADD3 R16, P3, PT, R16, R21, RZ ;  /* 0x0000001510107210 */ /* 0x000fe20007f7e0ff */
[----:B------:R-:W-:Y:S01]  /*0e20*/  VIADD R4, R4, 0x800 ;  /* 0x0000080004047836 */ /* 0x000fe20000000000 */
[-C--:B------:R-:W-:Y:S01]  /*0e30*/  IADD3.X R15, PT, PT, RZ, R18.reuse, RZ, P2, !PT ;  /* 0x00000012ff0f7210 */ /* 0x080fe200017fe4ff */
[----:B------:R-:W-:Y:S01]  /*0e40*/  LDGSTS.E.BYPASS.128 [R19+0x200], desc[UR10][R12.64] ;  /* 0x002000000c137fae */ /* 0x000fe2000b98180a */
[----:B------:R-:W-:-:S03]  /*0e50*/  IADD3.X R17, PT, PT, RZ, R18, RZ, P3, !PT ;  /* 0x00000012ff117210 */ /* 0x000fc60001ffe4ff */
[----:B------:R-:W-:Y:S04]  /*0e60*/  LDGSTS.E.BYPASS.128 [R19+0x400], desc[UR10][R14.64] ;  /* 0x004000000e137fae */ /* 0x000fe8000b98180a */
[----:B------:R1:W-:Y:S02]  /*0e70*/  LDGSTS.E.BYPASS.128 [R19+0x600], desc[UR10][R16.64] ;  /* 0x0060000010137fae */ /* 0x0003e4000b98180a */
[----:B-1----:R-:W-:Y:S01]  /*0e80*/  IADD3 R19, PT, PT, R19, 0x800, RZ ;  /* 0x0000080013137810 */ /* 0x002fe20007ffe0ff */
[----:B------:R-:W-:Y:S06]  /*0e90*/  @!P0 BRA `(.L_x_2752) ;  /* 0xfffffffc00a48947 */ /* 0x000fec000383ffff */
.L_x_2748:
[----:B------:R-:W-:Y:S05]  /*0ea0*/  BSYNC.RECONVERGENT B0 ;  /* 0x0000000000007941 */ /* 0x000fea0003800200 */
.L_x_2747:
[----:B------:R-:W0:Y:S01]  /*0eb0*/  LDGDEPBAR ;  /* 0x00000000000079af */ /* 0x000e220000000000 */
[----:B------:R-:W1:Y:S01]  /*0ec0*/  LDC.64 R18, c[0x0][0x398] ;  /* 0x0000e600ff127b82 */ /* 0x000e620000000a00 */
[----:B------:R-:W-:Y:S02]  /*0ed0*/  ISETP.GE.AND P0, PT, R10, 0x1, PT ;  /* 0x000000010a00780c */ /* 0x000fe40003f06270 */
[----:B------:R-:W-:-:S05]  /*0ee0*/  SHF.L.U32 R11, R3, 0x3, RZ ;  /* 0x00000003030b7819 */ /* 0x000fca00000006ff */
        /* <DEDUP_REMOVED lines=23> */
[----:B-1----:R-:W-:-:S03]  /*1060*/  IMAD.SHL.U32 R19, R3, 0x4, RZ ;  /* 0x0000000403137824 */ /* 0x002fc600078e00ff */
[----:B------:R-:W-:Y:S01]  /*1070*/  ULEA.HI UR5, UR5, UR7, URZ, 0x3 ;  /* 0x0000000705057291 */ /* 0x000fe2000f8f18ff */
[C---:B------:R-:W-:Y:S01]  /*1080*/  LEA R18, R2.reuse, UR4, 0xb ;  /* 0x0000000402127c11 */ /* 0x040fe2000f8e58ff */
[----:B------:R-:W-:Y:S02]  /*1090*/  UMOV UR6, 0x400 ;  /* 0x0000040000067882 */ /* 0x000fe40000000000 */
[----:B------:R-:W-:Y:S01]  /*10a0*/  USHF.R.S32.HI UR5, URZ, 0x3, UR5 ;  /* 0x00000003ff057899 */ /* 0x000fe20008011405 */
[----:B------:R-:W-:Y:S01]  /*10b0*/  IMAD R12, R2, UR7, R19 ;  /* 0x00000007020c7c24 */ /* 0x000fe2000f8e0213 */
[----:B------:R-:W-:Y:S01]  /*10c0*/  LEA R2, R3, R18, 0x3 ;  /* 0x0000001203027211 */ /* 0x000fe200078e18ff */
[----:B------:R-:W-:Y:S01]  /*10d0*/  IMAD.SHL.U32 R29, R0, 0x8, RZ ;  /* 0x00000008001d7824 */ /* 0x000fe200078e00ff */
[----:B------:R-:W-:Y:S01]  /*10e0*/  ULEA.HI UR4, UR7, UR7, URZ, 0x1 ;  /* 0x0000000707047291 */ /* 0x000fe2000f8f08ff */
[----:B------:R-:W-:Y:S01]  /*10f0*/  IMAD R8, R8, R5, RZ ;  /* 0x0000000508087224 */ /* 0x000fe200078e02ff */
[----:B------:R-:W-:-:S02]  /*1100*/  IADD3 R30, PT, PT, R9, -R30, RZ ;  /* 0x8000001e091e7210 */ /* 0x000fc40007ffe0ff */
[----:B------:R-:W-:Y:S01]  /*1110*/  MOV R31, RZ ;  /* 0x000000ff001f7202 */ /* 0x000fe20000000f00 */
[----:B------:R-:W-:Y:S01]  /*1120*/  ULEA UR6, UR8, UR6, 0x18 ;  /* 0x0000000608067291 */ /* 0x000fe2000f8ec0ff */
[----:B------:R-:W-:Y:S01]  /*1130*/  LOP3.LUT R29, R29, 0xf8, RZ, 0xc0, !PT ;  /* 0x000000f81d1d7812 */ /* 0x000fe200078ec0ff */
[----:B------:R-:W-:Y:S01]  /*1140*/  ULOP3.LUT UR4, UR4, 0xfffffffe, URZ, 0xc0, !UPT ;  /* 0xfffffffe04047892 */ /* 0x000fe2000f8ec0ff */
[----:B------:R-:W-:Y:S01]  /*1150*/  ISETP.GE.AND P2, PT, R3, UR5, PT ;  /* 0x0000000503007c0c */ /* 0x000fe2000bf46270 */
[----:B------:R-:W1:Y:S02]  /*1160*/  LDCU UR5, c[0x0][0x388] ;  /* 0x00007100ff0577ac */ /* 0x000e640008000800 */
[----:B------:R-:W-:Y:S01]  /*1170*/  LEA R12, R12, UR6, 0x1 ;  /* 0x000000060c0c7c11 */ /* 0x000fe2000f8e08ff */
[----:B--2---:R-:W-:Y:S01]  /*1180*/  HADD2.F32 R18, -RZ, R11.H0_H0 ;  /* 0x2000000bff127230 */ /* 0x004fe20000004100 */
[----:B------:R-:W-:Y:S01]  /*1190*/  LEA R11, R2, UR6, 0x1 ;  /* 0x00000006020b7c11 */ /* 0x000fe2000f8e08ff */
[----:B---3--:R-:W-:-:S02]  /*11a0*/  HADD2.F32 R27, -RZ, R27.H0_H0 ;  /* 0x2000001bff1b7230 */ /* 0x008fc40000004100 */
[----:B----4-:R-:W-:Y:S02]  /*11b0*/  HADD2.F32 R28, -RZ, R28.H0_H0 ;  /* 0x2000001cff1c7230 */ /* 0x010fe40000004100 */
[----:B-----5:R-:W-:Y:S02]  /*11c0*/  HADD2.F32 R25, -RZ, R25.H0_H0 ;  /* 0x20000019ff197230 */ /* 0x020fe40000004100 */
        /* <DEDUP_REMOVED lines=11> */
[----:B-1----:R-:W-:-:S07]  /*1280*/  HADD2.F32 R13, -RZ, R13.H0_H0 ;  /* 0x2000000dff0d7230 */ /* 0x002fce0000004100 */
.L_x_2758:
        /* <DEDUP_REMOVED lines=32> */
.L_x_2765:
        /* <DEDUP_REMOVED lines=30> */
.L_x_2755:
[----:B------:R-:W-:Y:S05]  /*1670*/  BSYNC.RECONVERGENT B0 ;  /* 0x0000000000007941 */ /* 0x000fea0003800200 */
.L_x_2754:
        /* <DEDUP_REMOVED lines=36> */
.L_x_2757:
[----:B------:R-:W-:Y:S05]  /*18c0*/  BSYNC.RECONVERGENT B0 ;  /* 0x0000000000007941 */ /* 0x000fea0003800200 */
.L_x_2756:
[----:B------:R-:W1:Y:S01]  /*18d0*/  LDC.64 R2, c[0x0][0x380] ;  /* 0x0000e000ff027b82 */ /* 0x000e620000000a00 */
[----:B------:R-:W-:Y:S01]  /*18e0*/  LEA R37, R4, R29, 0x8 ;  /* 0x0000001d04257211 */ /* 0x000fe200078e40ff */
[----:B------:R-:W-:Y:S01]  /*18f0*/  VIADD R31, R31, 0x1 ;  /* 0x000000011f1f7836 */ /* 0x000fe20000000000 */
[----:B------:R-:W-:Y:S01]  /*1900*/  F2FP.F16.F32.PACK_AB R4, R5, R0 ;  /* 0x000000000504723e */ /* 0x000fe200000000ff */
[----:B------:R-:W-:Y:S01]  /*1910*/  VIADD R30, R30, 0x1 ;  /* 0x000000011e1e7836 */ /* 0x000fe20000000000 */
[----:B------:R-:W-:Y:S02]  /*1920*/  F2FP.F16.F32.PACK_AB R5, R34, R7 ;  /* 0x000000072205723e */ /* 0x000fe400000000ff */
[----:B------:R-:W-:Y:S02]  /*1930*/  F2FP.F16.F32.PACK_AB R6, R33, R6 ;  /* 0x000000062106723e */ /* 0x000fe400000000ff */
[----:B------:R-:W-:Y:S02]  /*1940*/  F2FP.F16.F32.PACK_AB R7, R35, R32 ;  /* 0x000000202307723e */ /* 0x000fe400000000ff */
[----:B------:R-:W-:-:S02]  /*1950*/  ISETP.GE.AND P0, PT, R31, R10, PT ;  /* 0x0000000a1f00720c */ /* 0x000fc40003f06270 */
[----:B------:R-:W-:Y:S02]  /*1960*/  IADD3 R11, PT, PT, R11, 0x200, RZ ;  /* 0x000002000b0b7810 */ /* 0x000fe40007ffe0ff */
[----:B------:R-:W-:Y:S01]  /*1970*/  IADD3 R9, PT, PT, R9, 0x1, RZ ;  /* 0x0000000109097810 */ /* 0x000fe20007ffe0ff */
[----:B-1----:R-:W-:-:S05]  /*1980*/  IMAD.WIDE R2, R37, 0x2, R2 ;  /* 0x0000000225027825 */ /* 0x002fca00078e0202 */
[----:B------:R1:W-:Y:S03]  /*1990*/  STG.E.128 desc[UR10][R2.64], R4 ;  /* 0x0000000402007986 */ /* 0x0003e6000c101d0a */
[----:B------:R-:W-:Y:S05]  /*19a0*/  @!P0 BRA `(.L_x_2758) ;  /* 0xfffffff800388947 */ /* 0x000fea000383ffff */
[----:B------:R-:W-:Y:S05]  /*19b0*/  EXIT ;  /* 0x000000000000794d */ /* 0x000fea0003800000 */
.L_x_2753:
        /* <DEDUP_REMOVED lines=8> */
.L_x_2760:
[----:B------:R-:W-:Y:S05]  /*1a40*/  BSYNC B0 ;  /* 0x0000000000007941 */ /* 0x000fea0003800000 */
.L_x_2759:
        /* <DEDUP_REMOVED lines=8> */
.L_x_2761:
[----:B------:R-:W-:Y:S02]  /*1ad0*/  HFMA2 R41, -RZ, RZ, 0, 2.384185791015625e-07 ;  /* 0x00000004ff297431 */ /* 0x000fe400000001ff */
[----:B------:R-:W-:-:S04]  /*1ae0*/  IMAD.MOV.U32 R5, RZ, RZ, R40 ;  /* 0x000000ffff057224 */ /* 0x000fc800078e0028 */
[----:B------:R-:W-:-:S05]  /*1af0*/  FADD.FTZ R5, R6, R5 ;  /* 0x0000000506057221 */ /* 0x000fca0000010000 */
[----:B------:R-:W-:-:S07]  /*1b00*/  MOV R6, R5 ;  /* 0x0000000500067202 */ /* 0x000fce0000000f00 */
[----:B------:R-:W-:Y:S05]  /*1b10*/  WARPSYNC.COLLECTIVE R39, `(.L_x_2762) ;  /* 0x0000000027087348 */ /* 0x000fea0003c00000 */
[----:B------:R1:W2:Y:S02]  /*1b20*/  SHFL.BFLY P1, R40, R6, R41, R42 ;  /* 0x0c00002906287389 */ /* 0x0002a4000002002a */
[----:B-12---:R-:W-:Y:S05]  /*1b30*/  ENDCOLLECTIVE ;  /* 0x000000000000791b */ /* 0x006fea0003800000 */
.L_x_2762:
[----:B------:R-:W-:Y:S02]  /*1b40*/  HFMA2 R41, -RZ, RZ, 0, 1.1920928955078125e-07 ;  /* 0x00000002ff297431 */ /* 0x000fe400000001ff */
[----:B------:R-:W-:-:S04]  /*1b50*/  IMAD.MOV.U32 R38, RZ, RZ, R40 ;  /* 0x000000ffff267224 */ /* 0x000fc800078e0028 */
[----:B------:R-:W-:-:S05]  /*1b60*/  FADD.FTZ R38, R5, R38 ;  /* 0x0000002605267221 */ /* 0x000fca0000010000 */
[----:B------:R-:W-:-:S07]  /*1b70*/  MOV R6, R38 ;  /* 0x0000002600067202 */ /* 0x000fce0000000f00 */
[----:B------:R-:W-:Y:S05]  /*1b80*/  WARPSYNC.COLLECTIVE R39, `(.L_x_2763) ;  /* 0x0000000027087348 */ /* 0x000fea0003c00000 */
[----:B------:R1:W2:Y:S02]  /*1b90*/  SHFL.BFLY P1, R40, R6, R41, R42 ;  /* 0x0c00002906287389 */ /* 0x0002a4000002002a */
[----:B-12---:R-:W-:Y:S05]  /*1ba0*/  ENDCOLLECTIVE ;  /* 0x000000000000791b */ /* 0x006fea0003800000 */
.L_x_2763:
[----:B------:R-:W-:Y:S02]  /*1bb0*/  HFMA2 R41, -RZ, RZ, 0, 5.9604644775390625e-08 ;  /* 0x00000001ff297431 */ /* 0x000fe400000001ff */
[----:B------:R-:W-:-:S04]  /*1bc0*/  IMAD.MOV.U32 R37, RZ, RZ, R40 ;  /* 0x000000ffff257224 */ /* 0x000fc800078e0028 */
[----:B------:R-:W-:-:S05]  /*1bd0*/  FADD.FTZ R37, R38, R37 ;  /* 0x0000002526257221 */ /* 0x000fca0000010000 */
[----:B------:R-:W-:-:S07]  /*1be0*/  MOV R6, R37 ;  /* 0x0000002500067202 */ /* 0x000fce0000000f00 */
[----:B------:R-:W-:Y:S05]  /*1bf0*/  WARPSYNC.COLLECTIVE R39, `(.L_x_2764) ;  /* 0x0000000027087348 */ /* 0x000fea0003c00000 */
[----:B------:R1:W2:Y:S02]  /*1c00*/  SHFL.BFLY P1, R40, R6, R41, R42 ;  /* 0x0c00002906287389 */ /* 0x0002a4000002002a */
[----:B-12---:R-:W-:Y:S05]  /*1c10*/  ENDCOLLECTIVE ;  /* 0x000000000000791b */ /* 0x006fea0003800000 */
.L_x_2764:
[----:B------:R-:W-:Y:S05]  /*1c20*/  BRA `(.L_x_2765) ;  /* 0xfffffff800187947 */ /* 0x000fea000383ffff */
.L_x_2766:
        /* <DEDUP_REMOVED lines=13> */
.L_x_4147:


//--------------------- .text._ZN12tensorrt_llm7kernels32fusedQKNormRopeKernelNTokenHeadsIN3c104HalfES3_Li128ELb0ELi8EEEvPviiifPKvS6_S6_PKlii --------------------------
	.section	.text._ZN12tensorrt_llm7kernels32fusedQKNormRopeKernelNTokenHeadsIN3c104HalfES3_Li128ELb0ELi8EEEvPviiifPKvS6_S6_PKlii,"ax",@progbits
	.align	128
        .global         _ZN12tensorrt_llm7kernels32fusedQKNormRopeKernelNTokenHeadsIN3c104HalfES3_Li128ELb0ELi8EEEvPviiifPKvS6_S6_PKlii
        .type           _ZN12tensorrt_llm7kernels32fusedQKNormRopeKernelNTokenHeadsIN3c104HalfES3_Li128ELb0ELi8EEEvPviiifPKvS6_S6_PKlii,@function
        .size           _ZN12tensorrt_llm7kernels32fusedQKNormRopeKernelNTokenHeadsIN3c104HalfES3_Li128ELb0ELi8EEEvPviiifPKvS6_S6_PKlii,(.L_x_4148 - _ZN12tensorrt_llm7kernels32fusedQKNormRopeKernelNTokenHeadsIN3c104HalfES3_Li128ELb0ELi8EEEvPviiifPKvS6_S6_PKlii)
        .other          _ZN12tensorrt_llm7kernels32fusedQKNormRopeKernelNTokenHeadsIN3c104HalfES3_Li128ELb0ELi8EEEvPviiifPKvS6_S6_PKlii,@"STO_CUDA_ENTRY STV_DEFAULT"
_ZN12tensorrt_llm7kernels32fusedQKNormRopeKernelNTokenHeadsIN3c104HalfES3_Li128ELb0ELi8EEEvPviiifPKvS6_S6_PKlii:
.text._ZN12tensorrt_llm7kernels32fusedQKNormRopeKernelNTokenHeadsIN3c104HalfES3_Li128ELb0ELi8EEEvPviiifPKvS6_S6_PKlii:
        /* <DEDUP_REMOVED lines=76> */
.L_x_2771:
        /* <DEDUP_REMOVED lines=8> */
[----:B------:R-:W-:Y:S02]  /*0540*/  ISETP.GE.AND P4, PT, R19, R22, PT ;  /* 0x000000161300720c */ /* 0x000fe40003f86270 */
[----:B------:R-:W-:-:S02]  /*0550*/  IADD3 R14, PT, PT, R21, 0x3, RZ ;  /* 0x00000003150e7810 */ /* 0x000fc40007ffe0ff */
[-C--:B------:R-:W-:Y:S02]  /*0560*/  ISETP.GE.AND P3, PT, R13, R22.reuse, PT ;  /* 0x000000160d00720c */ /* 0x080fe40003f66270 */
[----:B------:R-:W-:Y:S02]  /*0570*/  SEL R10, R10, RZ, P2 ;  /* 0x000000ff0a0a7207 */ /* 0x000fe40001000000 */
[C---:B------:R-:W-:Y:S01]  /*0580*/  SEL R4, R21.reuse, RZ, P1 ;  /* 0x000000ff15047207 */ /* 0x040fe20000800000 */
[----:B------:R-:W-:Y:S01]  /*0590*/  VIADD R21, R21, 0x4 ;  /* 0x0000000415157836 */ /* 0x000fe20000000000 */
        /* <DEDUP_REMOVED lines=33> */
.L_x_2770:
[----:B------:R-:W-:Y:S05]  /*07b0*/  BSYNC.RECONVERGENT B1 ;  /* 0x0000000000017941 */ /* 0x000fea0003800200 */
.L_x_2769:
        /* <DEDUP_REMOVED lines=12> */
.L_x_2772:
        /* <DEDUP_REMOVED lines=18> */
.L_x_2768:
[----:B------:R-:W-:Y:S05]  /*09a0*/  BSYNC.RECONVERGENT B0 ;  /* 0x0000000000007941 */ /* 0x000fea0003800200 */
.L_x_2767:
        /* <DEDUP_REMOVED lines=40> */
.L_x_2777:
        /* <DEDUP_REMOVED lines=11> */
.L_x_2776:
[----:B------:R-:W-:Y:S05]  /*0ce0*/  BSYNC.RECONVERGENT B1 ;  /* 0x0000000000017941 */ /* 0x000fea0003800200 */
.L_x_2775:
        /* <DEDUP_REMOVED lines=8> */
.L_x_2778:
        /* <DEDUP_REMOVED lines=23> */
.L_x_2774:
[----:B------:R-:W-:Y:S05]  /*0ee0*/  BSYNC.RECONVERGENT B0 ;  /* 0x0000000000007941 */ /* 0x000fea0003800200 */
.L_x_2773:
        /* <DEDUP_REMOVED lines=44> */
.L_x_2786:
        /* <DEDUP_REMOVED lines=24> */
.L_x_2793:
        /* <DEDUP_REMOVED lines=18> */
.L_x_2781:
[----:B------:R-:W-:Y:S05]  /*1450*/  BSYNC.RECONVERGENT B0 ;  /* 0x0000000000007941 */ /* 0x000fea0003800200 */
.L_x_2780:
        /* <DEDUP_REMOVED lines=108> */
.L_x_2800:
        /* <DEDUP_REMOVED lines=28> */
.L_x_2783:
[----:B------:R-:W-:Y:S05]  /*1ce0*/  BSYNC B0 ;  /* 0x0000000000007941 */ /* 0x000fea0003800000 */
.L_x_2782:
        /* <DEDUP_REMOVED lines=13> */
.L_x_2779:
[----:B------:R-:W-:Y:S01]  /*1dc0*/  HFMA2 R3, -RZ, RZ, 0, 1.847743988037109375e-06 ;  /* 0x0000001fff037431 */ /* 0x000fe200000001ff */
[----:B------:R-:W-:Y:S01]  /*1dd0*/  BSSY B0, `(.L_x_2787) ;  /* 0x0000006000007945 */ /* 0x000fe20003800000 */
[----:B------:R-:W-:Y:S02]  /*1de0*/  IMAD.MOV.U32 R2, RZ, RZ, 0x10 ;  /* 0x00000010ff027424 */ /* 0x000fe400078e00ff */
[----:B------:R-:W-:-:S07]  /*1df0*/  IMAD.MOV.U32 R27, RZ, RZ, -0x1 ;  /* 0xffffffffff1b7424 */ /* 0x000fce00078e00ff */
[----:B------:R-:W-:Y:S05]  /*1e00*/  WARPSYNC.COLLECTIVE R27, `(.L_x_2788) ;  /* 0x000000001b087348 */ /* 0x000fea0003c00000 */
[----:B------:R1:W2:Y:S02]  /*1e10*/  SHFL.BFLY P3, R33, R32, R2, R3 ;  /* 0x0c00000220217389 */ /* 0x0002a40000060003 */
[----:B-12---:R-:W-:Y:S05]  /*1e20*/  ENDCOLLECTIVE ;  /* 0x000000000000791b */ /* 0x006fea0003800000 */
.L_x_2788:
[----:B------:R-:W-:Y:S05]  /*1e30*/  BSYNC B0 ;  /* 0x0000000000007941 */ /* 0x000fea0003800000 */
.L_x_2787:
[----:B------:R-:W-:Y:S01]  /*1e40*/  FADD.FTZ R32, R32, R33 ;  /* 0x0000002120207221 */ /* 0x000fe20000010000 */
[----:B------:R-:W-:Y:S01]  /*1e50*/  MOV R2, 0x8 ;  /* 0x0000000800027802 */ /* 0x000fe20000000f00 */
[----:B------:R-:W-:Y:S01]  /*1e60*/  IMAD.MOV.U32 R3, RZ, RZ, 0x1f ;  /* 0x0000001fff037424 */ /* 0x000fe200078e00ff */
[----:B------:R-:W-:-:S07]  /*1e70*/  MOV R27, 0xffffffff ;  /* 0xffffffff001b7802 */ /* 0x000fce0000000f00 */
[----:B------:R-:W-:Y:S05]  /*1e80*/  WARPSYNC.COLLECTIVE R27, `(.L_x_2789) ;  /* 0x000000001b087348 */ /* 0x000fea0003c00000 */
[----:B------:R1:W2:Y:S02]  /*1e90*/  SHFL.BFLY P3, R33, R32, R2, R3 ;  /* 0x0c00000220217389 */ /* 0x0002a40000060003 */
[----:B-12---:R-:W-:Y:S05]  /*1ea0*/  ENDCOLLECTIVE ;  /* 0x000000000000791b */ /* 0x006fea0003800000 */
.L_x_2789:
[----:B------:R-:W-:Y:S02]  /*1eb0*/  HFMA2 R2, -RZ, RZ, 0, 2.384185791015625e-07 ;  /* 0x00000004ff027431 */ /* 0x000fe400000001ff */
[----:B------:R-:W-:-:S04]  /*1ec0*/  FADD.FTZ R5, R32, R33 ;  /* 0x0000002120057221 */ /* 0x000fc80000010000 */
[----:B------:R-:W-:-:S07]  /*1ed0*/  IMAD.MOV.U32 R32, RZ, RZ, R5 ;  /* 0x000000ffff207224 */ /* 0x000fce00078e0005 */
[----:B------:R-:W-:Y:S05]  /*1ee0*/  WARPSYNC.COLLECTIVE R27, `(.L_x_2790) ;  /* 0x000000001b087348 */ /* 0x000fea0003c00000 */
[----:B------:R1:W2:Y:S02]  /*1ef0*/  SHFL.BFLY P3, R33, R32, R2, R3 ;  /* 0x0c00000220217389 */ /* 0x0002a40000060003 */
[----:B-12---:R-:W-:Y:S05]  /*1f00*/  ENDCOLLECTIVE ;  /* 0x000000000000791b */ /* 0x006fea0003800000 */
.L_x_2790:
[----:B------:R-:W-:Y:S01]  /*1f10*/  MOV R2, 0x2 ;  /* 0x0000000200027802 */ /* 0x000fe20000000f00 */
[----:B------:R-:W-:-:S04]  /*1f20*/  FADD.FTZ R26, R5, R33 ;  /* 0x00000021051a7221 */ /* 0x000fc80000010000 */
[----:B------:R-:W-:-:S07]  /*1f30*/  IMAD.MOV.U32 R32, RZ, RZ, R26 ;  /* 0x000000ffff207224 */ /* 0x000fce00078e001a */
[----:B------:R-:W-:Y:S05]  /*1f40*/  WARPSYNC.COLLECTIVE R27, `(.L_x_2791) ;  /* 0x000000001b087348 */ /* 0x000fea0003c00000 */
[----:B------:R1:W2:Y:S02]  /*1f50*/  SHFL.BFLY P3, R33, R32, R2, R3 ;  /* 0x0c00000220217389 */ /* 0x0002a40000060003 */
[----:B-12---:R-:W-:Y:S05]  /*1f60*/  ENDCOLLECTIVE ;  /* 0x000000000000791b */ /* 0x006fea0003800000 */
.L_x_2791:
[----:B------:R-:W-:Y:S02]  /*1f70*/  HFMA2 R2, -RZ, RZ, 0, 5.9604644775390625e-08 ;  /* 0x00000001ff027431 */ /* 0x000fe400000001ff */
[----:B------:R-:W-:-:S04]  /*1f80*/  FADD.FTZ R28, R26, R33 ;  /* 0x000000211a1c7221 */ /* 0x000fc80000010000 */
[----:B------:R-:W-:-:S07]  /*1f90*/  IMAD.MOV.U32 R32, RZ, RZ, R28 ;  /* 0x000000ffff207224 */ /* 0x000fce00078e001c */
[----:B------:R-:W-:Y:S05]  /*1fa0*/  WARPSYNC.COLLECTIVE R27, `(.L_x_2792) ;  /* 0x000000001b087348 */ /* 0x000fea0003c00000 */
[----:B------:R1:W2:Y:S02]  /*1fb0*/  SHFL.BFLY P3, R33, R32, R2, R3 ;  /* 0x0c00000220217389 */ /* 0x0002a40000060003 */
[----:B-12---:R-:W-:Y:S05]  /*1fc0*/  ENDCOLLECTIVE ;  /* 0x000000000000791b */ /* 0x006fea0003800000 */
.L_x_2792:
[----:B------:R-:W-:Y:S05]  /*1fd0*/  BRA `(.L_x_2793) ;  /* 0xfffffff000d47947 */ /* 0x000fea000383ffff */
.L_x_2784:
        /* <DEDUP_REMOVED lines=40> */
.L_x_2795:
[----:B------:R-:W-:Y:S05]  /*2260*/  BSYNC B1 ;  /* 0x0000000000017941 */ /* 0x000fea0003800000 */
.L_x_2794:
        /* <DEDUP_REMOVED lines=9> */
.L_x_2796:
        /* <DEDUP_REMOVED lines=31> */
.L_x_2797:
        /* <DEDUP_REMOVED lines=31> */
.L_x_2798:
        /* <DEDUP_REMOVED lines=11> */
.L_x_2799:
[----:B------:R-:W-:Y:S01]  /*2790*/  IMAD.MOV.U32 R34, RZ, RZ, R33 ;  /* 0x000000ffff227224 */ /* 0x000fe200078e0021 */
[----:B------:R-:W-:Y:S06]  /*27a0*/  BRA `(.L_x_2800) ;  /* 0xfffffff000dc7947 */ /* 0x000fec000383ffff */
.L_x_2785:
[----:B------:R-:W-:Y:S01]  /*27b0*/  BSSY B1, `(.L_x_2801) ;  /* 0x0000005000017945 */ /* 0x000fe20003800000 */
[----:B------:R-:W-:-:S07]  /*27c0*/  MOV R27, 0xffffffff ;  /* 0xffffffff001b7802 */ /* 0x000fce0000000f00 */
[----:B------:R-:W-:Y:S05]  /*27d0*/  WARPSYNC.COLLECTIVE R27, `(.L_x_2802) ;  /* 0x000000001b087348 */ /* 0x000fea0003c00000 */
[----:B------:R-:W-:Y:S01]  /*27e0*/  NOP ;  /* 0x0000000000007918 */ /* 0x000fe20000000000 */
[----:B------:R-:W-:Y:S05]  /*27f0*/  ENDCOLLECTIVE ;  /* 0x000000000000791b */ /* 0x000fea0003800000 */
.L_x_2802:
[----:B------:R-:W-:Y:S05]  /*2800*/  BSYNC B1 ;  /* 0x0000000000017941 */ /* 0x000fea0003800000 */
.L_x_2801:
[----:B------:R-:W-:Y:S05]  /*2810*/  BRA `(.L_x_2783) ;  /* 0xfffffff400307947 */ /* 0x000fea000383ffff */
.L_x_2803:
        /* <DEDUP_REMOVED lines=14> */
.L_x_4148:


//--------------------- .text._ZN12tensorrt_llm7kernels32fusedQKNormRopeKernelNTokenHeadsIN3c104HalfES3_Li128ELb1ELi8EEEvPviiifPKvS6_S6_PKlii --------------------------
	.section	.text._ZN12tensorrt_llm7kernels32fusedQKNormRopeKernelNTokenHeadsIN3c104HalfES3_Li128ELb1ELi8EEEvPviiifPKvS6_S6_PKlii,"ax",@progbits
	.align	128
        .global         _ZN12tensorrt_llm7kernels32fusedQKNormRopeKernelNTokenHeadsIN3c104HalfES3_Li128ELb1ELi8EEEvPviiifPKvS6_S6_PKlii
        .type           _ZN12tensorrt_llm7kernels32fusedQKNormRopeKernelNTokenHeadsIN3c104HalfES3_Li128ELb1ELi8EEEvPviiifPKvS6_S6_PKlii,@function
        .size           _ZN12tensorrt_llm7kernels32fusedQKNormRopeKernelNTokenHeadsIN3c104HalfES3_Li128ELb1ELi8EEEvPviiifPKvS6_S6_PKlii,(.L_x_4149 - _ZN12tensorrt_llm7kernels32fusedQKNormRopeKernelNTokenHeadsIN3c104HalfES3_Li128ELb1ELi8EEEvPviiifPKvS6_S6_PKlii)
        .other          _ZN12tensorrt_llm7kernels32fusedQKNormRopeKernelNTokenHeadsIN3c104HalfES3_Li128ELb1ELi8EEEvPviiifPKvS6_S6_PKlii,@"STO_CUDA_ENTRY STV_DEFAULT"
_ZN12tensorrt_llm7kernels32fusedQKNormRopeKernelNTokenHeadsIN3c104HalfES3_Li128ELb1ELi8EEEvPviiifPKvS6_S6_PKlii:
.text._ZN12tensorrt_llm7kernels32fusedQKNormRopeKernelNTokenHeadsIN3c104HalfES3_Li128ELb1ELi8EEEvPviiifPKvS6_S6_PKlii:
        /* <DEDUP_REMOVED lines=38> */
[C---:B-----5:R-:W-:Y:S02]  /*0260*/  ISETP.GE.AND P0, PT, R17.reuse, UR5, PT ;  /* 0x0000000511007c0c */ /* 0x060fe4000bf06270 */
[----:B------:R-:W-:-:S05]  /*0270*/  IADD3 R6, PT, PT, -R17, RZ, RZ ;  /* 0x000000ff11067210 */ /* 0x000fca0007ffe1ff */
[----:B------:R-:W-:-:S04]  /*0280*/  IMAD R3, R3, R6, R4 ;  /* 0x0000000603037224 */ /* 0x000fc800078e0204 */
[----:B------:R-:W-:Y:S02]  /*0290*/  IMAD.SHL.U32 R3, R3, 0x8, RZ ;  /* 0x0000000803037824 */ /* 0x000fe400078e00ff */
[----:B------:R-:W-:Y:S05]  /*02a0*/  @P0 EXIT ;  /* 0x000000000000094d */ /* 0x000fea0003800000 */
[----:B------:R-:W-:Y:S01]  /*02b0*/  IADD3 R6, PT, PT, R3, 0x8, RZ ;  /* 0x0000000803067810 */ /* 0x000fe20007ffe0ff */
[----:B------:R-:W-:Y:S01]  /*02c0*/  IMAD.IADD R4, R5, 0x1, -R3 ;  /* 0x0000000105047824 */ /* 0x000fe200078e0a03 */
        /* <DEDUP_REMOVED lines=13> */
[----:B------:R-:W-:Y:S01]  /*03a0*/  HFMA2 R20, -RZ, RZ, 0, 0 ;  /* 0x00000000ff147431 */ /* 0x000fe200000001ff */
[----:B------:R-:W-:Y:S02]  /*03b0*/  LOP3.LUT P0, R5, R4, 0x3, RZ, 0xc0, !PT ;  /* 0x0000000304057812 */ /* 0x000fe4000780c0ff */
[----:B------:R-:W-:-:S05]  /*03c0*/  IMAD.IADD R6, R3, 0x1, -R6 ;  /* 0x0000000103067824 */ /* 0x000fca00078e0a06 */
[----:B------:R-:W-:-:S13]  /*03d0*/  ISETP.GT.U32.AND P1, PT, R6, -0x4, PT ;  /* 0xfffffffc0600780c */ /* 0x000fda0003f24070 */
[----:B------:R-:W-:Y:S05]  /*03e0*/  @P1 BRA `(.L_x_2807) ;  /* 0x0000000000f01947 */ /* 0x000fea0003800000 */
[----:B------:R-:W1:Y:S01]  /*03f0*/  S2UR UR6, SR_CgaCtaId ;  /* 0x00000000000679c3 */ /* 0x000e620000008800 */
[----:B------:R-:W-:Y:S01]  /*0400*/  UMOV UR5, 0x400 ;  /* 0x0000040000057882 */ /* 0x000fe20000000000 */
[----:B------:R-:W-:Y:S01]  /*0410*/  LOP3.LUT R20, R4, 0x7ffffffc, RZ, 0xc0, !PT ;  /* 0x7ffffffc04147812 */ /* 0x000fe200078ec0ff */
[C---:B------:R-:W-:Y:S01]  /*0420*/  VIADD R21, R3.reuse, 0x3 ;  /* 0x0000000303157836 */ /* 0x040fe20000000000 */
[----:B------:R-:W-:Y:S01]  /*0430*/  SHF.L.U32 R23, R16, 0x2, RZ ;  /* 0x0000000210177819 */ /* 0x000fe200000006ff */
[----:B------:R-:W-:Y:S02]  /*0440*/  IMAD.IADD R22, R3, 0x1, -R2 ;  /* 0x0000000103167824 */ /* 0x000fe400078e0a02 */
[----:B------:R-:W-:Y:S01]  /*0450*/  IMAD.MOV R24, RZ, RZ, -R20 ;  /* 0x000000ffff187224 */ /* 0x000fe200078e0a14 */
[----:B------:R-:W2:Y:S01]  /*0460*/  LDC.64 R6, c[0x0][0x380] ;  /* 0x0000e000ff067b82 */ /* 0x000ea20000000a00 */
[----:B-1----:R-:W-:-:S04]  /*0470*/  ULEA UR5, UR6, UR5, 0x18 ;  /* 0x0000000506057291 */ /* 0x002fc8000f8ec0ff */
[----:B------:R-:W-:-:S06]  /*0480*/  ULEA UR5, UR4, UR5, 0x1 ;  /* 0x0000000504057291 */ /* 0x000fcc000f8e08ff */
[----:B------:R-:W-:-:S04]  /*0490*/  LEA R9, R0, UR5, 0xb ;  /* 0x0000000500097c11 */ /* 0x000fc8000f8e58ff */
[----:B------:R-:W-:-:S04]  /*04a0*/  LEA R9, R16, R9, 0x3 ;  /* 0x0000000910097211 */ /* 0x000fc800078e18ff */
[----:B------:R-:W-:-:S07]  /*04b0*/  IADD3 R25, PT, PT, R9, 0x200, RZ ;  /* 0x0000020009197810 */ /* 0x000fce0007ffe0ff */
.L_x_2808:
        /* <DEDUP_REMOVED lines=39> */
[----:B---3--:R-:W-:Y:S03]  /*0730*/  LDGSTS.E.64 [R25+-0x200], desc[UR8][R8.64] ;  /* 0xffe0000008197fae */ /* 0x008fe6000b9a1408 */
[--C-:B------:R-:W-:Y:S01]  /*0740*/  IMAD.WIDE R12, R13, 0x2, R6.reuse ;  /* 0x000000020d0c7825 */ /* 0x100fe200078e0206 */
[----:B------:R-:W-:Y:S03]  /*0750*/  LDGSTS.E.64 [R25+-0x100], desc[UR8][R10.64] ;  /* 0xfff000000a197fae */ /* 0x000fe6000b9a1408 */
[----:B------:R-:W-:Y:S01]  /*0760*/  IMAD.WIDE R14, R15, 0x2, R6 ;  /* 0x000000020f0e7825 */ /* 0x000fe200078e0206 */
[----:B------:R-:W-:Y:S04]  /*0770*/  LDGSTS.E.64 [R25], desc[UR8][R12.64] ;  /* 0x000000000c197fae */ /* 0x000fe8000b9a1408 */
[----:B------:R1:W-:Y:S02]  /*0780*/  LDGSTS.E.64 [R25+0x100], desc[UR8][R14.64] ;  /* 0x001000000e197fae */ /* 0x0003e4000b9a1408 */
[----:B-1----:R-:W-:Y:S01]  /*0790*/  IADD3 R25, PT, PT, R25, 0x400, RZ ;  /* 0x0000040019197810 */ /* 0x002fe20007ffe0ff */
[----:B------:R-:W-:Y:S06]  /*07a0*/  @P1 BRA `(.L_x_2808) ;  /* 0xfffffffc00441947 */ /* 0x000fec000383ffff */
.L_x_2807:
[----:B---3--:R-:W-:Y:S05]  /*07b0*/  BSYNC.RECONVERGENT B1 ;  /* 0x0000000000017941 */ /* 0x008fea0003800200 */
.L_x_2806:
        /* <DEDUP_REMOVED lines=12> */
.L_x_2809:
        /* <DEDUP_REMOVED lines=18> */
.L_x_2805:
[----:B---3--:R-:W-:Y:S05]  /*09a0*/  BSYNC.RECONVERGENT B0 ;  /* 0x0000000000007941 */ /* 0x008fea0003800200 */
.L_x_2804:
        /* <DEDUP_REMOVED lines=40> */
.L_x_2814:
        /* <DEDUP_REMOVED lines=11> */
.L_x_2813:
[----:B------:R-:W-:Y:S05]  /*0ce0*/  BSYNC.RECONVERGENT B1 ;  /* 0x0000000000017941 */ /* 0x000fea0003800200 */
.L_x_2812:
        /* <DEDUP_REMOVED lines=8> */
.L_x_2815:
        /* <DEDUP_REMOVED lines=23> */
.L_x_2811:
[----:B------:R-:W-:Y:S05]  /*0ee0*/  BSYNC.RECONVERGENT B0 ;  /* 0x0000000000007941 */ /* 0x000fea0003800200 */
.L_x_2810:
        /* <DEDUP_REMOVED lines=44> */
.L_x_2821:
        /* <DEDUP_REMOVED lines=24> */
.L_x_2828:
        /* <DEDUP_REMOVED lines=18> */
.L_x_2818:
[----:B------:R-:W-:Y:S05]  /*1450*/  BSYNC.RECONVERGENT B0 ;  /* 0x0000000000007941 */ /* 0x000fea0003800200 */
.L_x_2817:
        /* <DEDUP_REMOVED lines=20> */
.L_x_2820:
[----:B------:R-:W-:Y:S05]  /*15a0*/  BSYNC.RECONVERGENT B0 ;  /* 0x0000000000007941 */ /* 0x000fea0003800200 */
.L_x_2819:
        /* <DEDUP_REMOVED lines=13> */
.L_x_2816:
[----:B------:R-:W-:Y:S01]  /*1680*/  HFMA2 R24, -RZ, RZ, 0, 1.847743988037109375e-06 ;  /* 0x0000001fff187431 */ /* 0x000fe200000001ff */
[----:B------:R-:W-:Y:S01]  /*1690*/  BSSY B0, `(.L_x_2822) ;  /* 0x0000006000007945 */ /* 0x000fe20003800000 */
[----:B------:R-:W-:Y:S02]  /*16a0*/  IMAD.MOV.U32 R21, RZ, RZ, 0x10 ;  /* 0x00000010ff157424 */ /* 0x000fe400078e00ff */
[----:B------:R-:W-:-:S07]  /*16b0*/  IMAD.MOV.U32 R23, RZ, RZ, -0x1 ;  /* 0xffffffffff177424 */ /* 0x000fce00078e00ff */
[----:B------:R-:W-:Y:S05]  /*16c0*/  WARPSYNC.COLLECTIVE R23, `(.L_x_2823) ;  /* 0x0000000017087348 */ /* 0x000fea0003c00000 */
[----:B------:R1:W2:Y:S02]  /*16d0*/  SHFL.BFLY P2, R24, R25, R21, R24 ;  /* 0x0c00001519187389 */ /* 0x0002a40000040018 */
[----:B-12---:R-:W-:Y:S05]  /*16e0*/  ENDCOLLECTIVE ;  /* 0x000000000000791b */ /* 0x006fea0003800000 */
.L_x_2823:
[----:B------:R-:W-:Y:S05]  /*16f0*/  BSYNC B0 ;  /* 0x0000000000007941 */ /* 0x000fea0003800000 */
.L_x_2822:
        /* <DEDUP_REMOVED lines=8> */
.L_x_2824:
        /* <DEDUP_REMOVED lines=8> */
.L_x_2825:
        /* <DEDUP_REMOVED lines=8> */
.L_x_2826:
        /* <DEDUP_REMOVED lines=8> */
.L_x_2827:
[----:B------:R-:W-:Y:S01]  /*1900*/  MOV R26, R24 ;  /* 0x00000018001a7202 */ /* 0x000fe20000000f00 */
[----:B------:R-:W-:Y:S06]  /*1910*/  BRA `(.L_x_2828) ;  /* 0xfffffff800847947 */ /* 0x000fec000383ffff */
.L_x_2829:
        /* <DEDUP_REMOVED lines=14> */
.L_x_4149:


//--------------------- .text._ZN12tensorrt_llm7kernels32fusedQKNormRopeKernelNTokenHeadsIN3c104HalfES3_Li64ELb0ELi8EEEvPviiifPKvS6_S6_PKlii --------------------------
	.section	.text._ZN12tensorrt_llm7kernels32fusedQKNormRopeKernelNTokenHeadsIN3c104HalfES3_Li64ELb0ELi8EEEvPviiifPKvS6_S6_PKlii,"ax",@progbits
	.align	128
        .global         _ZN12tensorrt_llm7kernels32fusedQKNormRopeKernelNTokenHeadsIN3c104HalfES3_Li64ELb0ELi8EEEvPviiifPKvS6_S6_PKlii
        .type           _ZN12tensorrt_llm7kernels32fusedQKNormRopeKernelNTokenHeadsIN3c104HalfES3_Li64ELb0ELi8EEEvPviiifPKvS6_S6_PKlii,@function
        .size           _ZN12tensorrt_llm7kernels32fusedQKNormRopeKernelNTokenHeadsIN3c104HalfES3_Li64ELb0ELi8EEEvPviiifPKvS6_S6_PKlii,(.L_x_4150 - _ZN12tensorrt_llm7kernels32fusedQKNormRopeKernelNTokenHeadsIN3c104HalfES3_Li64ELb0ELi8EEEvPviiifPKvS6_S6_PKlii)
        .other          _ZN12tensorrt_llm7kernels32fusedQKNormRopeKernelNTokenHeadsIN3c104HalfES3_Li64ELb0ELi8EEEvPviiifPKvS6_S6_PKlii,@"STO_CUDA_ENTRY STV_DEFAULT"
_ZN12tensorrt_llm7kernels32fusedQKNormRopeKernelNTokenHeadsIN3c104HalfES3_Li64ELb0ELi8EEEvPviiifPKvS6_S6_PKlii:
.text._ZN12tensorrt_llm7kernels32fusedQKNormRopeKernelNTokenHeadsIN3c104HalfES3_Li64ELb0ELi8EEEvPviiifPKvS6_S6_PKlii:
        /* <DEDUP_REMOVED lines=77> */
.L_x_2834:
        /* <DEDUP_REMOVED lines=44> */
.L_x_2833:
[----:B------:R-:W-:Y:S05]  /*0790*/  BSYNC.RECONVERGENT B1 ;  /* 0x0000000000017941 */ /* 0x000fea0003800200 */
.L_x_2832:
        /* <DEDUP_REMOVED lines=13> */
.L_x_2835:
        /* <DEDUP_REMOVED lines=16> */
.L_x_2831:
[----:B------:R-:W-:Y:S05]  /*0970*/  BSYNC.RECONVERGENT B0 ;  /* 0x0000000000007941 */ /* 0x000fea0003800200 */
.L_x_2830:
        /* <DEDUP_REMOVED lines=40> */
.L_x_2840:
        /* <DEDUP_REMOVED lines=11> */
.L_x_2839:
[----:B------:R-:W-:Y:S05]  /*0cb0*/  BSYNC.RECONVERGENT B1 ;  /* 0x0000000000017941 */ /* 0x000fea0003800200 */
.L_x_2838:
        /* <DEDUP_REMOVED lines=8> */
.L_x_2841:
        /* <DEDUP_REMOVED lines=23> */
.L_x_2837:
[----:B------:R-:W-:Y:S05]  /*0eb0*/  BSYNC.RECONVERGENT B0 ;  /* 0x0000000000007941 */ /* 0x000fea0003800200 */
.L_x_2836:
        /* <DEDUP_REMOVED lines=58> */
.L_x_2849:
        /* <DEDUP_REMOVED lines=20> */
.L_x_2856:
        /* <DEDUP_REMOVED lines=13> */
.L_x_2844:
[----:B------:R-:W-:Y:S05]  /*1470*/  BSYNC.RECONVERGENT B0 ;  /* 0x0000000000007941 */ /* 0x000fea0003800200 */
.L_x_2843:
        /* <DEDUP_REMOVED lines=44> */
.L_x_2861:
        /* <DEDUP_REMOVED lines=13> */
.L_x_2846:
[----:B------:R-:W-:Y:S05]  /*1810*/  BSYNC B0 ;  /* 0x0000000000007941 */ /* 0x000fea0003800000 */
.L_x_2845:
[----:B------:R-:W2:Y:S01]  /*1820*/  LDC.64 R8, c[0x0][0x380] ;  /* 0x0000e000ff087b82 */ /* 0x000ea20000000a00 */
[----:B------:R-:W-:Y:S01]  /*1830*/  IMAD R23, R22, 0x40, R11 ;  /* 0x0000004016177824 */ /* 0x000fe200078e020b */
[----:B------:R-:W-:Y:S01]  /*1840*/  F2FP.F16.F32.PACK_AB R21, R0, R21 ;  /* 0x000000150015723e */ /* 0x000fe200000000ff */
        /* <DEDUP_REMOVED lines=9> */
.L_x_2842:
[----:B------:R-:W-:Y:S01]  /*18e0*/  BSSY B0, `(.L_x_2850) ;  /* 0x0000007000007945 */ /* 0x000fe20003800000 */
[----:B------:R-:W-:Y:S01]  /*18f0*/  IMAD.MOV.U32 R23, RZ, RZ, 0x10 ;  /* 0x00000010ff177424 */ /* 0x000fe200078e00ff */
[----:B------:R-:W-:Y:S01]  /*1900*/  MOV R9, 0xffffffff ;  /* 0xffffffff00097802 */ /* 0x000fe20000000f00 */
[----:B------:R-:W-:-:S07]  /*1910*/  IMAD.MOV.U32 R24, RZ, RZ, 0x1f ;  /* 0x0000001fff187424 */ /* 0x000fce00078e00ff */
[----:B------:R-:W-:Y:S05]  /*1920*/  WARPSYNC.COLLECTIVE R9, `(.L_x_2851) ;  /* 0x0000000009087348 */ /* 0x000fea0003c00000 */
[----:B------:R1:W2:Y:S02]  /*1930*/  SHFL.BFLY P1, R25, R21, R23, R24 ;  /* 0x0c00001715197389 */ /* 0x0002a40000020018 */
[----:B-12---:R-:W-:Y:S05]  /*1940*/  ENDCOLLECTIVE ;  /* 0x000000000000791b */ /* 0x006fea0003800000 */
.L_x_2851:
[----:B------:R-:W-:Y:S05]  /*1950*/  BSYNC B0 ;  /* 0x0000000000007941 */ /* 0x000fea0003800000 */
.L_x_2850:
        /* <DEDUP_REMOVED lines=8> */
.L_x_2852:
[----:B------:R-:W-:Y:S01]  /*19e0*/  MOV R23, 0x4 ;  /* 0x0000000400177802 */ /* 0x000fe20000000f00 */
[----:B------:R-:W-:-:S04]  /*19f0*/  FADD.FTZ R27, R26, R25 ;  /* 0x000000191a1b7221 */ /* 0x000fc80000010000 */
[----:B------:R-:W-:-:S07]  /*1a00*/  IMAD.MOV.U32 R21, RZ, RZ, R27 ;  /* 0x000000ffff157224 */ /* 0x000fce00078e001b */
[----:B------:R-:W-:Y:S05]  /*1a10*/  WARPSYNC.COLLECTIVE R9, `(.L_x_2853) ;  /* 0x0000000009087348 */ /* 0x000fea0003c00000 */
[----:B------:R1:W2:Y:S02]  /*1a20*/  SHFL.BFLY P1, R25, R21, R23, R24 ;  /* 0x0c00001715197389 */ /* 0x0002a40000020018 */
[----:B-12---:R-:W-:Y:S05]  /*1a30*/  ENDCOLLECTIVE ;  /* 0x000000000000791b */ /* 0x006fea0003800000 */
.L_x_2853:
[----:B------:R-:W-:Y:S02]  /*1a40*/  IMAD.MOV.U32 R23, RZ, RZ, 0x2 ;  /* 0x00000002ff177424 */ /* 0x000fe400078e00ff */
[----:B------:R-:W-:-:S04]  /*1a50*/  FADD.FTZ R28, R27, R25 ;  /* 0x000000191b1c7221 */ /* 0x000fc80000010000 */
[----:B------:R-:W-:-:S07]  /*1a60*/  IMAD.MOV.U32 R21, RZ, RZ, R28 ;  /* 0x000000ffff157224 */ /* 0x000fce00078e001c */
[----:B------:R-:W-:Y:S05]  /*1a70*/  WARPSYNC.COLLECTIVE R9, `(.L_x_2854) ;  /* 0x0000000009087348 */ /* 0x000fea0003c00000 */
[----:B------:R1:W2:Y:S02]  /*1a80*/  SHFL.BFLY P1, R25, R21, R23, R24 ;  /* 0x0c00001715197389 */ /* 0x0002a40000020018 */
[----:B-12---:R-:W-:Y:S05]  /*1a90*/  ENDCOLLECTIVE ;  /* 0x000000000000791b */ /* 0x006fea0003800000 */
.L_x_2854:
[----:B------:R-:W-:Y:S02]  /*1aa0*/  IMAD.MOV.U32 R23, RZ, RZ, 0x1 ;  /* 0x00000001ff177424 */ /* 0x000fe400078e00ff */
[----:B------:R-:W-:-:S05]  /*1ab0*/  FADD.FTZ R29, R28, R25 ;  /* 0x000000191c1d7221 */ /* 0x000fca0000010000 */
[----:B------:R-:W-:-:S07]  /*1ac0*/  MOV R21, R29 ;  /* 0x0000001d00157202 */ /* 0x000fce0000000f00 */
[----:B------:R-:W-:Y:S05]  /*1ad0*/  WARPSYNC.COLLECTIVE R9, `(.L_x_2855) ;  /* 0x0000000009087348 */ /* 0x000fea0003c00000 */
[----:B------:R1:W2:Y:S02]  /*1ae0*/  SHFL.BFLY P1, R25, R21, R23, R24 ;  /* 0x0c00001715197389 */ /* 0x0002a40000020018 */
[----:B-12---:R-:W-:Y:S05]  /*1af0*/  ENDCOLLECTIVE ;  /* 0x000000000000791b */ /* 0x006fea0003800000 */
.L_x_2855:
[----:B------:R-:W-:Y:S05]  /*1b00*/  BRA `(.L_x_2856) ;  /* 0xfffffff800247947 */ /* 0x000fea000383ffff */
.L_x_2847:
        /* <DEDUP_REMOVED lines=22> */
[----:B------:R-:W-:-:S05]  /*1c70*/  @!P2 MOV R9, R8 ;  /* 0x000000080009a202 */ /* 0x000fca0000000f00 */
        /* <DEDUP_REMOVED lines=9> */
.L_x_2858:
[----:B------:R-:W-:Y:S05]  /*1d10*/  BSYNC B1 ;  /* 0x0000000000017941 */ /* 0x000fea0003800000 */
.L_x_2857:
        /* <DEDUP_REMOVED lines=8> */
.L_x_2859:
        /* <DEDUP_REMOVED lines=10> */
.L_x_2860:
[----:B------:R-:W-:Y:S05]  /*1e40*/  BRA `(.L_x_2861) ;  /* 0xfffffff8003c7947 */ /* 0x000fea000383ffff */
.L_x_2848:
[----:B------:R-:W-:Y:S01]  /*1e50*/  BSSY B1, `(.L_x_2862) ;  /* 0x0000005000017945 */ /* 0x000fe20003800000 */
[----:B------:R-:W-:-:S07]  /*1e60*/  MOV R9, 0xffffffff ;  /* 0xffffffff00097802 */ /* 0x000fce0000000f00 */
[----:B-1----:R-:W-:Y:S05]  /*1e70*/  WARPSYNC.COLLECTIVE R9, `(.L_x_2863) ;  /* 0x0000000009087348 */ /* 0x002fea0003c00000 */
[----:B------:R-:W-:Y:S01]  /*1e80*/  NOP ;  /* 0x0000000000007918 */ /* 0x000fe20000000000 */
[----:B-1----:R-:W-:Y:S05]  /*1e90*/  ENDCOLLECTIVE ;  /* 0x000000000000791b */ /* 0x002fea0003800000 */
.L_x_2863:
[----:B------:R-:W-:Y:S05]  /*1ea0*/  BSYNC B1 ;  /* 0x0000000000017941 */ /* 0x000fea0003800000 */
.L_x_2862:
[----:B------:R-:W-:Y:S05]  /*1eb0*/  BRA `(.L_x_2846) ;  /* 0xfffffff800547947 */ /* 0x000fea000383ffff */
.L_x_2864:
        /* <DEDUP_REMOVED lines=12> */
.L_x_4150:


//--------------------- .text._ZN12tensorrt_llm7kernels32fusedQKNormRopeKernelNTokenHeadsIN3c104HalfES3_Li64ELb1ELi8EEEvPviiifPKvS6_S6_PKlii --------------------------
	.section	.text._ZN12tensorrt_llm7kernels32fusedQKNormRopeKernelNTokenHeadsIN3c104HalfES3_Li64ELb1ELi8EEEvPviiifPKvS6_S6_PKlii,"ax",@progbits
	.align	128
        .global         _ZN12tensorrt_llm7kernels32fusedQKNormRopeKernelNTokenHeadsIN3c104HalfES3_Li64ELb1ELi8EEEvPviiifPKvS6_S6_PKlii
        .type           _ZN12tensorrt_llm7kernels32fusedQKNormRopeKernelNTokenHeadsIN3c104HalfES3_Li64ELb1ELi8EEEvPviiifPKvS6_S6_PKlii,@function
        .size           _ZN12tensorrt_llm7kernels32fusedQKNormRopeKernelNTokenHeadsIN3c104HalfES3_Li64ELb1ELi8EEEvPviiifPKvS6_S6_PKlii,(.L_x_4151 - _ZN12tensorrt_llm7kernels32fusedQKNormRopeKernelNTokenHeadsIN3c104HalfES3_Li64ELb1ELi8EEEvPviiifPKvS6_S6_PKlii)
        .other          _ZN12tensorrt_llm7kernels32fusedQKNormRopeKernelNTokenHeadsIN3c104HalfES3_Li64ELb1ELi8EEEvPviiifPKvS6_S6_PKlii,@"STO_CUDA_ENTRY STV_DEFAULT"
_ZN12tensorrt_llm7kernels32fusedQKNormRopeKernelNTokenHeadsIN3c104HalfES3_Li64ELb1ELi8EEEvPviiifPKvS6_S6_PKlii:
.text._ZN12tensorrt_llm7kernels32fusedQKNormRopeKernelNTokenHeadsIN3c104HalfES3_Li64ELb1ELi8EEEvPviiifPKvS6_S6_PKlii:
        /* <DEDUP_REMOVED lines=79> */
.L_x_2869:
        /* <DEDUP_REMOVED lines=48> */
.L_x_2868:
[----:B------:R-:W-:Y:S05]  /*07f0*/  BSYNC.RECONVERGENT B1 ;  /* 0x0000000000017941 */ /* 0x000fea0003800200 */
.L_x_2867:
        /* <DEDUP_REMOVED lines=13> */
.L_x_2870:
        /* <DEDUP_REMOVED lines=18> */
.L_x_2866:
[----:B------:R-:W-:Y:S05]  /*09f0*/  BSYNC.RECONVERGENT B0 ;  /* 0x0000000000007941 */ /* 0x000fea0003800200 */
.L_x_2865:
        /* <DEDUP_REMOVED lines=40> */
.L_x_2875:
        /* <DEDUP_REMOVED lines=11> */
.L_x_2874:
[----:B------:R-:W-:Y:S05]  /*0d30*/  BSYNC.RECONVERGENT B1 ;  /* 0x0000000000017941 */ /* 0x000fea0003800200 */
.L_x_2873:
        /* <DEDUP_REMOVED lines=8> */
.L_x_2876:
        /* <DEDUP_REMOVED lines=23> */
.L_x_2872:
[----:B------:R-:W-:Y:S05]  /*0f30*/  BSYNC.RECONVERGENT B0 ;  /* 0x0000000000007941 */ /* 0x000fea0003800200 */
.L_x_2871:
        /* <DEDUP_REMOVED lines=40> */
.L_x_2883:
        /* <DEDUP_REMOVED lines=22> */
.L_x_2893:
        /* <DEDUP_REMOVED lines=13> */
.L_x_2881:
[----:B------:R-:W-:Y:S05]  /*13f0*/  BSYNC.RECONVERGENT B1 ;  /* 0x0000000000017941 */ /* 0x000fea0003800200 */
.L_x_2880:
        /* <DEDUP_REMOVED lines=9> */
[----:B-1----:R-:W-:Y:S02]  /*1490*/  @!P0 HADD2.F32 R3, -RZ, R3.H0_H0 ;  /* 0x20000003ff038230 */ /* 0x002fe40000004100 */
[----:B--2---:R-:W-:-:S03]  /*14a0*/  @!P0 HADD2.F32 R2, -RZ, R2.H0_H0 ;  /* 0x20000002ff028230 */ /* 0x004fc60000004100 */
        /* <DEDUP_REMOVED lines=26> */
.L_x_2900:
        /* <DEDUP_REMOVED lines=16> */
[----:B-1----:R-:W-:-:S05]  /*1750*/  @!P0 HADD2.F32 R25, -RZ, R24.H0_H0 ;  /* 0x20000018ff198230 */ /* 0x002fca0000004100 */
[CC--:B------:R-:W-:Y:S01]  /*1760*/  @!P0 FMUL.FTZ R5, R25.reuse, R27.reuse ;  /* 0x0000001b19058220 */ /* 0x0c0fe20000410000 */
[----:B--2---:R-:W-:Y:S02]  /*1770*/  @!P0 HADD2.F32 R24, -RZ, R4.H0_H0 ;  /* 0x20000004ff188230 */ /* 0x004fe40000004100 */
[-C--:B------:R-:W-:Y:S01]  /*1780*/  @!P0 FMUL.FTZ R4, R25, R0.reuse ;  /* 0x0000000019048220 */ /* 0x080fe20000410000 */
[----:B------:R-:W-:Y:S02]  /*1790*/  IMAD R25, R26, 0x40, R13 ;  /* 0x000000401a197824 */ /* 0x000fe400078e020d */
        /* <DEDUP_REMOVED lines=8> */
.L_x_2878:
[----:B------:R-:W-:Y:S05]  /*1820*/  BSYNC B0 ;  /* 0x0000000000007941 */ /* 0x000fea0003800000 */
.L_x_2877:
        /* <DEDUP_REMOVED lines=30> */
.L_x_2907:
[----:B------:R-:W3:Y:S01]  /*1a10*/  LDC R4, c[0x0][0x394] ;  /* 0x0000e500ff047b82 */ /* 0x000ee20000000800 */
[----:B------:R-:W-:Y:S01]  /*1a20*/  ISETP.NE.AND P1, PT, R11, RZ, PT ;  /* 0x000000ff0b00720c */ /* 0x000fe20003f25270 */
[----:B------:R-:W-:Y:S01]  /*1a30*/  BSSY.RECONVERGENT B0, `(.L_x_2885) ;  /* 0x0000004000007945 */ /* 0x000fe20003800200 */
[----:B------:R-:W-:-:S11]  /*1a40*/  ISETP.GE.AND P2, PT, R14, UR7, PT ;  /* 0x000000070e007c0c */ /* 0x000fd6000bf46270 */
[----:B------:R-:W-:Y:S05]  /*1a50*/  @P1 BRA `(.L_x_2886) ;  /* 0x0000000000041947 */ /* 0x000fea0003800000 */
[----:B------:R-:W-:-:S04]  /*1a60*/  DEPBAR.LE SB0, 0x0 ;  /* 0x000080000000791a */ /* 0x000fc80000000000 */
.L_x_2886:
[----:B------:R-:W-:Y:S05]  /*1a70*/  BSYNC.RECONVERGENT B0 ;  /* 0x0000000000007941 */ /* 0x000fea0003800200 */
.L_x_2885:
        /* <DEDUP_REMOVED lines=23> */
.L_x_2879:
[----:B------:R-:W-:Y:S01]  /*1bf0*/  HFMA2 R25, -RZ, RZ, 0, 1.847743988037109375e-06 ;  /* 0x0000001fff197431 */ /* 0x000fe200000001ff */
[----:B------:R-:W-:Y:S01]  /*1c00*/  BSSY B1, `(.L_x_2887) ;  /* 0x0000006000017945 */ /* 0x000fe20003800000 */
[----:B------:R-:W-:Y:S02]  /*1c10*/  IMAD.MOV.U32 R5, RZ, RZ, 0x10 ;  /* 0x00000010ff057424 */ /* 0x000fe400078e00ff */
[----:B------:R-:W-:-:S07]  /*1c20*/  IMAD.MOV.U32 R28, RZ, RZ, -0x1 ;  /* 0xffffffffff1c7424 */ /* 0x000fce00078e00ff */
[----:B------:R-:W-:Y:S05]  /*1c30*/  WARPSYNC.COLLECTIVE R28, `(.L_x_2888) ;  /* 0x000000001c087348 */ /* 0x000fea0003c00000 */
[----:B------:R1:W2:Y:S02]  /*1c40*/  SHFL.BFLY P1, R29, R4, R5, R25 ;  /* 0x0c000005041d7389 */ /* 0x0002a40000020019 */
[----:B-12---:R-:W-:Y:S05]  /*1c50*/  ENDCOLLECTIVE ;  /* 0x000000000000791b */ /* 0x006fea0003800000 */
.L_x_2888:
[----:B------:R-:W-:Y:S05]  /*1c60*/  BSYNC B1 ;  /* 0x0000000000017941 */ /* 0x000fea0003800000 */
.L_x_2887:
[----:B------:R-:W-:Y:S01]  /*1c70*/  FADD.FTZ R4, R4, R29 ;  /* 0x0000001d04047221 */ /* 0x000fe20000010000 */
[----:B------:R-:W-:Y:S01]  /*1c80*/  MOV R5, 0x8 ;  /* 0x0000000800057802 */ /* 0x000fe20000000f00 */
[----:B------:R-:W-:Y:S01]  /*1c90*/  IMAD.MOV.U32 R25, RZ, RZ, 0x1f ;  /* 0x0000001fff197424 */ /* 0x000fe200078e00ff */
[----:B------:R-:W-:-:S07]  /*1ca0*/  MOV R28, 0xffffffff ;  /* 0xffffffff001c7802 */ /* 0x000fce0000000f00 */
[----:B------:R-:W-:Y:S05]  /*1cb0*/  WARPSYNC.COLLECTIVE R28, `(.L_x_2889) ;  /* 0x000000001c087348 */ /* 0x000fea0003c00000 */
[----:B------:R1:W2:Y:S02]  /*1cc0*/  SHFL.BFLY P1, R29, R4, R5, R25 ;  /* 0x0c000005041d7389 */ /* 0x0002a40000020019 */
[----:B-12---:R-:W-:Y:S05]  /*1cd0*/  ENDCOLLECTIVE ;  /* 0x000000000000791b */ /* 0x006fea0003800000 */
.L_x_2889:
[----:B------:R-:W-:Y:S02]  /*1ce0*/  HFMA2 R5, -RZ, RZ, 0, 2.384185791015625e-07 ;  /* 0x00000004ff057431 */ /* 0x000fe400000001ff */
[----:B------:R-:W-:-:S04]  /*1cf0*/  FADD.FTZ R3, R4, R29 ;  /* 0x0000001d04037221 */ /* 0x000fc80000010000 */
[----:B------:R-:W-:-:S07]  /*1d00*/  IMAD.MOV.U32 R4, RZ, RZ, R3 ;  /* 0x000000ffff047224 */ /* 0x000fce00078e0003 */
[----:B------:R-:W-:Y:S05]  /*1d10*/  WARPSYNC.COLLECTIVE R28, `(.L_x_2890) ;  /* 0x000000001c087348 */ /* 0x000fea0003c00000 */
[----:B------:R1:W2:Y:S02]  /*1d20*/  SHFL.BFLY P1, R29, R4, R5, R25 ;  /* 0x0c000005041d7389 */ /* 0x0002a40000020019 */
[----:B-12---:R-:W-:Y:S05]  /*1d30*/  ENDCOLLECTIVE ;  /* 0x000000000000791b */ /* 0x006fea0003800000 */
.L_x_2890:
[----:B------:R-:W-:Y:S01]  /*1d40*/  MOV R5, 0x2 ;  /* 0x0000000200057802 */ /* 0x000fe20000000f00 */
[----:B------:R-:W-:-:S04]  /*1d50*/  FADD.FTZ R24, R3, R29 ;  /* 0x0000001d03187221 */ /* 0x000fc80000010000 */
[----:B------:R-:W-:-:S07]  /*1d60*/  IMAD.MOV.U32 R4, RZ, RZ, R24 ;  /* 0x000000ffff047224 */ /* 0x000fce00078e0018 */
[----:B------:R-:W-:Y:S05]  /*1d70*/  WARPSYNC.COLLECTIVE R28, `(.L_x_2891) ;  /* 0x000000001c087348 */ /* 0x000fea0003c00000 */
[----:B------:R1:W2:Y:S02]  /*1d80*/  SHFL.BFLY P1, R29, R4, R5, R25 ;  /* 0x0c000005041d7389 */ /* 0x0002a40000020019 */
[----:B-12---:R-:W-:Y:S05]  /*1d90*/  ENDCOLLECTIVE ;  /* 0x000000000000791b */ /* 0x006fea0003800000 */
.L_x_2891:
[----:B------:R-:W-:Y:S02]  /*1da0*/  HFMA2 R5, -RZ, RZ, 0, 5.9604644775390625e-08 ;  /* 0x00000001ff057431 */ /* 0x000fe400000001ff */
[----:B------:R-:W-:-:S04]  /*1db0*/  FADD.FTZ R3, R24, R29 ;  /* 0x0000001d18037221 */ /* 0x000fc80000010000 */
[----:B------:R-:W-:-:S07]  /*1dc0*/  IMAD.MOV.U32 R4, RZ, RZ, R3 ;  /* 0x000000ffff047224 */ /* 0x000fce00078e0003 */
[----:B------:R-:W-:Y:S05]  /*1dd0*/  WARPSYNC.COLLECTIVE R28, `(.L_x_2892) ;  /* 0x000000001c087348 */ /* 0x000fea0003c00000 */
[----:B------:R1:W2:Y:S02]  /*1de0*/  SHFL.BFLY P1, R29, R4, R5, R25 ;  /* 0x0c000005041d7389 */ /* 0x0002a40000020019 */
[----:B-12---:R-:W-:Y:S05]  /*1df0*/  ENDCOLLECTIVE ;  /* 0x000000000000791b */ /* 0x006fea0003800000 */
.L_x_2892:
[----:B------:R-:W-:Y:S05]  /*1e00*/  BRA `(.L_x_2893) ;  /* 0xfffffff400447947 */ /* 0x000fea000383ffff */
.L_x_2882:
[----:B------:R-:W-:Y:S01]  /*1e10*/  BSSY B1, `(.L_x_2894) ;  /* 0x0000007000017945 */ /* 0x000fe20003800000 */
[----:B------:R-:W-:Y:S01]  /*1e20*/  IMAD.MOV.U32 R5, RZ, RZ, 0x10 ;  /* 0x00000010ff057424 */ /* 0x000fe200078e00ff */
[----:B------:R-:W-:Y:S02]  /*1e30*/  MOV R25, 0x1f ;  /* 0x0000001f00197802 */ /* 0x000fe40000000f00 */
[----:B------:R-:W-:-:S07]  /*1e40*/  MOV R28, 0xffffffff ;  /* 0xffffffff001c7802 */ /* 0x000fce0000000f00 */
[----:B------:R-:W-:Y:S05]  /*1e50*/  WARPSYNC.COLLECTIVE R28, `(.L_x_2895) ;  /* 0x000000001c087348 */ /* 0x000fea0003c00000 */
[----:B------:R1:W2:Y:S02]  /*1e60*/  SHFL.BFLY P1, R29, R4, R5, R25 ;  /* 0x0c000005041d7389 */ /* 0x0002a40000020019 */
[----:B-12---:R-:W-:Y:S05]  /*1e70*/  ENDCOLLECTIVE ;  /* 0x000000000000791b */ /* 0x006fea0003800000 */
.L_x_2895:
[----:B------:R-:W-:Y:S05]  /*1e80*/  BSYNC B1 ;  /* 0x0000000000017941 */ /* 0x000fea0003800000 */
.L_x_2894:
[----:B------:R-:W-:Y:S02]  /*1e90*/  HFMA2 R25, -RZ, RZ, 0, 1.847743988037109375e-06 ;  /* 0x0000001fff197431 */ /* 0x000fe400000001ff */
[----:B------:R-:W-:Y:S01]  /*1ea0*/  FADD.FTZ R4, R4, R29 ;  /* 0x0000001d04047221 */ /* 0x000fe20000010000 */
[----:B------:R-:W-:Y:S01]  /*1eb0*/  IMAD.MOV.U32 R5, RZ, RZ, 0x8 ;  /* 0x00000008ff057424 */ /* 0x000fe200078e00ff */
[----:B------:R-:W-:-:S07]  /*1ec0*/  MOV R28, 0xffffffff ;  /* 0xffffffff001c7802 */ /* 0x000fce0000000f00 */
[----:B------:R-:W-:Y:S05]  /*1ed0*/  WARPSYNC.COLLECTIVE R28, `(.L_x_2896) ;  /* 0x000000001c087348 */ /* 0x000fea0003c00000 */
[----:B------:R1:W2:Y:S02]  /*1ee0*/  SHFL.BFLY P1, R29, R4, R5, R25 ;  /* 0x0c000005041d7389 */ /* 0x0002a40000020019 */
[----:B-12---:R-:W-:Y:S05]  /*1ef0*/  ENDCOLLECTIVE ;  /* 0x000000000000791b */ /* 0x006fea0003800000 */
.L_x_2896:
[----:B------:R-:W-:Y:S02]  /*1f00*/  IMAD.MOV.U32 R5, RZ, RZ, 0x4 ;  /* 0x00000004ff057424 */ /* 0x000fe400078e00ff */
[----:B------:R-:W-:-:S07]  /*1f10*/  FADD.FTZ R4, R4, R29 ;  /* 0x0000001d04047221 */ /* 0x000fce0000010000 */
[----:B------:R-:W-:Y:S05]  /*1f20*/  WARPSYNC.COLLECTIVE R28, `(.L_x_2897) ;  /* 0x000000001c087348 */ /* 0x000fea0003c00000 */
[----:B------:R1:W2:Y:S02]  /*1f30*/  SHFL.BFLY P1, R29, R4, R5, R25 ;  /* 0x0c000005041d7389 */ /* 0x0002a40000020019 */
[----:B-12---:R-:W-:Y:S05]  /*1f40*/  ENDCOLLECTIVE ;  /* 0x000000000000791b */ /* 0x006fea0003800000 */
.L_x_2897:
[----:B------:R-:W-:Y:S02]  /*1f50*/  HFMA2 R5, -RZ, RZ, 0, 1.1920928955078125e-07 ;  /* 0x00000002ff057431 */ /* 0x000fe400000001ff */
[----:B------:R-:W-:-:S07]  /*1f60*/  FADD.FTZ R4, R4, R29 ;  /* 0x0000001d04047221 */ /* 0x000fce0000010000 */
[----:B------:R-:W-:Y:S05]  /*1f70*/  WARPSYNC.COLLECTIVE R28, `(.L_x_2898) ;  /* 0x000000001c087348 */ /* 0x000fea0003c00000 */
[----:B------:R1:W2:Y:S02]  /*1f80*/  SHFL.BFLY P1, R29, R4, R5, R25 ;  /* 0x0c000005041d7389 */ /* 0x0002a40000020019 */
[----:B-12---:R-:W-:Y:S05]  /*1f90*/  ENDCOLLECTIVE ;  /* 0x000000000000791b */ /* 0x006fea0003800000 */
.L_x_2898:
[----:B------:R-:W-:Y:S01]  /*1fa0*/  MOV R5, 0x1 ;  /* 0x0000000100057802 */ /* 0x000fe20000000f00 */
[----:B------:R-:W-:-:S07]  /*1fb0*/  FADD.FTZ R4, R4, R29 ;  /* 0x0000001d04047221 */ /* 0x000fce0000010000 */
[----:B------:R-:W-:Y:S05]  /*1fc0*/  WARPSYNC.COLLECTIVE R28, `(.L_x_2899) ;  /* 0x000000001c087348 */ /* 0x000fea0003c00000 */
[----:B------:R1:W2:Y:S02]  /*1fd0*/  SHFL.BFLY P1, R29, R4, R5, R25 ;  /* 0x0c000005041d7389 */ /* 0x0002a40000020019 */
[----:B-12---:R-:W-:Y:S05]  /*1fe0*/  ENDCOLLECTIVE ;  /* 0x000000000000791b */ /* 0x006fea0003800000 */
.L_x_2899:
[----:B------:R-:W-:Y:S05]  /*1ff0*/  BRA `(.L_x_2900) ;  /* 0xfffffff400947947 */ /* 0x000fea000383ffff */
.L_x_2884:
[----:B------:R-:W-:Y:S01]  /*2000*/  HFMA2 R25, -RZ, RZ, 0, 1.847743988037109375e-06 ;  /* 0x0000001fff197431 */ /* 0x000fe200000001ff */
[----:B------:R-:W-:Y:S01]  /*2010*/  BSSY B0, `(.L_x_2901) ;  /* 0x0000006000007945 */ /* 0x000fe20003800000 */
[----:B------:R-:W-:Y:S01]  /*2020*/  IMAD.MOV.U32 R5, RZ, RZ, 0x10 ;  /* 0x00000010ff057424 */ /* 0x000fe200078e00ff */
[----:B------:R-:W-:-:S07]  /*2030*/  MOV R28, 0xffffffff ;  /* 0xffffffff001c7802 */ /* 0x000fce0000000f00 */
[----:B------:R-:W-:Y:S05]  /*2040*/  WARPSYNC.COLLECTIVE R28, `(.L_x_2902) ;  /* 0x000000001c087348 */ /* 0x000fea0003c00000 */
[----:B------:R1:W2:Y:S02]  /*2050*/  SHFL.BFLY P1, R29, R4, R5, R25 ;  /* 0x0c000005041d7389 */ /* 0x0002a40000020019 */
[----:B-12---:R-:W-:Y:S05]  /*2060*/  ENDCOLLECTIVE ;  /* 0x000000000000791b */ /* 0x006fea0003800000 */
.L_x_2902:
[----:B------:R-:W-:Y:S05]  /*2070*/  BSYNC B0 ;  /* 0x0000000000007941 */ /* 0x000fea0003800000 */
.L_x_2901:
[----:B------:R-:W-:Y:S02]  /*2080*/  HFMA2 R25, -RZ, RZ, 0, 1.847743988037109375e-06 ;  /* 0x0000001fff197431 */ /* 0x000fe400000001ff */
[----:B------:R-:W-:Y:S01]  /*2090*/  FADD.FTZ R4, R4, R29 ;  /* 0x0000001d04047221 */ /* 0x000fe20000010000 */
[----:B------:R-:W-:Y:S01]  /*20a0*/  IMAD.MOV.U32 R5, RZ, RZ, 0x8 ;  /* 0x00000008ff057424 */ /* 0x000fe200078e00ff */
[----:B------:R-:W-:-:S07]  /*20b0*/  MOV R28, 0xffffffff ;  /* 0xffffffff001c7802 */ /* 0x000fce0000000f00 */
[----:B------:R-:W-:Y:S05]  /*20c0*/  WARPSYNC.COLLECTIVE R28, `(.L_x_2903) ;  /* 0x000000001c087348 */ /* 0x000fea0003c00000 */
[----:B------:R1:W2:Y:S02]  /*20d0*/  SHFL.BFLY P1, R29, R4, R5, R25 ;  /* 0x0c000005041d7389 */ /* 0x0002a40000020019 */
[----:B-12---:R-:W-:Y:S05]  /*20e0*/  ENDCOLLECTIVE ;  /* 0x000000000000791b */ /* 0x006fea0003800000 */
.L_x_2903:
[----:B------:R-:W-:Y:S02]  /*20f0*/  HFMA2 R5, -RZ, RZ, 0, 2.384185791015625e-07 ;  /* 0x00000004ff057431 */ /* 0x000fe400000001ff */
[----:B------:R-:W-:-:S04]  /*2100*/  FADD.FTZ R3, R4, R29 ;  /* 0x0000001d04037221 */ /* 0x000fc80000010000 */
[----:B------:R-:W-:-:S07]  /*2110*/  IMAD.MOV.U32 R4, RZ, RZ, R3 ;  /* 0x000000ffff047224 */ /* 0x000fce00078e0003 */
[----:B------:R-:W-:Y:S05]  /*2120*/  WARPSYNC.COLLECTIVE R28, `(.L_x_2904) ;  /* 0x000000001c087348 */ /* 0x000fea0003c00000 */
[----:B------:R1:W2:Y:S02]  /*2130*/  SHFL.BFLY P1, R29, R4, R5, R25 ;  /* 0x0c000005041d7389 */ /* 0x0002a40000020019 */
[----:B-12---:R-:W-:Y:S05]  /*2140*/  ENDCOLLECTIVE ;  /* 0x000000000000791b */ /* 0x006fea0003800000 */
.L_x_2904:
[----:B------:R-:W-:Y:S02]  /*2150*/  IMAD.MOV.U32 R5, RZ, RZ, 0x2 ;  /* 0x00000002ff057424 */ /* 0x000fe400078e00ff */
[----:B------:R-:W-:-:S05]  /*2160*/  FADD.FTZ R12, R3, R29 ;  /* 0x0000001d030c7221 */ /* 0x000fca0000010000 */
[----:B------:R-:W-:-:S07]  /*2170*/  MOV R4, R12 ;  /* 0x0000000c00047202 */ /* 0x000fce0000000f00 */
[----:B------:R-:W-:Y:S05]  /*2180*/  WARPSYNC.COLLECTIVE R28, `(.L_x_2905) ;  /* 0x000000001c087348 */ /* 0x000fea0003c00000 */
[----:B------:R1:W2:Y:S02]  /*2190*/  SHFL.BFLY P1, R29, R4, R5, R25 ;  /* 0x0c000005041d7389 */ /* 0x0002a40000020019 */
[----:B-12---:R-:W-:Y:S05]  /*21a0*/  ENDCOLLECTIVE ;  /* 0x000000000000791b */ /* 0x006fea0003800000 */
.L_x_2905:
[----:B------:R-:W-:Y:S02]  /*21b0*/  HFMA2 R5, -RZ, RZ, 0, 5.9604644775390625e-08 ;  /* 0x00000001ff057431 */ /* 0x000fe400000001ff */
[----:B------:R-:W-:-:S05]  /*21c0*/  FADD.FTZ R15, R12, R29 ;  /* 0x0000001d0c0f7221 */ /* 0x000fca0000010000 */
[----:B------:R-:W-:-:S07]  /*21d0*/  MOV R4, R15 ;  /* 0x0000000f00047202 */ /* 0x000fce0000000f00 */
[----:B------:R-:W-:Y:S05]  /*21e0*/  WARPSYNC.COLLECTIVE R28, `(.L_x_2906) ;  /* 0x000000001c087348 */ /* 0x000fea0003c00000 */
[----:B------:R1:W2:Y:S02]  /*21f0*/  SHFL.BFLY P1, R29, R4, R5, R25 ;  /* 0x0c000005041d7389 */ /* 0x0002a40000020019 */
[----:B-12---:R-:W-:Y:S05]  /*2200*/  ENDCOLLECTIVE ;  /* 0x000000000000791b */ /* 0x006fea0003800000 */
.L_x_2906:
[----:B------:R-:W-:Y:S05]  /*2210*/  BRA `(.L_x_2907) ;  /* 0xfffffff400fc7947 */ /* 0x000fea000383ffff */
.L_x_2908:
        /* <DEDUP_REMOVED lines=14> */
.L_x_4151:


//--------------------- .text._ZN12tensorrt_llm7kernels32fusedQKNormRopeKernelNTokenHeadsIN3c104HalfES3_Li256ELb0ELi4EEEvPviiifPKvS6_S6_PKlii --------------------------
	.section	.text._ZN12tensorrt_llm7kernels32fusedQKNormRopeKernelNTokenHeadsIN3c104HalfES3_Li256ELb0ELi4EEEvPviiifPKvS6_S6_PKlii,"ax",@progbits
	.align	128
        .global         _ZN12tensorrt_llm7kernels32fusedQKNormRopeKernelNTokenHeadsIN3c104HalfES3_Li256ELb0ELi4EEEvPviiifPKvS6_S6_PKlii
        .type           _ZN12tensorrt_llm7kernels32fusedQKNormRopeKernelNTokenHeadsIN3c104HalfES3_Li256ELb0ELi4EEEvPviiifPKvS6_S6_PKlii,@function
        .size           _ZN12tensorrt_llm7kernels32fusedQKNormRopeKernelNTokenHeadsIN3c104HalfES3_Li256ELb0ELi4EEEvPviiifPKvS6_S6_PKlii,(.L_x_4152 - _ZN12tensorrt_llm7kernels32fusedQKNormRopeKernelNTokenHeadsIN3c104HalfES3_Li256ELb0ELi4EEEvPviiifPKvS6_S6_PKlii)
        .other          _ZN12tensorrt_llm7kernels32fusedQKNormRopeKernelNTokenHeadsIN3c104HalfES3_Li256ELb0ELi4EEEvPviiifPKvS6_S6_PKlii,@"STO_CUDA_ENTRY STV_DEFAULT"
_ZN12tensorrt_llm7kernels32fusedQKNormRopeKernelNTokenHeadsIN3c104HalfES3_Li256ELb0ELi4EEEvPviiifPKvS6_S6_PKlii:
.text._ZN12tensorrt_llm7kernels32fusedQKNormRopeKernelNTokenHeadsIN3c104HalfES3_Li256ELb0ELi4EEEvPviiifPKvS6_S6_PKlii:
        /* <DEDUP_REMOVED lines=79> */
.L_x_2913:
        /* <DEDUP_REMOVED lines=43> */
.L_x_2912:
[----:B---3--:R-:W-:Y:S05]  /*07a0*/  BSYNC.RECONVERGENT B1 ;  /* 0x0000000000017941 */ /* 0x008fea0003800200 */
.L_x_2911:
        /* <DEDUP_REMOVED lines=12> */
.L_x_2914:
        /* <DEDUP_REMOVED lines=16> */
.L_x_2910:
[----:B---3--:R-:W-:Y:S05]  /*0970*/  BSYNC.RECONVERGENT B0 ;  /* 0x0000000000007941 */ /* 0x008fea0003800200 */
.L_x_2909:
        /* <DEDUP_REMOVED lines=40> */
.L_x_2919:
        /* <DEDUP_REMOVED lines=11> */
.L_x_2918:
[----:B------:R-:W-:Y:S05]  /*0cb0*/  BSYNC.RECONVERGENT B1 ;  /* 0x0000000000017941 */ /* 0x000fea0003800200 */
.L_x_2917:
        /* <DEDUP_REMOVED lines=8> */
.L_x_2920:
        /* <DEDUP_REMOVED lines=23> */
.L_x_2916:
[----:B------:R-:W-:Y:S05]  /*0eb0*/  BSYNC.RECONVERGENT B0 ;  /* 0x0000000000007941 */ /* 0x000fea0003800200 */
.L_x_2915:
        /* <DEDUP_REMOVED lines=60> */
.L_x_2928:
        /* <DEDUP_REMOVED lines=32> */
.L_x_2935:
        /* <DEDUP_REMOVED lines=30> */
.L_x_2923:
[----:B------:R-:W-:Y:S05]  /*1660*/  BSYNC.RECONVERGENT B0 ;  /* 0x0000000000007941 */ /* 0x000fea0003800200 */
.L_x_2922:
        /* <DEDUP_REMOVED lines=213> */
.L_x_2946:
        /* <DEDUP_REMOVED lines=27> */
.L_x_2925:
[----:B------:R-:W-:Y:S05]  /*2570*/  BSYNC B0 ;  /* 0x0000000000007941 */ /* 0x000fea0003800000 */
.L_x_2924:
        /* <DEDUP_REMOVED lines=15> */
.L_x_2921:
[----:B------:R-:W-:Y:S01]  /*2670*/  HFMA2 R41, -RZ, RZ, 0, 9.5367431640625e-07 ;  /* 0x00000010ff297431 */ /* 0x000fe200000001ff */
[----:B------:R-:W-:Y:S01]  /*2680*/  BSSY B0, `(.L_x_2929) ;  /* 0x0000006000007945 */ /* 0x000fe20003800000 */
[----:B------:R-:W-:Y:S01]  /*2690*/  IMAD.MOV.U32 R42, RZ, RZ, 0x1f ;  /* 0x0000001fff2a7424 */ /* 0x000fe200078e00ff */
[----:B------:R-:W-:-:S07]  /*26a0*/  MOV R43, 0xffffffff ;  /* 0xffffffff002b7802 */ /* 0x000fce0000000f00 */
[----:B------:R-:W-:Y:S05]  /*26b0*/  WARPSYNC.COLLECTIVE R43, `(.L_x_2930) ;  /* 0x000000002b087348 */ /* 0x000fea0003c00000 */
[----:B------:R1:W2:Y:S02]  /*26c0*/  SHFL.BFLY P3, R45, R44, R41, R42 ;  /* 0x0c0000292c2d7389 */ /* 0x0002a4000006002a */
[----:B-12---:R-:W-:Y:S05]  /*26d0*/  ENDCOLLECTIVE ;  /* 0x000000000000791b */ /* 0x006fea0003800000 */
.L_x_2930:
[----:B------:R-:W-:Y:S05]  /*26e0*/  BSYNC B0 ;  /* 0x0000000000007941 */ /* 0x000fea0003800000 */
.L_x_2929:
[----:B------:R-:W-:Y:S02]  /*26f0*/  HFMA2 R42, -RZ, RZ, 0, 1.847743988037109375e-06 ;  /* 0x0000001fff2a7431 */ /* 0x000fe400000001ff */
[----:B------:R-:W-:Y:S01]  /*2700*/  FADD.FTZ R44, R44, R45 ;  /* 0x0000002d2c2c7221 */ /* 0x000fe20000010000 */
[----:B------:R-:W-:Y:S02]  /*2710*/  IMAD.MOV.U32 R41, RZ, RZ, 0x8 ;  /* 0x00000008ff297424 */ /* 0x000fe400078e00ff */
[----:B------:R-:W-:-:S07]  /*2720*/  IMAD.MOV.U32 R43, RZ, RZ, -0x1 ;  /* 0xffffffffff2b7424 */ /* 0x000fce00078e00ff */
[----:B------:R-:W-:Y:S05]  /*2730*/  WARPSYNC.COLLECTIVE R43, `(.L_x_2931) ;  /* 0x000000002b087348 */ /* 0x000fea0003c00000 */
[----:B------:R1:W2:Y:S02]  /*2740*/  SHFL.BFLY P3, R45, R44, R41, R42 ;  /* 0x0c0000292c2d7389 */ /* 0x0002a4000006002a */
[----:B-12---:R-:W-:Y:S05]  /*2750*/  ENDCOLLECTIVE ;  /* 0x000000000000791b */ /* 0x006fea0003800000 */
.L_x_2931:
[----:B------:R-:W-:Y:S02]  /*2760*/  IMAD.MOV.U32 R41, RZ, RZ, 0x4 ;  /* 0x00000004ff297424 */ /* 0x000fe400078e00ff */
[----:B------:R-:W-:-:S05]  /*2770*/  FADD.FTZ R5, R44, R45 ;  /* 0x0000002d2c057221 */ /* 0x000fca0000010000 */
[----:B------:R-:W-:-:S07]  /*2780*/  MOV R44, R5 ;  /* 0x00000005002c7202 */ /* 0x000fce0000000f00 */
[----:B------:R-:W-:Y:S05]  /*2790*/  WARPSYNC.COLLECTIVE R43, `(.L_x_2932) ;  /* 0x000000002b087348 */ /* 0x000fea0003c00000 */
[----:B------:R1:W2:Y:S02]  /*27a0*/  SHFL.BFLY P3, R45, R44, R41, R42 ;  /* 0x0c0000292c2d7389 */ /* 0x0002a4000006002a */
[----:B-12---:R-:W-:Y:S05]  /*27b0*/  ENDCOLLECTIVE ;  /* 0x000000000000791b */ /* 0x006fea0003800000 */
.L_x_2932:
[----:B------:R-:W-:Y:S02]  /*27c0*/  IMAD.MOV.U32 R41, RZ, RZ, 0x2 ;  /* 0x00000002ff297424 */ /* 0x000fe400078e00ff */
[----:B------:R-:W-:-:S05]  /*27d0*/  FADD.FTZ R37, R5, R45 ;  /* 0x0000002d05257221 */ /* 0x000fca0000010000 */
[----:B------:R-:W-:-:S07]  /*27e0*/  MOV R44, R37 ;  /* 0x00000025002c7202 */ /* 0x000fce0000000f00 */
[----:B------:R-:W-:Y:S05]  /*27f0*/  WARPSYNC.COLLECTIVE R43, `(.L_x_2933) ;  /* 0x000000002b087348 */ /* 0x000fea0003c00000 */
[----:B------:R1:W2:Y:S02]  /*2800*/  SHFL.BFLY P3, R45, R44, R41, R42 ;  /* 0x0c0000292c2d7389 */ /* 0x0002a4000006002a */
[----:B-12---:R-:W-:Y:S05]  /*2810*/  ENDCOLLECTIVE ;  /* 0x000000000000791b */ /* 0x006fea0003800000 */
.L_x_2933:
[----:B------:R-:W-:Y:S02]  /*2820*/  IMAD.MOV.U32 R41, RZ, RZ, 0x1 ;  /* 0x00000001ff297424 */ /* 0x000fe400078e00ff */
[----:B------:R-:W-:-:S05]  /*2830*/  FADD.FTZ R38, R37, R45 ;  /* 0x0000002d25267221 */ /* 0x000fca0000010000 */
[----:B------:R-:W-:-:S07]  /*2840*/  MOV R44, R38 ;  /* 0x00000026002c7202 */ /* 0x000fce0000000f00 */
[----:B------:R-:W-:Y:S05]  /*2850*/  WARPSYNC.COLLECTIVE R43, `(.L_x_2934) ;  /* 0x000000002b087348 */ /* 0x000fea0003c00000 */
[----:B------:R1:W2:Y:S02]  /*2860*/  SHFL.BFLY P3, R45, R44, R41, R42 ;  /* 0x0c0000292c2d7389 */ /* 0x0002a4000006002a */
[----:B-12---:R-:W-:Y:S05]  /*2870*/  ENDCOLLECTIVE ;  /* 0x000000000000791b */ /* 0x006fea0003800000 */
.L_x_2934:
[----:B------:R-:W-:Y:S05]  /*2880*/  BRA `(.L_x_2935) ;  /* 0xffffffe800fc7947 */ /* 0x000fea000383ffff */
.L_x_2926:
        /* <DEDUP_REMOVED lines=37> */
.L_x_2937:
[----:B------:R-:W-:Y:S05]  /*2ae0*/  BSYNC B1 ;  /* 0x0000000000017941 */ /* 0x000fea0003800000 */
.L_x_2936:
        /* <DEDUP_REMOVED lines=9> */
.L_x_2938:
        /* <DEDUP_REMOVED lines=32> */
.L_x_2939:
        /* <DEDUP_REMOVED lines=33> */
.L_x_2940:
        /* <DEDUP_REMOVED lines=25> */
.L_x_2941:
        /* <DEDUP_REMOVED lines=37> */
.L_x_2942:
        /* <DEDUP_REMOVED lines=31> */
.L_x_2943:
        /* <DEDUP_REMOVED lines=30> */
.L_x_2944:
        /* <DEDUP_REMOVED lines=12> */
.L_x_2945:
[----:B------:R-:W-:Y:S05]  /*3800*/  BRA `(.L_x_2946) ;  /* 0xffffffe800ec7947 */ /* 0x000fea000383ffff */
.L_x_2927:
[----:B------:R-:W-:Y:S01]  /*3810*/  BSSY B1, `(.L_x_2947) ;  /* 0x0000005000017945 */ /* 0x000fe20003800000 */
[----:B------:R-:W-:-:S07]  /*3820*/  MOV R43, 0xffffffff ;  /* 0xffffffff002b7802 */ /* 0x000fce0000000f00 */
[----:B------:R-:W-:Y:S05]  /*3830*/  WARPSYNC.COLLECTIVE R43, `(.L_x_2948) ;  /* 0x000000002b087348 */ /* 0x000fea0003c00000 */
[----:B------:R-:W-:Y:S01]  /*3840*/  NOP ;  /* 0x0000000000007918 */ /* 0x000fe20000000000 */
[----:B------:R-:W-:Y:S05]  /*3850*/  ENDCOLLECTIVE ;  /* 0x000000000000791b */ /* 0x000fea0003800000 */
.L_x_2948:
[----:B------:R-:W-:Y:S05]  /*3860*/  BSYNC B1 ;  /* 0x0000000000017941 */ /* 0x000fea0003800000 */
.L_x_2947:
[----:B------:R-:W-:Y:S05]  /*3870*/  BRA `(.L_x_2925) ;  /* 0xffffffec003c7947 */ /* 0x000fea000383ffff */
.L_x_2949:
        /* <DEDUP_REMOVED lines=16> */
.L_x_4152:


//--------------------- .text._ZN12tensorrt_llm7kernels32fusedQKNormRopeKernelNTokenHeadsIN3c104HalfES3_Li256ELb1ELi4EEEvPviiifPKvS6_S6_PKlii --------------------------
	.section	.text._ZN12tensorrt_llm7kernels32fusedQKNormRopeKernelNTokenHeadsIN3c104HalfES3_Li256ELb1ELi4EEEvPviiifPKvS6_S6_PKlii,"ax",@progbits
	.align	128
        .global         _ZN12tensorrt_llm7kernels32fusedQKNormRopeKernelNTokenHeadsIN3c104HalfES3_Li256ELb1ELi4EEEvPviiifPKvS6_S6_PKlii
        .type           _ZN12tensorrt_llm7kernels32fusedQKNormRopeKernelNTokenHeadsIN3c104HalfES3_Li256ELb1ELi4EEEvPviiifPKvS6_S6_PKlii,@function
        .size           _ZN12tensorrt_llm7kernels32fusedQKNormRopeKernelNTokenHeadsIN3c104HalfES3_Li256ELb1ELi4EEEvPviiifPKvS6_S6_PKlii,(.L_x_4153 - _ZN12tensorrt_llm7kernels32fusedQKNormRopeKernelNTokenHeadsIN3c104HalfES3_Li256ELb1ELi4EEEvPviiifPKvS6_S6_PKlii)
        .other          _ZN12tensorrt_llm7kernels32fusedQKNormRopeKernelNTokenHeadsIN3c104HalfES3_Li256ELb1ELi4EEEvPviiifPKvS6_S6_PKlii,@"STO_CUDA_ENTRY STV_DEFAULT"
_ZN12tensorrt_llm7kernels32fusedQKNormRopeKernelNTokenHeadsIN3c104HalfES3_Li256ELb1ELi4EEEvPviiifPKvS6_S6_PKlii:
.text._ZN12tensorrt_llm7kernels32fusedQKNormRopeKernelNTokenHeadsIN3c104HalfES3_Li256ELb1ELi4EEEvPviiifPKvS6_S6_PKlii:
        /* <DEDUP_REMOVED lines=78> */
.L_x_2954:
        /* <DEDUP_REMOVED lines=43> */
.L_x_2953:
[----:B---3--:R-:W-:Y:S05]  /*0790*/  BSYNC.RECONVERGENT B1 ;  /* 0x0000000000017941 */ /* 0x008fea0003800200 */
.L_x_2952:
        /* <DEDUP_REMOVED lines=12> */
.L_x_2955:
        /* <DEDUP_REMOVED lines=16> */
.L_x_2951:
[----:B---3--:R-:W-:Y:S05]  /*0960*/  BSYNC.RECONVERGENT B0 ;  /* 0x0000000000007941 */ /* 0x008fea0003800200 */
.L_x_2950:
        /* <DEDUP_REMOVED lines=40> */
.L_x_2960:
        /* <DEDUP_REMOVED lines=11> */
.L_x_2959:
[----:B------:R-:W-:Y:S05]  /*0ca0*/  BSYNC.RECONVERGENT B1 ;  /* 0x0000000000017941 */ /* 0x000fea0003800200 */
.L_x_2958:
        /* <DEDUP_REMOVED lines=8> */
.L_x_2961:
        /* <DEDUP_REMOVED lines=23> */
.L_x_2957:
[----:B------:R-:W-:Y:S05]  /*0ea0*/  BSYNC.RECONVERGENT B0 ;  /* 0x0000000000007941 */ /* 0x000fea0003800200 */
.L_x_2956:
        /* <DEDUP_REMOVED lines=62> */
.L_x_2967:
        /* <DEDUP_REMOVED lines=32> */
.L_x_2974:
        /* <DEDUP_REMOVED lines=30> */
.L_x_2964:
[----:B------:R-:W-:Y:S05]  /*1670*/  BSYNC.RECONVERGENT B0 ;  /* 0x0000000000007941 */ /* 0x000fea0003800200 */
.L_x_2963:
        /* <DEDUP_REMOVED lines=36> */
.L_x_2966:
[----:B------:R-:W-:Y:S05]  /*18c0*/  BSYNC.RECONVERGENT B0 ;  /* 0x0000000000007941 */ /* 0x000fea0003800200 */
.L_x_2965:
        /* <DEDUP_REMOVED lines=15> */
.L_x_2962:
        /* <DEDUP_REMOVED lines=8> */
.L_x_2969:
[----:B------:R-:W-:Y:S05]  /*1a40*/  BSYNC B0 ;  /* 0x0000000000007941 */ /* 0x000fea0003800000 */
.L_x_2968:
        /* <DEDUP_REMOVED lines=8> */
.L_x_2970:
[----:B------:R-:W-:Y:S02]  /*1ad0*/  HFMA2 R41, -RZ, RZ, 0, 2.384185791015625e-07 ;  /* 0x00000004ff297431 */ /* 0x000fe400000001ff */
[----:B------:R-:W-:-:S04]  /*1ae0*/  IMAD.MOV.U32 R5, RZ, RZ, R40 ;  /* 0x000000ffff057224 */ /* 0x000fc800078e0028 */
[----:B------:R-:W-:-:S05]  /*1af0*/  FADD.FTZ R5, R6, R5 ;  /* 0x0000000506057221 */ /* 0x000fca0000010000 */
[----:B------:R-:W-:-:S07]  /*1b00*/  MOV R6, R5 ;  /* 0x0000000500067202 */ /* 0x000fce0000000f00 */
[----:B------:R-:W-:Y:S05]  /*1b10*/  WARPSYNC.COLLECTIVE R39, `(.L_x_2971) ;  /* 0x0000000027087348 */ /* 0x000fea0003c00000 */
[----:B------:R1:W2:Y:S02]  /*1b20*/  SHFL.BFLY P1, R40, R6, R41, R42 ;  /* 0x0c00002906287389 */ /* 0x0002a4000002002a */
[----:B-12---:R-:W-:Y:S05]  /*1b30*/  ENDCOLLECTIVE ;  /* 0x000000000000791b */ /* 0x006fea0003800000 */
.L_x_2971:
[----:B------:R-:W-:Y:S02]  /*1b40*/  HFMA2 R41, -RZ, RZ, 0, 1.1920928955078125e-07 ;  /* 0x00000002ff297431 */ /* 0x000fe400000001ff */
[----:B------:R-:W-:-:S04]  /*1b50*/  IMAD.MOV.U32 R38, RZ, RZ, R40 ;  /* 0x000000ffff267224 */ /* 0x000fc800078e0028 */
[----:B------:R-:W-:-:S05]  /*1b60*/  FADD.FTZ R38, R5, R38 ;  /* 0x0000002605267221 */ /* 0x000fca0000010000 */
[----:B------:R-:W-:-:S07]  /*1b70*/  MOV R6, R38 ;  /* 0x0000002600067202 */ /* 0x000fce0000000f00 */
[----:B------:R-:W-:Y:S05]  /*1b80*/  WARPSYNC.COLLECTIVE R39, `(.L_x_2972) ;  /* 0x0000000027087348 */ /* 0x000fea0003c00000 */
[----:B------:R1:W2:Y:S02]  /*1b90*/  SHFL.BFLY P1, R40, R6, R41, R42 ;  /* 0x0c00002906287389 */ /* 0x0002a4000002002a */
[----:B-12---:R-:W-:Y:S05]  /*1ba0*/  ENDCOLLECTIVE ;  /* 0x000000000000791b */ /* 0x006fea0003800000 */
.L_x_2972:
[----:B------:R-:W-:Y:S02]  /*1bb0*/  HFMA2 R41, -RZ, RZ, 0, 5.9604644775390625e-08 ;  /* 0x00000001ff297431 */ /* 0x000fe400000001ff */
[----:B------:R-:W-:-:S04]  /*1bc0*/  IMAD.MOV.U32 R37, RZ, RZ, R40 ;  /* 0x000000ffff257224 */ /* 0x000fc800078e0028 */
[----:B------:R-:W-:-:S05]  /*1bd0*/  FADD.FTZ R37, R38, R37 ;  /* 0x0000002526257221 */ /* 0x000fca0000010000 */
[----:B------:R-:W-:-:S07]  /*1be0*/  MOV R6, R37 ;  /* 0x0000002500067202 */ /* 0x000fce0000000f00 */
[----:B------:R-:W-:Y:S05]  /*1bf0*/  WARPSYNC.COLLECTIVE R39, `(.L_x_2973) ;  /* 0x0000000027087348 */ /* 0x000fea0003c00000 */
[----:B------:R1:W2:Y:S02]  /*1c00*/  SHFL.BFLY P1, R40, R6, R41, R42 ;  /* 0x0c00002906287389 */ /* 0x0002a4000002002a */
[----:B-12---:R-:W-:Y:S05]  /*1c10*/  ENDCOLLECTIVE ;  /* 0x000000000000791b */ /* 0x006fea0003800000 */
.L_x_2973:
[----:B------:R-:W-:Y:S05]  /*1c20*/  BRA `(.L_x_2974) ;  /* 0xfffffff800187947 */ /* 0x000fea000383ffff */
.L_x_2975:
        /* <DEDUP_REMOVED lines=13> */
.L_x_4153:


//--------------------- .text._ZN12tensorrt_llm7kernels32fusedQKNormRopeKernelNTokenHeadsIN3c104HalfES3_Li128ELb0ELi4EEEvPviiifPKvS6_S6_PKlii --------------------------
	.section	.text._ZN12tensorrt_llm7kernels32fusedQKNormRopeKernelNTokenHeadsIN3c104HalfES3_Li128ELb0ELi4EEEvPviiifPKvS6_S6_PKlii,"ax",@progbits
	.align	128
        .global         _ZN12tensorrt_llm7kernels32fusedQKNormRopeKernelNTokenHeadsIN3c104HalfES3_Li128ELb0ELi4EEEvPviiifPKvS6_S6_PKlii
        .type           _ZN12tensorrt_llm7kernels32fusedQKNormRopeKernelNTokenHeadsIN3c104HalfES3_Li128ELb0ELi4EEEvPviiifPKvS6_S6_PKlii,@function
        .size           _ZN12tensorrt_llm7kernels32fusedQKNormRopeKernelNTokenHeadsIN3c104HalfES3_Li128ELb0ELi4EEEvPviiifPKvS6_S6_PKlii,(.L_x_4154 - _ZN12tensorrt_llm7kernels32fusedQKNormRopeKernelNTokenHeadsIN3c104HalfES3_Li128ELb0ELi4EEEvPviiifPKvS6_S6_PKlii)
        .other          _ZN12tensorrt_llm7kernels32fusedQKNormRopeKernelNTokenHeadsIN3c104HalfES3_Li128ELb0ELi4EEEvPviiifPKvS6_S6_PKlii,@"STO_CUDA_ENTRY STV_DEFAULT"
_ZN12tensorrt_llm7kernels32fusedQKNormRopeKernelNTokenHeadsIN3c104HalfES3_Li128ELb0ELi4EEEvPviiifPKvS6_S6_PKlii:
.text._ZN12tensorrt_llm7kernels32fusedQKNormRopeKernelNTokenHeadsIN3c104HalfES3_Li128ELb0ELi4EEEvPviiifPKvS6_S6_PKlii:
        /* <DEDUP_REMOVED lines=76> */
.L_x_2980:
        /* <DEDUP_REMOVED lines=47> */
.L_x_2979:
[----:B------:R-:W-:Y:S05]  /*07b0*/  BSYNC.RECONVERGENT B1 ;  /* 0x0000000000017941 */ /* 0x000fea0003800200 */
.L_x_2978:
        /* <DEDUP_REMOVED lines=12> */
.L_x_2981:
        /* <DEDUP_REMOVED lines=18> */
.L_x_2977:
[----:B------:R-:W-:Y:S05]  /*09a0*/  BSYNC.RECONVERGENT B0 ;  /* 0x0000000000007941 */ /* 0x000fea0003800200 */
.L_x_2976:
        /* <DEDUP_REMOVED lines=40> */
.L_x_2986:
        /* <DEDUP_REMOVED lines=11> */
.L_x_2985:
[----:B------:R-:W-:Y:S05]  /*0ce0*/  BSYNC.RECONVERGENT B1 ;  /* 0x0000000000017941 */ /* 0x000fea0003800200 */
.L_x_2984:
        /* <DEDUP_REMOVED lines=8> */
.L_x_2987:
        /* <DEDUP_REMOVED lines=23> */
.L_x_2983:
[----:B------:R-:W-:Y:S05]  /*0ee0*/  BSYNC.RECONVERGENT B0 ;  /* 0x0000000000007941 */ /* 0x000fea0003800200 */
.L_x_2982:
        /* <DEDUP_REMOVED lines=44> */
.L_x_2995:
        /* <DEDUP_REMOVED lines=24> */
.L_x_3002:
        /* <DEDUP_REMOVED lines=18> */
.L_x_2990:
[----:B------:R-:W-:Y:S05]  /*1450*/  BSYNC.RECONVERGENT B0 ;  /* 0x0000000000007941 */ /* 0x000fea0003800200 */
.L_x_2989:
        /* <DEDUP_REMOVED lines=108> */
.L_x_3009:
        /* <DEDUP_REMOVED lines=28> */
.L_x_2992:
[----:B------:R-:W-:Y:S05]  /*1ce0*/  BSYNC B0 ;  /* 0x0000000000007941 */ /* 0x000fea0003800000 */
.L_x_2991:
        /* <DEDUP_REMOVED lines=13> */
.L_x_2988:
[----:B------:R-:W-:Y:S01]  /*1dc0*/  HFMA2 R3, -RZ, RZ, 0, 1.847743988037109375e-06 ;  /* 0x0000001fff037431 */ /* 0x000fe200000001ff */
[----:B------:R-:W-:Y:S01]  /*1dd0*/  BSSY B0, `(.L_x_2996) ;  /* 0x0000006000007945 */ /* 0x000fe20003800000 */
[----:B------:R-:W-:Y:S02]  /*1de0*/  IMAD.MOV.U32 R2, RZ, RZ, 0x10 ;  /* 0x00000010ff027424 */ /* 0x000fe400078e00ff */
[----:B------:R-:W-:-:S07]  /*1df0*/  IMAD.MOV.U32 R27, RZ, RZ, -0x1 ;  /* 0xffffffffff1b7424 */ /* 0x000fce00078e00ff */
[----:B------:R-:W-:Y:S05]  /*1e00*/  WARPSYNC.COLLECTIVE R27, `(.L_x_2997) ;  /* 0x000000001b087348 */ /* 0x000fea0003c00000 */
[----:B------:R1:W2:Y:S02]  /*1e10*/  SHFL.BFLY P3, R33, R32, R2, R3 ;  /* 0x0c00000220217389 */ /* 0x0002a40000060003 */
[----:B-12---:R-:W-:Y:S05]  /*1e20*/  ENDCOLLECTIVE ;  /* 0x000000000000791b */ /* 0x006fea0003800000 */
.L_x_2997:
[----:B------:R-:W-:Y:S05]  /*1e30*/  BSYNC B0 ;  /* 0x0000000000007941 */ /* 0x000fea0003800000 */
.L_x_2996:
[----:B------:R-:W-:Y:S01]  /*1e40*/  FADD.FTZ R32, R32, R33 ;  /* 0x0000002120207221 */ /* 0x000fe20000010000 */
[----:B------:R-:W-:Y:S01]  /*1e50*/  MOV R2, 0x8 ;  /* 0x0000000800027802 */ /* 0x000fe20000000f00 */
[----:B------:R-:W-:Y:S01]  /*1e60*/  IMAD.MOV.U32 R3, RZ, RZ, 0x1f ;  /* 0x0000001fff037424 */ /* 0x000fe200078e00ff */
[----:B------:R-:W-:-:S07]  /*1e70*/  MOV R27, 0xffffffff ;  /* 0xffffffff001b7802 */ /* 0x000fce0000000f00 */
[----:B------:R-:W-:Y:S05]  /*1e80*/  WARPSYNC.COLLECTIVE R27, `(.L_x_2998) ;  /* 0x000000001b087348 */ /* 0x000fea0003c00000 */
[----:B------:R1:W2:Y:S02]  /*1e90*/  SHFL.BFLY P3, R33, R32, R2, R3 ;  /* 0x0c00000220217389 */ /* 0x0002a40000060003 */
[----:B-12---:R-:W-:Y:S05]  /*1ea0*/  ENDCOLLECTIVE ;  /* 0x000000000000791b */ /* 0x006fea0003800000 */
.L_x_2998:
[----:B------:R-:W-:Y:S02]  /*1eb0*/  HFMA2 R2, -RZ, RZ, 0, 2.384185791015625e-07 ;  /* 0x00000004ff027431 */ /* 0x000fe400000001ff */
[----:B------:R-:W-:-:S04]  /*1ec0*/  FADD.FTZ R5, R32, R33 ;  /* 0x0000002120057221 */ /* 0x000fc80000010000 */
[----:B------:R-:W-:-:S07]  /*1ed0*/  IMAD.MOV.U32 R32, RZ, RZ, R5 ;  /* 0x000000ffff207224 */ /* 0x000fce00078e0005 */
[----:B------:R-:W-:Y:S05]  /*1ee0*/  WARPSYNC.COLLECTIVE R27, `(.L_x_2999) ;  /* 0x000000001b087348 */ /* 0x000fea0003c00000 */
[----:B------:R1:W2:Y:S02]  /*1ef0*/  SHFL.BFLY P3, R33, R32, R2, R3 ;  /* 0x0c00000220217389 */ /* 0x0002a40000060003 */
[----:B-12---:R-:W-:Y:S05]  /*1f00*/  ENDCOLLECTIVE ;  /* 0x000000000000791b */ /* 0x006fea0003800000 */
.L_x_2999:
[----:B------:R-:W-:Y:S01]  /*1f10*/  MOV R2, 0x2 ;  /* 0x0000000200027802 */ /* 0x000fe20000000f00 */
[----:B------:R-:W-:-:S04]  /*1f20*/  FADD.FTZ R26, R5, R33 ;  /* 0x00000021051a7221 */ /* 0x000fc80000010000 */
[----:B------:R-:W-:-:S07]  /*1f30*/  IMAD.MOV.U32 R32, RZ, RZ, R26 ;  /* 0x000000ffff207224 */ /* 0x000fce00078e001a */
[----:B------:R-:W-:Y:S05]  /*1f40*/  WARPSYNC.COLLECTIVE R27, `(.L_x_3000) ;  /* 0x000000001b087348 */ /* 0x000fea0003c00000 */
[----:B------:R1:W2:Y:S02]  /*1f50*/  SHFL.BFLY P3, R33, R32, R2, R3 ;  /* 0x0c00000220217389 */ /* 0x0002a40000060003 */
[----:B-12---:R-:W-:Y:S05]  /*1f60*/  ENDCOLLECTIVE ;  /* 0x000000000000791b */ /* 0x006fea0003800000 */
.L_x_3000:
[----:B------:R-:W-:Y:S02]  /*1f70*/  HFMA2 R2, -RZ, RZ, 0, 5.9604644775390625e-08 ;  /* 0x00000001ff027431 */ /* 0x000fe400000001ff */
[----:B------:R-:W-:-:S04]  /*1f80*/  FADD.FTZ R28, R26, R33 ;  /* 0x000000211a1c7221 */ /* 0x000fc80000010000 */
[----:B------:R-:W-:-:S07]  /*1f90*/  IMAD.MOV.U32 R32, RZ, RZ, R28 ;  /* 0x000000ffff207224 */ /* 0x000fce00078e001c */
[----:B------:R-:W-:Y:S05]  /*1fa0*/  WARPSYNC.COLLECTIVE R27, `(.L_x_3001) ;  /* 0x000000001b087348 */ /* 0x000fea0003c00000 */
[----:B------:R1:W2:Y:S02]  /*1fb0*/  SHFL.BFLY P3, R33, R32, R2, R3 ;  /* 0x0c00000220217389 */ /* 0x0002a40000060003 */
[----:B-12---:R-:W-:Y:S05]  /*1fc0*/  ENDCOLLECTIVE ;  /* 0x000000000000791b */ /* 0x006fea0003800000 */
.L_x_3001:
[----:B------:R-:W-:Y:S05]  /*1fd0*/  BRA `(.L_x_3002) ;  /* 0xfffffff000d47947 */ /* 0x000fea000383ffff */
.L_x_2993:
        /* <DEDUP_REMOVED lines=40> */
.L_x_3004:
[----:B------:R-:W-:Y:S05]  /*2260*/  BSYNC B1 ;  /* 0x0000000000017941 */ /* 0x000fea0003800000 */
.L_x_3003:
        /* <DEDUP_REMOVED lines=9> */
.L_x_3005:
        /* <DEDUP_REMOVED lines=31> */
.L_x_3006:
        /* <DEDUP_REMOVED lines=31> */
.L_x_3007:
        /* <DEDUP_REMOVED lines=11> */
.L_x_3008:
[----:B------:R-:W-:Y:S01]  /*2790*/  IMAD.MOV.U32 R34, RZ, RZ, R33 ;  /* 0x000000ffff227224 */ /* 0x000fe200078e0021 */
[----:B------:R-:W-:Y:S06]  /*27a0*/  BRA `(.L_x_3009) ;  /* 0xfffffff000dc7947 */ /* 0x000fec000383ffff */
.L_x_2994:
[----:B------:R-:W-:Y:S01]  /*27b0*/  BSSY B1, `(.L_x_3010) ;  /* 0x0000005000017945 */ /* 0x000fe20003800000 */
[----:B------:R-:W-:-:S07]  /*27c0*/  MOV R27, 0xffffffff ;  /* 0xffffffff001b7802 */ /* 0x000fce0000000f00 */
[----:B------:R-:W-:Y:S05]  /*27d0*/  WARPSYNC.COLLECTIVE R27, `(.L_x_3011) ;  /* 0x000000001b087348 */ /* 0x000fea0003c00000 */
[----:B------:R-:W-:Y:S01]  /*27e0*/  NOP ;  /* 0x0000000000007918 */ /* 0x000fe20000000000 */
[----:B------:R-:W-:Y:S05]  /*27f0*/  ENDCOLLECTIVE ;  /* 0x000000000000791b */ /* 0x000fea0003800000 */
.L_x_3011:
[----:B------:R-:W-:Y:S05]  /*2800*/  BSYNC B1 ;  /* 0x0000000000017941 */ /* 0x000fea0003800000 */
.L_x_3010:
[----:B------:R-:W-:Y:S05]  /*2810*/  BRA `(.L_x_2992) ;  /* 0xfffffff400307947 */ /* 0x000fea000383ffff */
.L_x_3012:
        /* <DEDUP_REMOVED lines=14> */
.L_x_4154:


//--------------------- .text._ZN12tensorrt_llm7kernels32fusedQKNormRopeKernelNTokenHeadsIN3c104HalfES3_Li128ELb1ELi4EEEvPviiifPKvS6_S6_PKlii --------------------------
	.section	.text._ZN12tensorrt_llm7kernels32fusedQKNormRopeKernelNTokenHeadsIN3c104HalfES3_Li128ELb1ELi4EEEvPviiifPKvS6_S6_PKlii,"ax",@progbits
	.align	128
        .global         _ZN12tensorrt_llm7kernels32fusedQKNormRopeKernelNTokenHeadsIN3c104HalfES3_Li128ELb1ELi4EEEvPviiifPKvS6_S6_PKlii
        .type           _ZN12tensorrt_llm7kernels32fusedQKNormRopeKernelNTokenHeadsIN3c104HalfES3_Li128ELb1ELi4EEEvPviiifPKvS6_S6_PKlii,@function
        .size           _ZN12tensorrt_llm7kernels32fusedQKNormRopeKernelNTokenHeadsIN3c104HalfES3_Li128ELb1ELi4EEEvPviiifPKvS6_S6_PKlii,(.L_x_4155 - _ZN12tensorrt_llm7kernels32fusedQKNormRopeKernelNTokenHeadsIN3c104HalfES3_Li128ELb1ELi4EEEvPviiifPKvS6_S6_PKlii)
        .other          _ZN12tensorrt_llm7kernels32fusedQKNormRopeKernelNTokenHeadsIN3c104HalfES3_Li128ELb1ELi4EEEvPviiifPKvS6_S6_PKlii,@"STO_CUDA_ENTRY STV_DEFAULT"
_ZN12tensorrt_llm7kernels32fusedQKNormRopeKernelNTokenHeadsIN3c104HalfES3_Li128ELb1ELi4EEEvPviiifPKvS6_S6_PKlii:
.text._ZN12tensorrt_llm7kernels32fusedQKNormRopeKernelNTokenHeadsIN3c104HalfES3_Li128ELb1ELi4EEEvPviiifPKvS6_S6_PKlii:
        /* <DEDUP_REMOVED lines=76> */
.L_x_3017:
        /* <DEDUP_REMOVED lines=47> */
.L_x_3016:
[----:B---3--:R-:W-:Y:S05]  /*07b0*/  BSYNC.RECONVERGENT B1 ;  /* 0x0000000000017941 */ /* 0x008fea0003800200 */
.L_x_3015:
        /* <DEDUP_REMOVED lines=12> */
.L_x_3018:
        /* <DEDUP_REMOVED lines=18> */
.L_x_3014:
[----:B---3--:R-:W-:Y:S05]  /*09a0*/  BSYNC.RECONVERGENT B0 ;  /* 0x0000000000007941 */ /* 0x008fea0003800200 */
.L_x_3013:
        /* <DEDUP_REMOVED lines=40> */
.L_x_3023:
        /* <DEDUP_REMOVED lines=11> */
.L_x_3022:
[----:B------:R-:W-:Y:S05]  /*0ce0*/  BSYNC.RECONVERGENT B1 ;  /* 0x0000000000017941 */ /* 0x000fea0003800200 */
.L_x_3021:
        /* <DEDUP_REMOVED lines=8> */
.L_x_3024:
        /* <DEDUP_REMOVED lines=23> */
.L_x_3020:
[----:B------:R-:W-:Y:S05]  /*0ee0*/  BSYNC.RECONVERGENT B0 ;  /* 0x0000000000007941 */ /* 0x000fea0003800200 */
.L_x_3019:
        /* <DEDUP_REMOVED lines=44> */
.L_x_3030:
        /* <DEDUP_REMOVED lines=24> */
.L_x_3037:
        /* <DEDUP_REMOVED lines=18> */
.L_x_3027:
[----:B------:R-:W-:Y:S05]  /*1450*/  BSYNC.RECONVERGENT B0 ;  /* 0x0000000000007941 */ /* 0x000fea0003800200 */
.L_x_3026:
        /* <DEDUP_REMOVED lines=20> */
.L_x_3029:
[----:B------:R-:W-:Y:S05]  /*15a0*/  BSYNC.RECONVERGENT B0 ;  /* 0x0000000000007941 */ /* 0x000fea0003800200 */
.L_x_3028:
        /* <DEDUP_REMOVED lines=13> */
.L_x_3025:
[----:B------:R-:W-:Y:S01]  /*1680*/  HFMA2 R24, -RZ, RZ, 0, 1.847743988037109375e-06 ;  /* 0x0000001fff187431 */ /* 0x000fe200000001ff */
[----:B------:R-:W-:Y:S01]  /*1690*/  BSSY B0, `(.L_x_3031) ;  /* 0x0000006000007945 */ /* 0x000fe20003800000 */
[----:B------:R-:W-:Y:S02]  /*16a0*/  IMAD.MOV.U32 R21, RZ, RZ, 0x10 ;  /* 0x00000010ff157424 */ /* 0x000fe400078e00ff */
[----:B------:R-:W-:-:S07]  /*16b0*/  IMAD.MOV.U32 R23, RZ, RZ, -0x1 ;  /* 0xffffffffff177424 */ /* 0x000fce00078e00ff */
[----:B------:R-:W-:Y:S05]  /*16c0*/  WARPSYNC.COLLECTIVE R23, `(.L_x_3032) ;  /* 0x0000000017087348 */ /* 0x000fea0003c00000 */
[----:B------:R1:W2:Y:S02]  /*16d0*/  SHFL.BFLY P2, R24, R25, R21, R24 ;  /* 0x0c00001519187389 */ /* 0x0002a40000040018 */
[----:B-12---:R-:W-:Y:S05]  /*16e0*/  ENDCOLLECTIVE ;  /* 0x000000000000791b */ /* 0x006fea0003800000 */
.L_x_3032:
[----:B------:R-:W-:Y:S05]  /*16f0*/  BSYNC B0 ;  /* 0x0000000000007941 */ /* 0x000fea0003800000 */
.L_x_3031:
        /* <DEDUP_REMOVED lines=8> */
.L_x_3033:
        /* <DEDUP_REMOVED lines=8> */
.L_x_3034:
        /* <DEDUP_REMOVED lines=8> */
.L_x_3035:
        /* <DEDUP_REMOVED lines=8> */
.L_x_3036:
[----:B------:R-:W-:Y:S01]  /*1900*/  MOV R26, R24 ;  /* 0x00000018001a7202 */ /* 0x000fe20000000f00 */
[----:B------:R-:W-:Y:S06]  /*1910*/  BRA `(.L_x_3037) ;  /* 0xfffffff800847947 */ /* 0x000fec000383ffff */
.L_x_3038:
        /* <DEDUP_REMOVED lines=14> */
.L_x_4155:


//--------------------- .text._ZN12tensorrt_llm7kernels32fusedQKNormRopeKernelNTokenHeadsIN3c104HalfES3_Li64ELb0ELi4EEEvPviiifPKvS6_S6_PKlii --------------------------
	.section	.text._ZN12tensorrt_llm7kernels32fusedQKNormRopeKernelNTokenHeadsIN3c104HalfES3_Li64ELb0ELi4EEEvPviiifPKvS6_S6_PKlii,"ax",@progbits
	.align	128
        .global         _ZN12tensorrt_llm7kernels32fusedQKNormRopeKernelNTokenHeadsIN3c104HalfES3_Li64ELb0ELi4EEEvPviiifPKvS6_S6_PKlii
        .type           _ZN12tensorrt_llm7kernels32fusedQKNormRopeKernelNTokenHeadsIN3c104HalfES3_Li64ELb0ELi4EEEvPviiifPKvS6_S6_PKlii,@function
        .size           _ZN12tensorrt_llm7kernels32fusedQKNormRopeKernelNTokenHeadsIN3c104HalfES3_Li64ELb0ELi4EEEvPviiifPKvS6_S6_PKlii,(.L_x_4156 - _ZN12tensorrt_llm7kernels32fusedQKNormRopeKernelNTokenHeadsIN3c104HalfES3_Li64ELb0ELi4EEEvPviiifPKvS6_S6_PKlii)
        .other          _ZN12tensorrt_llm7kernels32fusedQKNormRopeKernelNTokenHeadsIN3c104HalfES3_Li64ELb0ELi4EEEvPviiifPKvS6_S6_PKlii,@"STO_CUDA_ENTRY STV_DEFAULT"
_ZN12tensorrt_llm7kernels32fusedQKNormRopeKernelNTokenHeadsIN3c104HalfES3_Li64ELb0ELi4EEEvPviiifPKvS6_S6_PKlii:
.text._ZN12tensorrt_llm7kernels32fusedQKNormRopeKernelNTokenHeadsIN3c104HalfES3_Li64ELb0ELi4EEEvPviiifPKvS6_S6_PKlii:
        /* <DEDUP_REMOVED lines=77> */
.L_x_3043:
        /* <DEDUP_REMOVED lines=44> */
.L_x_3042:
[----:B------:R-:W-:Y:S05]  /*0790*/  BSYNC.RECONVERGENT B1 ;  /* 0x0000000000017941 */ /* 0x000fea0003800200 */
.L_x_3041:
        /* <DEDUP_REMOVED lines=13> */
.L_x_3044:
        /* <DEDUP_REMOVED lines=16> */
.L_x_3040:
[----:B------:R-:W-:Y:S05]  /*0970*/  BSYNC.RECONVERGENT B0 ;  /* 0x0000000000007941 */ /* 0x000fea0003800200 */
.L_x_3039:
        /* <DEDUP_REMOVED lines=40> */
.L_x_3049:
        /* <DEDUP_REMOVED lines=11> */
.L_x_3048:
[----:B------:R-:W-:Y:S05]  /*0cb0*/  BSYNC.RECONVERGENT B1 ;  /* 0x0000000000017941 */ /* 0x000fea0003800200 */
.L_x_3047:
        /* <DEDUP_REMOVED lines=8> */
.L_x_3050:
        /* <DEDUP_REMOVED lines=23> */
.L_x_3046:
[----:B------:R-:W-:Y:S05]  /*0eb0*/  BSYNC.RECONVERGENT B0 ;  /* 0x0000000000007941 */ /* 0x000fea0003800200 */
.L_x_3045:
        /* <DEDUP_REMOVED lines=58> */
.L_x_3058:
        /* <DEDUP_REMOVED lines=20> */
.L_x_3065:
        /* <DEDUP_REMOVED lines=13> */
.L_x_3053:
[----:B------:R-:W-:Y:S05]  /*1470*/  BSYNC.RECONVERGENT B0 ;  /* 0x0000000000007941 */ /* 0x000fea0003800200 */
.L_x_3052:
        /* <DEDUP_REMOVED lines=44> */
.L_x_3070:
        /* <DEDUP_REMOVED lines=13> */
.L_x_3055:
[----:B------:R-:W-:Y:S05]  /*1810*/  BSYNC B0 ;  /* 0x0000000000007941 */ /* 0x000fea0003800000 */
.L_x_3054:
        /* <DEDUP_REMOVED lines=12> */
.L_x_3051:
[----:B------:R-:W-:Y:S01]  /*18e0*/  BSSY B0, `(.L_x_3059) ;  /* 0x0000007000007945 */ /* 0x000fe20003800000 */
[----:B------:R-:W-:Y:S01]  /*18f0*/  IMAD.MOV.U32 R23, RZ, RZ, 0x10 ;  /* 0x00000010ff177424 */ /* 0x000fe200078e00ff */
[----:B------:R-:W-:Y:S01]  /*1900*/  MOV R9, 0xffffffff ;  /* 0xffffffff00097802 */ /* 0x000fe20000000f00 */
[----:B------:R-:W-:-:S07]  /*1910*/  IMAD.MOV.U32 R24, RZ, RZ, 0x1f ;  /* 0x0000001fff187424 */ /* 0x000fce00078e00ff */
[----:B------:R-:W-:Y:S05]  /*1920*/  WARPSYNC.COLLECTIVE R9, `(.L_x_3060) ;  /* 0x0000000009087348 */ /* 0x000fea0003c00000 */
[----:B------:R1:W2:Y:S02]  /*1930*/  SHFL.BFLY P1, R25, R21, R23, R24 ;  /* 0x0c00001715197389 */ /* 0x0002a40000020018 */
[----:B-12---:R-:W-:Y:S05]  /*1940*/  ENDCOLLECTIVE ;  /* 0x000000000000791b */ /* 0x006fea0003800000 */
.L_x_3060:
[----:B------:R-:W-:Y:S05]  /*1950*/  BSYNC B0 ;  /* 0x0000000000007941 */ /* 0x000fea0003800000 */
.L_x_3059:
        /* <DEDUP_REMOVED lines=8> */
.L_x_3061:
[----:B------:R-:W-:Y:S01]  /*19e0*/  MOV R23, 0x4 ;  /* 0x0000000400177802 */ /* 0x000fe20000000f00 */
[----:B------:R-:W-:-:S04]  /*19f0*/  FADD.FTZ R27, R26, R25 ;  /* 0x000000191a1b7221 */ /* 0x000fc80000010000 */
[----:B------:R-:W-:-:S07]  /*1a00*/  IMAD.MOV.U32 R21, RZ, RZ, R27 ;  /* 0x000000ffff157224 */ /* 0x000fce00078e001b */
[----:B------:R-:W-:Y:S05]  /*1a10*/  WARPSYNC.COLLECTIVE R9, `(.L_x_3062) ;  /* 0x0000000009087348 */ /* 0x000fea0003c00000 */
[----:B------:R1:W2:Y:S02]  /*1a20*/  SHFL.BFLY P1, R25, R21, R23, R24 ;  /* 0x0c00001715197389 */ /* 0x0002a40000020018 */
[----:B-12---:R-:W-:Y:S05]  /*1a30*/  ENDCOLLECTIVE ;  /* 0x000000000000791b */ /* 0x006fea0003800000 */
.L_x_3062:
[----:B------:R-:W-:Y:S02]  /*1a40*/  IMAD.MOV.U32 R23, RZ, RZ, 0x2 ;  /* 0x00000002ff177424 */ /* 0x000fe400078e00ff */
[----:B------:R-:W-:-:S04]  /*1a50*/  FADD.FTZ R28, R27, R25 ;  /* 0x000000191b1c7221 */ /* 0x000fc80000010000 */
[----:B------:R-:W-:-:S07]  /*1a60*/  IMAD.MOV.U32 R21, RZ, RZ, R28 ;  /* 0x000000ffff157224 */ /* 0x000fce00078e001c */
[----:B------:R-:W-:Y:S05]  /*1a70*/  WARPSYNC.COLLECTIVE R9, `(.L_x_3063) ;  /* 0x0000000009087348 */ /* 0x000fea0003c00000 */
[----:B------:R1:W2:Y:S02]  /*1a80*/  SHFL.BFLY P1, R25, R21, R23, R24 ;  /* 0x0c00001715197389 */ /* 0x0002a40000020018 */
[----:B-12---:R-:W-:Y:S05]  /*1a90*/  ENDCOLLECTIVE ;  /* 0x000000000000791b */ /* 0x006fea0003800000 */
.L_x_3063:
[----:B------:R-:W-:Y:S02]  /*1aa0*/  IMAD.MOV.U32 R23, RZ, RZ, 0x1 ;  /* 0x00000001ff177424 */ /* 0x000fe400078e00ff */
[----:B------:R-:W-:-:S05]  /*1ab0*/  FADD.FTZ R29, R28, R25 ;  /* 0x000000191c1d7221 */ /* 0x000fca0000010000 */
[----:B------:R-:W-:-:S07]  /*1ac0*/  MOV R21, R29 ;  /* 0x0000001d00157202 */ /* 0x000fce0000000f00 */
[----:B------:R-:W-:Y:S05]  /*1ad0*/  WARPSYNC.COLLECTIVE R9, `(.L_x_3064) ;  /* 0x0000000009087348 */ /* 0x000fea0003c00000 */
[----:B------:R1:W2:Y:S02]  /*1ae0*/  SHFL.BFLY P1, R25, R21, R23, R24 ;  /* 0x0c00001715197389 */ /* 0x0002a40000020018 */
[----:B-12---:R-:W-:Y:S05]  /*1af0*/  ENDCOLLECTIVE ;  /* 0x000000000000791b */ /* 0x006fea0003800000 */
.L_x_3064:
[----:B------:R-:W-:Y:S05]  /*1b00*/  BRA `(.L_x_3065) ;  /* 0xfffffff800247947 */ /* 0x000fea000383ffff */
.L_x_3056:
        /* <DEDUP_REMOVED lines=32> */
.L_x_3067:
[----:B------:R-:W-:Y:S05]  /*1d10*/  BSYNC B1 ;  /* 0x0000000000017941 */ /* 0x000fea0003800000 */
.L_x_3066:
        /* <DEDUP_REMOVED lines=8> */
.L_x_3068:
        /* <DEDUP_REMOVED lines=10> */
.L_x_3069:
[----:B------:R-:W-:Y:S05]  /*1e40*/  BRA `(.L_x_3070) ;  /* 0xfffffff8003c7947 */ /* 0x000fea000383ffff */
.L_x_3057:
[----:B------:R-:W-:Y:S01]  /*1e50*/  BSSY B1, `(.L_x_3071) ;  /* 0x0000005000017945 */ /* 0x000fe20003800000 */
[----:B------:R-:W-:-:S07]  /*1e60*/  MOV R9, 0xffffffff ;  /* 0xffffffff00097802 */ /* 0x000fce0000000f00 */
[----:B-1----:R-:W-:Y:S05]  /*1e70*/  WARPSYNC.COLLECTIVE R9, `(.L_x_3072) ;  /* 0x0000000009087348 */ /* 0x002fea0003c00000 */
[----:B------:R-:W-:Y:S01]  /*1e80*/  NOP ;  /* 0x0000000000007918 */ /* 0x000fe20000000000 */
[----:B-1----:R-:W-:Y:S05]  /*1e90*/  ENDCOLLECTIVE ;  /* 0x000000000000791b */ /* 0x002fea0003800000 */
.L_x_3072:
[----:B------:R-:W-:Y:S05]  /*1ea0*/  BSYNC B1 ;  /* 0x0000000000017941 */ /* 0x000fea0003800000 */
.L_x_3071:
[----:B------:R-:W-:Y:S05]  /*1eb0*/  BRA `(.L_x_3055) ;  /* 0xfffffff800547947 */ /* 0x000fea000383ffff */
.L_x_3073:
        /* <DEDUP_REMOVED lines=12> */
.L_x_4156:


//--------------------- .text._ZN12tensorrt_llm7kernels32fusedQKNormRopeKernelNTokenHeadsIN3c104HalfES3_Li64ELb1ELi4EEEvPviiifPKvS6_S6_PKlii --------------------------
	.section	.text._ZN12tensorrt_llm7kernels32fusedQKNormRopeKernelNTokenHeadsIN3c104HalfES3_Li64ELb1ELi4EEEvPviiifPKvS6_S6_PKlii,"ax",@progbits
	.align	128
        .global         _ZN12tensorrt_llm7kernels32fusedQKNormRopeKernelNTokenHeadsIN3c104HalfES3_Li64ELb1ELi4EEEvPviiifPKvS6_S6_PKlii
        .type           _ZN12tensorrt_llm7kernels32fusedQKNormRopeKernelNTokenHeadsIN3c104HalfES3_Li64ELb1ELi4EEEvPviiifPKvS6_S6_PKlii,@function
        .size           _ZN12tensorrt_llm7kernels32fusedQKNormRopeKernelNTokenHeadsIN3c104HalfES3_Li64ELb1ELi4EEEvPviiifPKvS6_S6_PKlii,(.L_x_4157 - _ZN12tensorrt_llm7kernels32fusedQKNormRopeKernelNTokenHeadsIN3c104HalfES3_Li64ELb1ELi4EEEvPviiifPKvS6_S6_PKlii)
        .other          _ZN12tensorrt_llm7kernels32fusedQKNormRopeKernelNTokenHeadsIN3c104HalfES3_Li64ELb1ELi4EEEvPviiifPKvS6_S6_PKlii,@"STO_CUDA_ENTRY STV_DEFAULT"
_ZN12tensorrt_llm7kernels32fusedQKNormRopeKernelNTokenHeadsIN3c104HalfES3_Li64ELb1ELi4EEEvPviiifPKvS6_S6_PKlii:
.text._ZN12tensorrt_llm7kernels32fusedQKNormRopeKernelNTokenHeadsIN3c104HalfES3_Li64ELb1ELi4EEEvPviiifPKvS6_S6_PKlii:
        /* <DEDUP_REMOVED lines=79> */
.L_x_3078:
        /* <DEDUP_REMOVED lines=48> */
.L_x_3077:
[----:B------:R-:W-:Y:S05]  /*07f0*/  BSYNC.RECONVERGENT B1 ;  /* 0x0000000000017941 */ /* 0x000fea0003800200 */
.L_x_3076:
        /* <DEDUP_REMOVED lines=13> */
.L_x_3079:
        /* <DEDUP_REMOVED lines=18> */
.L_x_3075:
[----:B------:R-:W-:Y:S05]  /*09f0*/  BSYNC.RECONVERGENT B0 ;  /* 0x0000000000007941 */ /* 0x000fea0003800200 */
.L_x_3074:
        /* <DEDUP_REMOVED lines=40> */
.L_x_3084:
        /* <DEDUP_REMOVED lines=11> */
.L_x_3083:
[----:B------:R-:W-:Y:S05]  /*0d30*/  BSYNC.RECONVERGENT B1 ;  /* 0x0000000000017941 */ /* 0x000fea0003800200 */
.L_x_3082:
        /* <DEDUP_REMOVED lines=8> */
.L_x_3085:
        /* <DEDUP_REMOVED lines=23> */
.L_x_3081:
[----:B------:R-:W-:Y:S05]  /*0f30*/  BSYNC.RECONVERGENT B0 ;  /* 0x0000000000007941 */ /* 0x000fea0003800200 */
.L_x_3080:
        /* <DEDUP_REMOVED lines=40> */
.L_x_3092:
        /* <DEDUP_REMOVED lines=22> */
.L_x_3102:
        /* <DEDUP_REMOVED lines=13> */
.L_x_3090:
[----:B------:R-:W-:Y:S05]  /*13f0*/  BSYNC.RECONVERGENT B1 ;  /* 0x0000000000017941 */ /* 0x000fea0003800200 */
.L_x_3089:
        /* <DEDUP_REMOVED lines=37> */
.L_x_3109:
        /* <DEDUP_REMOVED lines=29> */
.L_x_3087:
[----:B------:R-:W-:Y:S05]  /*1820*/  BSYNC B0 ;  /* 0x0000000000007941 */ /* 0x000fea0003800000 */
.L_x_3086:
        /* <DEDUP_REMOVED lines=30> */
.L_x_3116:
[----:B------:R-:W3:Y:S01]  /*1a10*/  LDC R4, c[0x0][0x394] ;  /* 0x0000e500ff047b82 */ /* 0x000ee20000000800 */
[----:B------:R-:W-:Y:S01]  /*1a20*/  ISETP.NE.AND P1, PT, R11, RZ, PT ;  /* 0x000000ff0b00720c */ /* 0x000fe20003f25270 */
[----:B------:R-:W-:Y:S01]  /*1a30*/  BSSY.RECONVERGENT B0, `(.L_x_3094) ;  /* 0x0000004000007945 */ /* 0x000fe20003800200 */
[----:B------:R-:W-:-:S11]  /*1a40*/  ISETP.GE.AND P2, PT, R14, UR7, PT ;  /* 0x000000070e007c0c */ /* 0x000fd6000bf46270 */
[----:B------:R-:W-:Y:S05]  /*1a50*/  @P1 BRA `(.L_x_3095) ;  /* 0x0000000000041947 */ /* 0x000fea0003800000 */
[----:B------:R-:W-:-:S04]  /*1a60*/  DEPBAR.LE SB0, 0x0 ;  /* 0x000080000000791a */ /* 0x000fc80000000000 */
.L_x_3095:
[----:B------:R-:W-:Y:S05]  /*1a70*/  BSYNC.RECONVERGENT B0 ;  /* 0x0000000000007941 */ /* 0x000fea0003800200 */
.L_x_3094:
        /* <DEDUP_REMOVED lines=23> */
.L_x_3088:
[----:B------:R-:W-:Y:S01]  /*1bf0*/  HFMA2 R25, -RZ, RZ, 0, 1.847743988037109375e-06 ;  /* 0x0000001fff197431 */ /* 0x000fe200000001ff */
[----:B------:R-:W-:Y:S01]  /*1c00*/  BSSY B1, `(.L_x_3096) ;  /* 0x0000006000017945 */ /* 0x000fe20003800000 */
[----:B------:R-:W-:Y:S02]  /*1c10*/  IMAD.MOV.U32 R5, RZ, RZ, 0x10 ;  /* 0x00000010ff057424 */ /* 0x000fe400078e00ff */
[----:B------:R-:W-:-:S07]  /*1c20*/  IMAD.MOV.U32 R28, RZ, RZ, -0x1 ;  /* 0xffffffffff1c7424 */ /* 0x000fce00078e00ff */
[----:B------:R-:W-:Y:S05]  /*1c30*/  WARPSYNC.COLLECTIVE R28, `(.L_x_3097) ;  /* 0x000000001c087348 */ /* 0x000fea0003c00000 */
[----:B------:R1:W2:Y:S02]  /*1c40*/  SHFL.BFLY P1, R29, R4, R5, R25 ;  /* 0x0c000005041d7389 */ /* 0x0002a40000020019 */
[----:B-12---:R-:W-:Y:S05]  /*1c50*/  ENDCOLLECTIVE ;  /* 0x000000000000791b */ /* 0x006fea0003800000 */
.L_x_3097:
[----:B------:R-:W-:Y:S05]  /*1c60*/  BSYNC B1 ;  /* 0x0000000000017941 */ /* 0x000fea0003800000 */
.L_x_3096:
[----:B------:R-:W-:Y:S01]  /*1c70*/  FADD.FTZ R4, R4, R29 ;  /* 0x0000001d04047221 */ /* 0x000fe20000010000 */
[----:B------:R-:W-:Y:S01]  /*1c80*/  MOV R5, 0x8 ;  /* 0x0000000800057802 */ /* 0x000fe20000000f00 */
[----:B------:R-:W-:Y:S01]  /*1c90*/  IMAD.MOV.U32 R25, RZ, RZ, 0x1f ;  /* 0x0000001fff197424 */ /* 0x000fe200078e00ff */
[----:B------:R-:W-:-:S07]  /*1ca0*/  MOV R28, 0xffffffff ;  /* 0xffffffff001c7802 */ /* 0x000fce0000000f00 */
[----:B------:R-:W-:Y:S05]  /*1cb0*/  WARPSYNC.COLLECTIVE R28, `(.L_x_3098) ;  /* 0x000000001c087348 */ /* 0x000fea0003c00000 */
[----:B------:R1:W2:Y:S02]  /*1cc0*/  SHFL.BFLY P1, R29, R4, R5, R25 ;  /* 0x0c000005041d7389 */ /* 0x0002a40000020019 */
[----:B-12---:R-:W-:Y:S05]  /*1cd0*/  ENDCOLLECTIVE ;  /* 0x000000000000791b */ /* 0x006fea0003800000 */
.L_x_3098:
[----:B------:R-:W-:Y:S02]  /*1ce0*/  HFMA2 R5, -RZ, RZ, 0, 2.384185791015625e-07 ;  /* 0x00000004ff057431 */ /* 0x000fe400000001ff */
[----:B------:R-:W-:-:S04]  /*1cf0*/  FADD.FTZ R3, R4, R29 ;  /* 0x0000001d04037221 */ /* 0x000fc80000010000 */
[----:B------:R-:W-:-:S07]  /*1d00*/  IMAD.MOV.U32 R4, RZ, RZ, R3 ;  /* 0x000000ffff047224 */ /* 0x000fce00078e0003 */
[----:B------:R-:W-:Y:S05]  /*1d10*/  WARPSYNC.COLLECTIVE R28, `(.L_x_3099) ;  /* 0x000000001c087348 */ /* 0x000fea0003c00000 */
[----:B------:R1:W2:Y:S02]  /*1d20*/  SHFL.BFLY P1, R29, R4, R5, R25 ;  /* 0x0c000005041d7389 */ /* 0x0002a40000020019 */
[----:B-12---:R-:W-:Y:S05]  /*1d30*/  ENDCOLLECTIVE ;  /* 0x000000000000791b */ /* 0x006fea0003800000 */
.L_x_3099:
[----:B------:R-:W-:Y:S01]  /*1d40*/  MOV R5, 0x2 ;  /* 0x0000000200057802 */ /* 0x000fe20000000f00 */
[----:B------:R-:W-:-:S04]  /*1d50*/  FADD.FTZ R24, R3, R29 ;  /* 0x0000001d03187221 */ /* 0x000fc80000010000 */
[----:B------:R-:W-:-:S07]  /*1d60*/  IMAD.MOV.U32 R4, RZ, RZ, R24 ;  /* 0x000000ffff047224 */ /* 0x000fce00078e0018 */
[----:B------:R-:W-:Y:S05]  /*1d70*/  WARPSYNC.COLLECTIVE R28, `(.L_x_3100) ;  /* 0x000000001c087348 */ /* 0x000fea0003c00000 */
[----:B------:R1:W2:Y:S02]  /*1d80*/  SHFL.BFLY P1, R29, R4, R5, R25 ;  /* 0x0c000005041d7389 */ /* 0x0002a40000020019 */
[----:B-12---:R-:W-:Y:S05]  /*1d90*/  ENDCOLLECTIVE ;  /* 0x000000000000791b */ /* 0x006fea0003800000 */
.L_x_3100:
[----:B------:R-:W-:Y:S02]  /*1da0*/  HFMA2 R5, -RZ, RZ, 0, 5.9604644775390625e-08 ;  /* 0x00000001ff057431 */ /* 0x000fe400000001ff */
[----:B------:R-:W-:-:S04]  /*1db0*/  FADD.FTZ R3, R24, R29 ;  /* 0x0000001d18037221 */ /* 0x000fc80000010000 */
[----:B------:R-:W-:-:S07]  /*1dc0*/  IMAD.MOV.U32 R4, RZ, RZ, R3 ;  /* 0x000000ffff047224 */ /* 0x000fce00078e0003 */
[----:B------:R-:W-:Y:S05]  /*1dd0*/  WARPSYNC.COLLECTIVE R28, `(.L_x_3101) ;  /* 0x000000001c087348 */ /* 0x000fea0003c00000 */
[----:B------:R1:W2:Y:S02]  /*1de0*/  SHFL.BFLY P1, R29, R4, R5, R25 ;  /* 0x0c000005041d7389 */ /* 0x0002a40000020019 */
[----:B-12---:R-:W-:Y:S05]  /*1df0*/  ENDCOLLECTIVE ;  /* 0x000000000000791b */ /* 0x006fea0003800000 */
.L_x_3101:
[----:B------:R-:W-:Y:S05]  /*1e00*/  BRA `(.L_x_3102) ;  /* 0xfffffff400447947 */ /* 0x000fea000383ffff */
.L_x_3091:
[----:B------:R-:W-:Y:S01]  /*1e10*/  BSSY B1, `(.L_x_3103) ;  /* 0x0000007000017945 */ /* 0x000fe20003800000 */
[----:B------:R-:W-:Y:S01]  /*1e20*/  IMAD.MOV.U32 R5, RZ, RZ, 0x10 ;  /* 0x00000010ff057424 */ /* 0x000fe200078e00ff */
[----:B------:R-:W-:Y:S02]  /*1e30*/  MOV R25, 0x1f ;  /* 0x0000001f00197802 */ /* 0x000fe40000000f00 */
[----:B------:R-:W-:-:S07]  /*1e40*/  MOV R28, 0xffffffff ;  /* 0xffffffff001c7802 */ /* 0x000fce0000000f00 */
[----:B------:R-:W-:Y:S05]  /*1e50*/  WARPSYNC.COLLECTIVE R28, `(.L_x_3104) ;  /* 0x000000001c087348 */ /* 0x000fea0003c00000 */
[----:B------:R1:W2:Y:S02]  /*1e60*/  SHFL.BFLY P1, R29, R4, R5, R25 ;  /* 0x0c000005041d7389 */ /* 0x0002a40000020019 */
[----:B-12---:R-:W-:Y:S05]  /*1e70*/  ENDCOLLECTIVE ;  /* 0x000000000000791b */ /* 0x006fea0003800000 */
.L_x_3104:
[----:B------:R-:W-:Y:S05]  /*1e80*/  BSYNC B1 ;  /* 0x0000000000017941 */ /* 0x000fea0003800000 */
.L_x_3103:
[----:B------:R-:W-:Y:S02]  /*1e90*/  HFMA2 R25, -RZ, RZ, 0, 1.847743988037109375e-06 ;  /* 0x0000001fff197431 */ /* 0x000fe400000001ff */
[----:B------:R-:W-:Y:S01]  /*1ea0*/  FADD.FTZ R4, R4, R29 ;  /* 0x0000001d04047221 */ /* 0x000fe20000010000 */
[----:B------:R-:W-:Y:S01]  /*1eb0*/  IMAD.MOV.U32 R5, RZ, RZ, 0x8 ;  /* 0x00000008ff057424 */ /* 0x000fe200078e00ff */
[----:B------:R-:W-:-:S07]  /*1ec0*/  MOV R28, 0xffffffff ;  /* 0xffffffff001c7802 */ /* 0x000fce0000000f00 */
[----:B------:R-:W-:Y:S05]  /*1ed0*/  WARPSYNC.COLLECTIVE R28, `(.L_x_3105) ;  /* 0x000000001c087348 */ /* 0x000fea0003c00000 */
[----:B------:R1:W2:Y:S02]  /*1ee0*/  SHFL.BFLY P1, R29, R4, R5, R25 ;  /* 0x0c000005041d7389 */ /* 0x0002a40000020019 */
[----:B-12---:R-:W-:Y:S05]  /*1ef0*/  ENDCOLLECTIVE ;  /* 0x000000000000791b */ /* 0x006fea0003800000 */
.L_x_3105:
[----:B------:R-:W-:Y:S02]  /*1f00*/  IMAD.MOV.U32 R5, RZ, RZ, 0x4 ;  /* 0x00000004ff057424 */ /* 0x000fe400078e00ff */
[----:B------:R-:W-:-:S07]  /*1f10*/  FADD.FTZ R4, R4, R29 ;  /* 0x0000001d04047221 */ /* 0x000fce0000010000 */
[----:B------:R-:W-:Y:S05]  /*1f20*/  WARPSYNC.COLLECTIVE R28, `(.L_x_3106) ;  /* 0x000000001c087348 */ /* 0x000fea0003c00000 */
[----:B------:R1:W2:Y:S02]  /*1f30*/  SHFL.BFLY P1, R29, R4, R5, R25 ;  /* 0x0c000005041d7389 */ /* 0x0002a40000020019 */
[----:B-12---:R-:W-:Y:S05]  /*1f40*/  ENDCOLLECTIVE ;  /* 0x000000000000791b */ /* 0x006fea0003800000 */
.L_x_3106:
[----:B------:R-:W-:Y:S02]  /*1f50*/  HFMA2 R5, -RZ, RZ, 0, 1.1920928955078125e-07 ;  /* 0x00000002ff057431 */ /* 0x000fe400000001ff */
[----:B------:R-:W-:-:S07]  /*1f60*/  FADD.FTZ R4, R4, R29 ;  /* 0x0000001d04047221 */ /* 0x000fce0000010000 */
[----:B------:R-:W-:Y:S05]  /*1f70*/  WARPSYNC.COLLECTIVE R28, `(.L_x_3107) ;  /* 0x000000001c087348 */ /* 0x000fea0003c00000 */
[----:B------:R1:W2:Y:S02]  /*1f80*/  SHFL.BFLY P1, R29, R4, R5, R25 ;  /* 0x0c000005041d7389 */ /* 0x0002a40000020019 */
[----:B-12---:R-:W-:Y:S05]  /*1f90*/  ENDCOLLECTIVE ;  /* 0x000000000000791b */ /* 0x006fea0003800000 */
.L_x_3107:
[----:B------:R-:W-:Y:S01]  /*1fa0*/  MOV R5, 0x1 ;  /* 0x0000000100057802 */ /* 0x000fe20000000f00 */
[----:B------:R-:W-:-:S07]  /*1fb0*/  FADD.FTZ R4, R4, R29 ;  /* 0x0000001d04047221 */ /* 0x000fce0000010000 */
[----:B------:R-:W-:Y:S05]  /*1fc0*/  WARPSYNC.COLLECTIVE R28, `(.L_x_3108) ;  /* 0x000000001c087348 */ /* 0x000fea0003c00000 */
[----:B------:R1:W2:Y:S02]  /*1fd0*/  SHFL.BFLY P1, R29, R4, R5, R25 ;  /* 0x0c000005041d7389 */ /* 0x0002a40000020019 */
[----:B-12---:R-:W-:Y:S05]  /*1fe0*/  ENDCOLLECTIVE ;  /* 0x000000000000791b */ /* 0x006fea0003800000 */
.L_x_3108:
[----:B------:R-:W-:Y:S05]  /*1ff0*/  BRA `(.L_x_3109) ;  /* 0xfffffff400947947 */ /* 0x000fea000383ffff */
.L_x_3093:
[----:B------:R-:W-:Y:S01]  /*2000*/  HFMA2 R25, -RZ, RZ, 0, 1.847743988037109375e-06 ;  /* 0x0000001fff197431 */ /* 0x000fe200000001ff */
[----:B------:R-:W-:Y:S01]  /*2010*/  BSSY B0, `(.L_x_3110) ;  /* 0x0000006000007945 */ /* 0x000fe20003800000 */
[----:B------:R-:W-:Y:S01]  /*2020*/  IMAD.MOV.U32 R5, RZ, RZ, 0x10 ;  /* 0x00000010ff057424 */ /* 0x000fe200078e00ff */
[----:B------:R-:W-:-:S07]  /*2030*/  MOV R28, 0xffffffff ;  /* 0xffffffff001c7802 */ /* 0x000fce0000000f00 */
[----:B------:R-:W-:Y:S05]  /*2040*/  WARPSYNC.COLLECTIVE R28, `(.L_x_3111) ;  /* 0x000000001c087348 */ /* 0x000fea0003c00000 */
[----:B------:R1:W2:Y:S02]  /*2050*/  SHFL.BFLY P1, R29, R4, R5, R25 ;  /* 0x0c000005041d7389 */ /* 0x0002a40000020019 */
[----:B-12---:R-:W-:Y:S05]  /*2060*/  ENDCOLLECTIVE ;  /* 0x000000000000791b */ /* 0x006fea0003800000 */
.L_x_3111:
[----:B------:R-:W-:Y:S05]  /*2070*/  BSYNC B0 ;  /* 0x0000000000007941 */ /* 0x000fea0003800000 */
.L_x_3110:
[----:B------:R-:W-:Y:S02]  /*2080*/  HFMA2 R25, -RZ, RZ, 0, 1.847743988037109375e-06 ;  /* 0x0000001fff197431 */ /* 0x000fe400000001ff */
[----:B------:R-:W-:Y:S01]  /*2090*/  FADD.FTZ R4, R4, R29 ;  /* 0x0000001d04047221 */ /* 0x000fe20000010000 */
[----:B------:R-:W-:Y:S01]  /*20a0*/  IMAD.MOV.U32 R5, RZ, RZ, 0x8 ;  /* 0x00000008ff057424 */ /* 0x000fe200078e00ff */
[----:B------:R-:W-:-:S07]  /*20b0*/  MOV R28, 0xffffffff ;  /* 0xffffffff001c7802 */ /* 0x000fce0000000f00 */
[----:B------:R-:W-:Y:S05]  /*20c0*/  WARPSYNC.COLLECTIVE R28, `(.L_x_3112) ;  /* 0x000000001c087348 */ /* 0x000fea0003c00000 */
[----:B------:R1:W2:Y:S02]  /*20d0*/  SHFL.BFLY P1, R29, R4, R5, R25 ;  /* 0x0c000005041d7389 */ /* 0x0002a40000020019 */
[----:B-12---:R-:W-:Y:S05]  /*20e0*/  ENDCOLLECTIVE ;  /* 0x000000000000791b */ /* 0x006fea0003800000 */
.L_x_3112:
[----:B------:R-:W-:Y:S02]  /*20f0*/  HFMA2 R5, -RZ, RZ, 0, 2.384185791015625e-07 ;  /* 0x00000004ff057431 */ /* 0x000fe400000001ff */
[----:B------:R-:W-:-:S04]  /*2100*/  FADD.FTZ R3, R4, R29 ;  /* 0x0000001d04037221 */ /* 0x000fc80000010000 */
[----:B------:R-:W-:-:S07]  /*2110*/  IMAD.MOV.U32 R4, RZ, RZ, R3 ;  /* 0x000000ffff047224 */ /* 0x000fce00078e0003 */
[----:B------:R-:W-:Y:S05]  /*2120*/  WARPSYNC.COLLECTIVE R28, `(.L_x_3113) ;  /* 0x000000001c087348 */ /* 0x000fea0003c00000 */
[----:B------:R1:W2:Y:S02]  /*2130*/  SHFL.BFLY P1, R29, R4, R5, R25 ;  /* 0x0c000005041d7389 */ /* 0x0002a40000020019 */
[----:B-12---:R-:W-:Y:S05]  /*2140*/  ENDCOLLECTIVE ;  /* 0x000000000000791b */ /* 0x006fea0003800000 */
.L_x_3113:
[----:B------:R-:W-:Y:S02]  /*2150*/  IMAD.MOV.U32 R5, RZ, RZ, 0x2 ;  /* 0x00000002ff057424 */ /* 0x000fe400078e00ff */
[----:B------:R-:W-:-:S05]  /*2160*/  FADD.FTZ R12, R3, R29 ;  /* 0x0000001d030c7221 */ /* 0x000fca0000010000 */
[----:B------:R-:W-:-:S07]  /*2170*/  MOV R4, R12 ;  /* 0x0000000c00047202 */ /* 0x000fce0000000f00 */
[----:B------:R-:W-:Y:S05]  /*2180*/  WARPSYNC.COLLECTIVE R28, `(.L_x_3114) ;  /* 0x000000001c087348 */ /* 0x000fea0003c00000 */
[----:B------:R1:W2:Y:S02]  /*2190*/  SHFL.BFLY P1, R29, R4, R5, R25 ;  /* 0x0c000005041d7389 */ /* 0x0002a40000020019 */
[----:B-12---:R-:W-:Y:S05]  /*21a0*/  ENDCOLLECTIVE ;  /* 0x000000000000791b */ /* 0x006fea0003800000 */
.L_x_3114:
[----:B------:R-:W-:Y:S02]  /*21b0*/  HFMA2 R5, -RZ, RZ, 0, 5.9604644775390625e-08 ;  /* 0x00000001ff057431 */ /* 0x000fe400000001ff */
[----:B------:R-:W-:-:S05]  /*21c0*/  FADD.FTZ R15, R12, R29 ;  /* 0x0000001d0c0f7221 */ /* 0x000fca0000010000 */
[----:B------:R-:W-:-:S07]  /*21d0*/  MOV R4, R15 ;  /* 0x0000000f00047202 */ /* 0x000fce0000000f00 */
[----:B------:R-:W-:Y:S05]  /*21e0*/  WARPSYNC.COLLECTIVE R28, `(.L_x_3115) ;  /* 0x000000001c087348 */ /* 0x000fea0003c00000 */
[----:B------:R1:W2:Y:S02]  /*21f0*/  SHFL.BFLY P1, R29, R4, R5, R25 ;  /* 0x0c000005041d7389 */ /* 0x0002a40000020019 */
[----:B-12---:R-:W-:Y:S05]  /*2200*/  ENDCOLLECTIVE ;  /* 0x000000000000791b */ /* 0x006fea0003800000 */
.L_x_3115:
[----:B------:R-:W-:Y:S05]  /*2210*/  BRA `(.L_x_3116) ;  /* 0xfffffff400fc7947 */ /* 0x000fea000383ffff */
.L_x_3117:
        /* <DEDUP_REMOVED lines=14> */
.L_x_4157:


//--------------------- .text._ZN12tensorrt_llm7kernels32fusedQKNormRopeKernelNTokenHeadsIN3c104HalfES3_Li256ELb0ELi2EEEvPviiifPKvS6_S6_PKlii --------------------------
	.section	.text._ZN12tensorrt_llm7kernels32fusedQKNormRopeKernelNTokenHeadsIN3c104HalfES3_Li256ELb0ELi2EEEvPviiifPKvS6_S6_PKlii,"ax",@progbits
	.align	128
        .global         _ZN12tensorrt_llm7kernels32fusedQKNormRopeKernelNTokenHeadsIN3c104HalfES3_Li256ELb0ELi2EEEvPviiifPKvS6_S6_PKlii
        .type           _ZN12tensorrt_llm7kernels32fusedQKNormRopeKernelNTokenHeadsIN3c104HalfES3_Li256ELb0ELi2EEEvPviiifPKvS6_S6_PKlii,@function
        .size           _ZN12tensorrt_llm7kernels32fusedQKNormRopeKernelNTokenHeadsIN3c104HalfES3_Li256ELb0ELi2EEEvPviiifPKvS6_S6_PKlii,(.L_x_4158 - _ZN12tensorrt_llm7kernels32fusedQKNormRopeKernelNTokenHeadsIN3c104HalfES3_Li256ELb0ELi2EEEvPviiifPKvS6_S6_PKlii)
        .other          _ZN12tensorrt_llm7kernels32fusedQKNormRopeKernelNTokenHeadsIN3c104HalfES3_Li256ELb0ELi2EEEvPviiifPKvS6_S6_PKlii,@"STO_CUDA_ENTRY STV_DEFAULT"
_ZN12tensorrt_llm7kernels32fusedQKNormRopeKernelNTokenHeadsIN3c104HalfES3_Li256ELb0ELi2EEEvPviiifPKvS6_S6_PKlii:
.text._ZN12tensorrt_llm7kernels32fusedQKNormRopeKernelNTokenHeadsIN3c104HalfES3_Li256ELb0ELi2EEEvPviiifPKvS6_S6_PKlii:
        /* <DEDUP_REMOVED lines=78> */
.L_x_3122:
        /* <DEDUP_REMOVED lines=43> */
.L_x_3121:
[----:B---3--:R-:W-:Y:S05]  /*0790*/  BSYNC.RECONVERGENT B1 ;  /* 0x0000000000017941 */ /* 0x008fea0003800200 */
.L_x_3120:
        /* <DEDUP_REMOVED lines=12> */
.L_x_3123:
        /* <DEDUP_REMOVED lines=16> */
.L_x_3119:
[----:B---3--:R-:W-:Y:S05]  /*0960*/  BSYNC.RECONVERGENT B0 ;  /* 0x0000000000007941 */ /* 0x008fea0003800200 */
.L_x_3118:
        /* <DEDUP_REMOVED lines=40> */
.L_x_3128:
        /* <DEDUP_REMOVED lines=11> */
.L_x_3127:
[----:B------:R-:W-:Y:S05]  /*0ca0*/  BSYNC.RECONVERGENT B1 ;  /* 0x0000000000017941 */ /* 0x000fea0003800200 */
.L_x_3126:
        /* <DEDUP_REMOVED lines=8> */
.L_x_3129:
        /* <DEDUP_REMOVED lines=23> */
.L_x_3125:
[----:B------:R-:W-:Y:S05]  /*0ea0*/  BSYNC.RECONVERGENT B0 ;  /* 0x0000000000007941 */ /* 0x000fea0003800200 */
.L_x_3124:
        /* <DEDUP_REMOVED lines=60> */
.L_x_3137:
        /* <DEDUP_REMOVED lines=32> */
.L_x_3144:
        /* <DEDUP_REMOVED lines=30> */
.L_x_3132:
[----:B------:R-:W-:Y:S05]  /*1650*/  BSYNC.RECONVERGENT B0 ;  /* 0x0000000000007941 */ /* 0x000fea0003800200 */
.L_x_3131:
        /* <DEDUP_REMOVED lines=213> */
.L_x_3155:
        /* <DEDUP_REMOVED lines=27> */
.L_x_3134:
[----:B------:R-:W-:Y:S05]  /*2560*/  BSYNC B0 ;  /* 0x0000000000007941 */ /* 0x000fea0003800000 */
.L_x_3133:
        /* <DEDUP_REMOVED lines=15> */
.L_x_3130:
[----:B------:R-:W-:Y:S01]  /*2660*/  HFMA2 R41, -RZ, RZ, 0, 9.5367431640625e-07 ;  /* 0x00000010ff297431 */ /* 0x000fe200000001ff */
[----:B------:R-:W-:Y:S01]  /*2670*/  BSSY B0, `(.L_x_3138) ;  /* 0x0000006000007945 */ /* 0x000fe20003800000 */
[----:B------:R-:W-:Y:S01]  /*2680*/  IMAD.MOV.U32 R42, RZ, RZ, 0x1f ;  /* 0x0000001fff2a7424 */ /* 0x000fe200078e00ff */
[----:B------:R-:W-:-:S07]  /*2690*/  MOV R43, 0xffffffff ;  /* 0xffffffff002b7802 */ /* 0x000fce0000000f00 */
[----:B------:R-:W-:Y:S05]  /*26a0*/  WARPSYNC.COLLECTIVE R43, `(.L_x_3139) ;  /* 0x000000002b087348 */ /* 0x000fea0003c00000 */
[----:B------:R1:W2:Y:S02]  /*26b0*/  SHFL.BFLY P3, R45, R44, R41, R42 ;  /* 0x0c0000292c2d7389 */ /* 0x0002a4000006002a */
[----:B-12---:R-:W-:Y:S05]  /*26c0*/  ENDCOLLECTIVE ;  /* 0x000000000000791b */ /* 0x006fea0003800000 */
.L_x_3139:
[----:B------:R-:W-:Y:S05]  /*26d0*/  BSYNC B0 ;  /* 0x0000000000007941 */ /* 0x000fea0003800000 */
.L_x_3138:
[----:B------:R-:W-:Y:S02]  /*26e0*/  HFMA2 R42, -RZ, RZ, 0, 1.847743988037109375e-06 ;  /* 0x0000001fff2a7431 */ /* 0x000fe400000001ff */
[----:B------:R-:W-:Y:S01]  /*26f0*/  FADD.FTZ R44, R44, R45 ;  /* 0x0000002d2c2c7221 */ /* 0x000fe20000010000 */
[----:B------:R-:W-:Y:S02]  /*2700*/  IMAD.MOV.U32 R41, RZ, RZ, 0x8 ;  /* 0x00000008ff297424 */ /* 0x000fe400078e00ff */
[----:B------:R-:W-:-:S07]  /*2710*/  IMAD.MOV.U32 R43, RZ, RZ, -0x1 ;  /* 0xffffffffff2b7424 */ /* 0x000fce00078e00ff */
[----:B------:R-:W-:Y:S05]  /*2720*/  WARPSYNC.COLLECTIVE R43, `(.L_x_3140) ;  /* 0x000000002b087348 */ /* 0x000fea0003c00000 */
[----:B------:R1:W2:Y:S02]  /*2730*/  SHFL.BFLY P3, R45, R44, R41, R42 ;  /* 0x0c0000292c2d7389 */ /* 0x0002a4000006002a */
[----:B-12---:R-:W-:Y:S05]  /*2740*/  ENDCOLLECTIVE ;  /* 0x000000000000791b */ /* 0x006fea0003800000 */
.L_x_3140:
[----:B------:R-:W-:Y:S02]  /*2750*/  IMAD.MOV.U32 R41, RZ, RZ, 0x4 ;  /* 0x00000004ff297424 */ /* 0x000fe400078e00ff */
[----:B------:R-:W-:-:S05]  /*2760*/  FADD.FTZ R5, R44, R45 ;  /* 0x0000002d2c057221 */ /* 0x000fca0000010000 */
[----:B------:R-:W-:-:S07]  /*2770*/  MOV R44, R5 ;  /* 0x00000005002c7202 */ /* 0x000fce0000000f00 */
[----:B------:R-:W-:Y:S05]  /*2780*/  WARPSYNC.COLLECTIVE R43, `(.L_x_3141) ;  /* 0x000000002b087348 */ /* 0x000fea0003c00000 */
[----:B------:R1:W2:Y:S02]  /*2790*/  SHFL.BFLY P3, R45, R44, R41, R42 ;  /* 0x0c0000292c2d7389 */ /* 0x0002a4000006002a */
[----:B-12---:R-:W-:Y:S05]  /*27a0*/  ENDCOLLECTIVE ;  /* 0x000000000000791b */ /* 0x006fea0003800000 */
.L_x_3141:
[----:B------:R-:W-:Y:S02]  /*27b0*/  IMAD.MOV.U32 R41, RZ, RZ, 0x2 ;  /* 0x00000002ff297424 */ /* 0x000fe400078e00ff */
[----:B------:R-:W-:-:S05]  /*27c0*/  FADD.FTZ R37, R5, R45 ;  /* 0x0000002d05257221 */ /* 0x000fca0000010000 */
[----:B------:R-:W-:-:S07]  /*27d0*/  MOV R44, R37 ;  /* 0x00000025002c7202 */ /* 0x000fce0000000f00 */
[----:B------:R-:W-:Y:S05]  /*27e0*/  WARPSYNC.COLLECTIVE R43, `(.L_x_3142) ;  /* 0x000000002b087348 */ /* 0x000fea0003c00000 */
[----:B------:R1:W2:Y:S02]  /*27f0*/  SHFL.BFLY P3, R45, R44, R41, R42 ;  /* 0x0c0000292c2d7389 */ /* 0x0002a4000006002a */
[----:B-12---:R-:W-:Y:S05]  /*2800*/  ENDCOLLECTIVE ;  /* 0x000000000000791b */ /* 0x006fea0003800000 */
.L_x_3142:
[----:B------:R-:W-:Y:S02]  /*2810*/  IMAD.MOV.U32 R41, RZ, RZ, 0x1 ;  /* 0x00000001ff297424 */ /* 0x000fe400078e00ff */
[----:B------:R-:W-:-:S05]  /*2820*/  FADD.FTZ R38, R37, R45 ;  /* 0x0000002d25267221 */ /* 0x000fca0000010000 */
[----:B------:R-:W-:-:S07]  /*2830*/  MOV R44, R38 ;  /* 0x00000026002c7202 */ /* 0x000fce0000000f00 */
[----:B------:R-:W-:Y:S05]  /*2840*/  WARPSYNC.COLLECTIVE R43, `(.L_x_3143) ;  /* 0x000000002b087348 */ /* 0x000fea0003c00000 */
[----:B------:R1:W2:Y:S02]  /*2850*/  SHFL.BFLY P3, R45, R44, R41, R42 ;  /* 0x0c0000292c2d7389 */ /* 0x0002a4000006002a */
[----:B-12---:R-:W-:Y:S05]  /*2860*/  ENDCOLLECTIVE ;  /* 0x000000000000791b */ /* 0x006fea0003800000 */
.L_x_3143:
[----:B------:R-:W-:Y:S05]  /*2870*/  BRA `(.L_x_3144) ;  /* 0xffffffe800fc7947 */ /* 0x000fea000383ffff */
.L_x_3135:
        /* <DEDUP_REMOVED lines=37> */
.L_x_3146:
[----:B------:R-:W-:Y:S05]  /*2ad0*/  BSYNC B1 ;  /* 0x0000000000017941 */ /* 0x000fea0003800000 */
.L_x_3145:
        /* <DEDUP_REMOVED lines=9> */
.L_x_3147:
        /* <DEDUP_REMOVED lines=32> */
.L_x_3148:
        /* <DEDUP_REMOVED lines=33> */
.L_x_3149:
        /* <DEDUP_REMOVED lines=25> */
.L_x_3150:
        /* <DEDUP_REMOVED lines=37> */
.L_x_3151:
        /* <DEDUP_REMOVED lines=31> */
.L_x_3152:
        /* <DEDUP_REMOVED lines=30> */
.L_x_3153:
        /* <DEDUP_REMOVED lines=12> */
.L_x_3154:
[----:B------:R-:W-:Y:S05]  /*37f0*/  BRA `(.L_x_3155) ;  /* 0xffffffe800ec7947 */ /* 0x000fea000383ffff */
.L_x_3136:
[----:B------:R-:W-:Y:S01]  /*3800*/  BSSY B1, `(.L_x_3156) ;  /* 0x0000005000017945 */ /* 0x000fe20003800000 */
[----:B------:R-:W-:-:S07]  /*3810*/  MOV R43, 0xffffffff ;  /* 0xffffffff002b7802 */ /* 0x000fce0000000f00 */
[----:B------:R-:W-:Y:S05]  /*3820*/  WARPSYNC.COLLECTIVE R43, `(.L_x_3157) ;  /* 0x000000002b087348 */ /* 0x000fea0003c00000 */
[----:B------:R-:W-:Y:S01]  /*3830*/  NOP ;  /* 0x0000000000007918 */ /* 0x000fe20000000000 */
[----:B------:R-:W-:Y:S05]  /*3840*/  ENDCOLLECTIVE ;  /* 0x000000000000791b */ /* 0x000fea0003800000 */
.L_x_3157:
[----:B------:R-:W-:Y:S05]  /*3850*/  BSYNC B1 ;  /* 0x0000000000017941 */ /* 0x000fea0003800000 */
.L_x_3156:
[----:B------:R-:W-:Y:S05]  /*3860*/  BRA `(.L_x_3134) ;  /* 0xffffffec003c7947 */ /* 0x000fea000383ffff */
.L_x_3158:
        /* <DEDUP_REMOVED lines=9> */
.L_x_4158:


//--------------------- .text._ZN12tensorrt_llm7kernels32fusedQKNormRopeKernelNTokenHeadsIN3c104HalfES3_Li256ELb1ELi2EEEvPviiifPKvS6_S6_PKlii --------------------------
	.section	.text._ZN12tensorrt_llm7kernels32fusedQKNormRopeKernelNTokenHeadsIN3c104HalfES3_Li256ELb1ELi2EEEvPviiifPKvS6_S6_PKlii,"ax",@progbits
	.align	128
        .global         _ZN12tensorrt_llm7kernels32fusedQKNormRopeKernelNTokenHeadsIN3c104HalfES3_Li256ELb1ELi2EEEvPviiifPKvS6_S6_PKlii
        .type           _ZN12tensorrt_llm7kernels32fusedQKNormRopeKernelNTokenHeadsIN3c104HalfES3_Li256ELb1ELi2EEEvPviiifPKvS6_S6_PKlii,@function
        .size           _ZN12tensorrt_llm7kernels32fusedQKNormRopeKernelNTokenHeadsIN3c104HalfES3_Li256ELb1ELi2EEEvPviiifPKvS6_S6_PKlii,(.L_x_4159 - _ZN12tensorrt_llm7kernels32fusedQKNormRopeKernelNTokenHeadsIN3c104HalfES3_Li256ELb1ELi2EEEvPviiifPKvS6_S6_PKlii)
        .other          _ZN12tensorrt_llm7kernels32fusedQKNormRopeKernelNTokenHeadsIN3c104HalfES3_Li256ELb1ELi2EEEvPviiifPKvS6_S6_PKlii,@"STO_CUDA_ENTRY STV_DEFAULT"
_ZN12tensorrt_llm7kernels32fusedQKNormRopeKernelNTokenHeadsIN3c104HalfES3_Li256ELb1ELi2EEEvPviiifPKvS6_S6_PKlii:
.text._ZN12tensorrt_llm7kernels32fusedQKNormRopeKernelNTokenHeadsIN3c104HalfES3_Li256ELb1ELi2EEEvPviiifPKvS6_S6_PKlii:
        /* <DEDUP_REMOVED lines=77> */
.L_x_3163:
        /* <DEDUP_REMOVED lines=43> */
.L_x_3162:
[----:B---3--:R-:W-:Y:S05]  /*0780*/  BSYNC.RECONVERGENT B1 ;  /* 0x0000000000017941 */ /* 0x008fea0003800200 */
.L_x_3161:
        /* <DEDUP_REMOVED lines=12> */
.L_x_3164:
        /* <DEDUP_REMOVED lines=16> */
.L_x_3160:
[----:B---3--:R-:W-:Y:S05]  /*0950*/  BSYNC.RECONVERGENT B0 ;  /* 0x0000000000007941 */ /* 0x008fea0003800200 */
.L_x_3159:
        /* <DEDUP_REMOVED lines=40> */
.L_x_3169:
        /* <DEDUP_REMOVED lines=9> */
[----:B-1----:R-:W-:-:S08]  /*0c70*/  IADD3 R15, PT, PT, R15, 0x200, RZ ;  /* 0x000002000f0f7810 */ /* 0x002fd00007ffe0ff */
[----:B------:R-:W-:Y:S05]  /*0c80*/  @P0 BRA `(.L_x_3169) ;  /* 0xfffffffc00d40947 */ /* 0x000fea000383ffff */
.L_x_3168:
[----:B------:R-:W-:Y:S05]  /*0c90*/  BSYNC.RECONVERGENT B1 ;  /* 0x0000000000017941 */ /* 0x000fea0003800200 */
.L_x_3167:
        /* <DEDUP_REMOVED lines=8> */
.L_x_3170:
[C---:B------:R-:W-:Y:S01]  /*0d20*/  IADD3 R6, PT, PT, R4.reuse, -0x400, RZ ;  /* 0xfffffc0004067810 */ /* 0x040fe20007ffe0ff */
[----:B------:R-:W-:Y:S01]  /*0d30*/  VIADD R16, R4, 0x200 ;  /* 0x0000020004107836 */ /* 0x000fe20000000000 */
[----:B------:R-:W-:Y:S02]  /*0d40*/  IADD3 R11, PT, PT, R11, 0x80, RZ ;  /* 0x000000800b0b7810 */ /* 0x000fe40007ffe0ff */
[----:B------:R-:W-:Y:S02]  /*0d50*/  IADD3 R6, P0, PT, R6, R21, RZ ;  /* 0x0000001506067210 */ /* 0x000fe40007f1e0ff */
[----:B------:R-:W-:Y:S02]  /*0d60*/  IADD3 R12, PT, PT, R4, -0x200, RZ ;  /* 0xfffffe00040c7810 */ /* 0x000fe40007ffe0ff */
[----:B------:R-:W-:Y:S02]  /*0d70*/  IADD3.X R7, PT, PT, RZ, R18, RZ, P0, !PT ;  /* 0x00000012ff077210 */ /* 0x000fe400007fe4ff */
[----:B------:R-:W-:-:S02]  /*0d80*/  ISETP.GE.AND P0, PT, R11, UR6, PT ;  /* 0x000000060b007c0c */ /* 0x000fc4000bf06270 */
[-C--:B------:R-:W-:Y:S01]  /*0d90*/  IADD3 R12, P1, PT, R12, R21.reuse, RZ ;  /* 0x000000150c0c7210 */ /* 0x080fe20007f3e0ff */
[----:B------:R-:W-:Y:S01]  /*0da0*/  @!PT LDS RZ, [RZ] ;  /* 0x00000000fffff984 */ /* 0x000fe20000000800 */
[----:B------:R-:W-:Y:S01]  /*0db0*/  @!PT LDS RZ, [RZ] ;  /* 0x00000000fffff984 */ /* 0x000fe20000000800 */
[----:B------:R-:W-:Y:S01]  /*0dc0*/  @!PT LDS RZ, [RZ] ;  /* 0x00000000fffff984 */ /* 0x000fe20000000800 */
[----:B------:R-:W-:Y:S01]  /*0dd0*/  LDGSTS.E.BYPASS.128 [R19], desc[UR10][R6.64] ;  /* 0x0000000006137fae */ /* 0x000fe2000b98180a */
[CC--:B------:R-:W-:Y:S01]  /*0de0*/  IADD3 R14, P2, PT, R4.reuse, R21.reuse, RZ ;  /* 0x00000015040e7210 */ /* 0x0c0fe20007f5e0ff */
[----:B------:R-:W-:Y:S01]  /*0df0*/  VIADD R4, R4, 0x800 ;  /* 0x0000080004047836 */ /* 0x000fe20000000000 */
[----:B------:R-:W-:Y:S01]  /*0e00*/  IADD3 R16, P3, PT, R16, R21, RZ ;  /* 0x0000001510107210 */ /* 0x000fe20007f7e0ff */
[----:B------:R-:W-:Y:S01]  /*0e10*/  IMAD.X R13, RZ, RZ, R18, P1 ;  /* 0x000000ffff0d7224 */ /* 0x000fe200008e0612 */
[-C--:B------:R-:W-:Y:S02]  /*0e20*/  IADD3.X R15, PT, PT, RZ, R18.reuse, RZ, P2, !PT ;  /* 0x00000012ff0f7210 */ /* 0x080fe400017fe4ff */
[----:B------:R-:W-:Y:S02]  /*0e30*/  IADD3.X R17, PT, PT, RZ, R18, RZ, P3, !PT ;  /* 0x00000012ff117210 */ /* 0x000fe40001ffe4ff */
[----:B------:R-:W-:Y:S04]  /*0e40*/  LDGSTS.E.BYPASS.128 [R19+0x200], desc[UR10][R12.64] ;  /* 0x002000000c137fae */ /* 0x000fe8000b98180a */
[----:B------:R-:W-:Y:S04]  /*0e50*/  LDGSTS.E.BYPASS.128 [R19+0x400], desc[UR10][R14.64] ;  /* 0x004000000e137fae */ /* 0x000fe8000b98180a */
[----:B------:R1:W-:Y:S02]  /*0e60*/  LDGSTS.E.BYPASS.128 [R19+0x600], desc[UR10][R16.64] ;  /* 0x0060000010137fae */ /* 0x0003e4000b98180a */
[----:B-1----:R-:W-:Y:S01]  /*0e70*/  IADD3 R19, PT, PT, R19, 0x800, RZ ;  /* 0x0000080013137810 */ /* 0x002fe20007ffe0ff */
[----:B------:R-:W-:Y:S06]  /*0e80*/  @!P0 BRA `(.L_x_3170) ;  /* 0xfffffffc00a48947 */ /* 0x000fec000383ffff */
.L_x_3166:
[----:B------:R-:W-:Y:S05]  /*0e90*/  BSYNC.RECONVERGENT B0 ;  /* 0x0000000000007941 */ /* 0x000fea0003800200 */
.L_x_3165:
        /* <DEDUP_REMOVED lines=62> */
.L_x_3176:
        /* <DEDUP_REMOVED lines=32> */
.L_x_3183:
        /* <DEDUP_REMOVED lines=30> */
.L_x_3173:
[----:B------:R-:W-:Y:S05]  /*1660*/  BSYNC.RECONVERGENT B0 ;  /* 0x0000000000007941 */ /* 0x000fea0003800200 */
.L_x_3172:
        /* <DEDUP_REMOVED lines=36> */
.L_x_3175:
[----:B------:R-:W-:Y:S05]  /*18b0*/  BSYNC.RECONVERGENT B0 ;  /* 0x0000000000007941 */ /* 0x000fea0003800200 */
.L_x_3174:
        /* <DEDUP_REMOVED lines=15> */
.L_x_3171:
        /* <DEDUP_REMOVED lines=8> */
.L_x_3178:
[----:B------:R-:W-:Y:S05]  /*1a30*/  BSYNC B0 ;  /* 0x0000000000007941 */ /* 0x000fea0003800000 */
.L_x_3177:
        /* <DEDUP_REMOVED lines=8> */
.L_x_3179:
[----:B------:R-:W-:Y:S02]  /*1ac0*/  HFMA2 R41, -RZ, RZ, 0, 2.384185791015625e-07 ;  /* 0x00000004ff297431 */ /* 0x000fe400000001ff */
[----:B------:R-:W-:-:S04]  /*1ad0*/  IMAD.MOV.U32 R5, RZ, RZ, R40 ;  /* 0x000000ffff057224 */ /* 0x000fc800078e0028 */
[----:B------:R-:W-:-:S05]  /*1ae0*/  FADD.FTZ R5, R6, R5 ;  /* 0x0000000506057221 */ /* 0x000fca0000010000 */
[----:B------:R-:W-:-:S07]  /*1af0*/  MOV R6, R5 ;  /* 0x0000000500067202 */ /* 0x000fce0000000f00 */
[----:B------:R-:W-:Y:S05]  /*1b00*/  WARPSYNC.COLLECTIVE R39, `(.L_x_3180) ;  /* 0x0000000027087348 */ /* 0x000fea0003c00000 */
[----:B------:R1:W2:Y:S02]  /*1b10*/  SHFL.BFLY P1, R40, R6, R41, R42 ;  /* 0x0c00002906287389 */ /* 0x0002a4000002002a */
[----:B-12---:R-:W-:Y:S05]  /*1b20*/  ENDCOLLECTIVE ;  /* 0x000000000000791b */ /* 0x006fea0003800000 */
.L_x_3180:
[----:B------:R-:W-:Y:S02]  /*1b30*/  HFMA2 R41, -RZ, RZ, 0, 1.1920928955078125e-07 ;  /* 0x00000002ff297431 */ /* 0x000fe400000001ff */
[----:B------:R-:W-:-:S04]  /*1b40*/  IMAD.MOV.U32 R38, RZ, RZ, R40 ;  /* 0x000000ffff267224 */ /* 0x000fc800078e0028 */
[----:B------:R-:W-:-:S05]  /*1b50*/  FADD.FTZ R38, R5, R38 ;  /* 0x0000002605267221 */ /* 0x000fca0000010000 */
[----:B------:R-:W-:-:S07]  /*1b60*/  MOV R6, R38 ;  /* 0x0000002600067202 */ /* 0x000fce0000000f00 */
[----:B------:R-:W-:Y:S05]  /*1b70*/  WARPSYNC.COLLECTIVE R39, `(.L_x_3181) ;  /* 0x0000000027087348 */ /* 0x000fea0003c00000 */
[----:B------:R1:W2:Y:S02]  /*1b80*/  SHFL.BFLY P1, R40, R6, R41, R42 ;  /* 0x0c00002906287389 */ /* 0x0002a4000002002a */
[----:B-12---:R-:W-:Y:S05]  /*1b90*/  ENDCOLLECTIVE ;  /* 0x000000000000791b */ /* 0x006fea0003800000 */
.L_x_3181:
[----:B------:R-:W-:Y:S02]  /*1ba0*/  HFMA2 R41, -RZ, RZ, 0, 5.9604644775390625e-08 ;  /* 0x00000001ff297431 */ /* 0x000fe400000001ff */
[----:B------:R-:W-:-:S04]  /*1bb0*/  IMAD.MOV.U32 R37, RZ, RZ, R40 ;  /* 0x000000ffff257224 */ /* 0x000fc800078e0028 */
[----:B------:R-:W-:-:S05]  /*1bc0*/  FADD.FTZ R37, R38, R37 ;  /* 0x0000002526257221 */ /* 0x000fca0000010000 */
[----:B------:R-:W-:-:S07]  /*1bd0*/  MOV R6, R37 ;  /* 0x0000002500067202 */ /* 0x000fce0000000f00 */
[----:B------:R-:W-:Y:S05]  /*1be0*/  WARPSYNC.COLLECTIVE R39, `(.L_x_3182) ;  /* 0x0000000027087348 */ /* 0x000fea0003c00000 */
[----:B------:R1:W2:Y:S02]  /*1bf0*/  SHFL.BFLY P1, R40, R6, R41, R42 ;  /* 0x0c00002906287389 */ /* 0x0002a4000002002a */
[----:B-12---:R-:W-:Y:S05]  /*1c00*/  ENDCOLLECTIVE ;  /* 0x000000000000791b */ /* 0x006fea0003800000 */
.L_x_3182:
[----:B------:R-:W-:Y:S05]  /*1c10*/  BRA `(.L_x_3183) ;  /* 0xfffffff800187947 */ /* 0x000fea000383ffff */
.L_x_3184:
        /* <DEDUP_REMOVED lines=14> */
.L_x_4159:


//--------------------- .text._ZN12tensorrt_llm7kernels32fusedQKNormRopeKernelNTokenHeadsIN3c104HalfES3_Li128ELb0ELi2EEEvPviiifPKvS6_S6_PKlii --------------------------
	.section	.text._ZN12tensorrt_llm7kernels32fusedQKNormRopeKernelNTokenHeadsIN3c104HalfES3_Li128ELb0ELi2EEEvPviiifPKvS6_S6_PKlii,"ax",@progbits
	.align	128
        .global         _ZN12tensorrt_llm7kernels32fusedQKNormRopeKernelNTokenHeadsIN3c104HalfES3_Li128ELb0ELi2EEEvPviiifPKvS6_S6_PKlii
        .type           _ZN12tensorrt_llm7kernels32fusedQKNormRopeKernelNTokenHeadsIN3c104HalfES3_Li128ELb0ELi2EEEvPviiifPKvS6_S6_PKlii,@function
        .size           _ZN12tensorrt_llm7kernels32fusedQKNormRopeKernelNTokenHeadsIN3c104HalfES3_Li128ELb0ELi2EEEvPviiifPKvS6_S6_PKlii,(.L_x_4160 - _ZN12tensorrt_llm7kernels32fusedQKNormRopeKernelNTokenHeadsIN3c104HalfES3_Li128ELb0ELi2EEEvPviiifPKvS6_S6_PKlii)
        .other          _ZN12tensorrt_llm7kernels32fusedQKNormRopeKernelNTokenHeadsIN3c104HalfES3_Li128ELb0ELi2EEEvPviiifPKvS6_S6_PKlii,@"STO_CUDA_ENTRY STV_DEFAULT"
_ZN12tensorrt_llm7kernels32fusedQKNormRopeKernelNTokenHeadsIN3c104HalfES3_Li128ELb0ELi2EEEvPviiifPKvS6_S6_PKlii:
.text._ZN12tensorrt_llm7kernels32fusedQKNormRopeKernelNTokenHeadsIN3c104HalfES3_Li128ELb0ELi2EEEvPviiifPKvS6_S6_PKlii:
        /* <DEDUP_REMOVED lines=75> */
.L_x_3189:
        /* <DEDUP_REMOVED lines=47> */
.L_x_3188:
[----:B------:R-:W-:Y:S05]  /*07a0*/  BSYNC.RECONVERGENT B1 ;  /* 0x0000000000017941 */ /* 0x000fea0003800200 */
.L_x_3187:
        /* <DEDUP_REMOVED lines=12> */
.L_x_3190:
        /* <DEDUP_REMOVED lines=18> */
.L_x_3186:
[----:B------:R-:W-:Y:S05]  /*0990*/  BSYNC.RECONVERGENT B0 ;  /* 0x0000000000007941 */ /* 0x000fea0003800200 */
.L_x_3185:
        /* <DEDUP_REMOVED lines=40> */
.L_x_3195:
        /* <DEDUP_REMOVED lines=11> */
.L_x_3194:
[----:B------:R-:W-:Y:S05]  /*0cd0*/  BSYNC.RECONVERGENT B1 ;  /* 0x0000000000017941 */ /* 0x000fea0003800200 */
.L_x_3193:
        /* <DEDUP_REMOVED lines=8> */
.L_x_3196:
        /* <DEDUP_REMOVED lines=23> */
.L_x_3192:
[----:B------:R-:W-:Y:S05]  /*0ed0*/  BSYNC.RECONVERGENT B0 ;  /* 0x0000000000007941 */ /* 0x000fea0003800200 */
.L_x_3191:
        /* <DEDUP_REMOVED lines=44> */
.L_x_3204:
        /* <DEDUP_REMOVED lines=24> */
.L_x_3211:
        /* <DEDUP_REMOVED lines=18> */
.L_x_3199:
[----:B------:R-:W-:Y:S05]  /*1440*/  BSYNC.RECONVERGENT B0 ;  /* 0x0000000000007941 */ /* 0x000fea0003800200 */
.L_x_3198:
        /* <DEDUP_REMOVED lines=108> */
.L_x_3218:
        /* <DEDUP_REMOVED lines=28> */
.L_x_3201:
[----:B------:R-:W-:Y:S05]  /*1cd0*/  BSYNC B0 ;  /* 0x0000000000007941 */ /* 0x000fea0003800000 */
.L_x_3200:
        /* <DEDUP_REMOVED lines=13> */
.L_x_3197:
[----:B------:R-:W-:Y:S01]  /*1db0*/  HFMA2 R3, -RZ, RZ, 0, 1.847743988037109375e-06 ;  /* 0x0000001fff037431 */ /* 0x000fe200000001ff */
[----:B------:R-:W-:Y:S01]  /*1dc0*/  BSSY B0, `(.L_x_3205) ;  /* 0x0000006000007945 */ /* 0x000fe20003800000 */
[----:B------:R-:W-:Y:S02]  /*1dd0*/  IMAD.MOV.U32 R2, RZ, RZ, 0x10 ;  /* 0x00000010ff027424 */ /* 0x000fe400078e00ff */
[----:B------:R-:W-:-:S07]  /*1de0*/  IMAD.MOV.U32 R27, RZ, RZ, -0x1 ;  /* 0xffffffffff1b7424 */ /* 0x000fce00078e00ff */
[----:B------:R-:W-:Y:S05]  /*1df0*/  WARPSYNC.COLLECTIVE R27, `(.L_x_3206) ;  /* 0x000000001b087348 */ /* 0x000fea0003c00000 */
[----:B------:R1:W2:Y:S02]  /*1e00*/  SHFL.BFLY P3, R33, R32, R2, R3 ;  /* 0x0c00000220217389 */ /* 0x0002a40000060003 */
[----:B-12---:R-:W-:Y:S05]  /*1e10*/  ENDCOLLECTIVE ;  /* 0x000000000000791b */ /* 0x006fea0003800000 */
.L_x_3206:
[----:B------:R-:W-:Y:S05]  /*1e20*/  BSYNC B0 ;  /* 0x0000000000007941 */ /* 0x000fea0003800000 */
.L_x_3205:
[----:B------:R-:W-:Y:S01]  /*1e30*/  FADD.FTZ R32, R32, R33 ;  /* 0x0000002120207221 */ /* 0x000fe20000010000 */
[----:B------:R-:W-:Y:S01]  /*1e40*/  MOV R2, 0x8 ;  /* 0x0000000800027802 */ /* 0x000fe20000000f00 */
[----:B------:R-:W-:Y:S01]  /*1e50*/  IMAD.MOV.U32 R3, RZ, RZ, 0x1f ;  /* 0x0000001fff037424 */ /* 0x000fe200078e00ff */
[----:B------:R-:W-:-:S07]  /*1e60*/  MOV R27, 0xffffffff ;  /* 0xffffffff001b7802 */ /* 0x000fce0000000f00 */
[----:B------:R-:W-:Y:S05]  /*1e70*/  WARPSYNC.COLLECTIVE R27, `(.L_x_3207) ;  /* 0x000000001b087348 */ /* 0x000fea0003c00000 */
[----:B------:R1:W2:Y:S02]  /*1e80*/  SHFL.BFLY P3, R33, R32, R2, R3 ;  /* 0x0c00000220217389 */ /* 0x0002a40000060003 */
[----:B-12---:R-:W-:Y:S05]  /*1e90*/  ENDCOLLECTIVE ;  /* 0x000000000000791b */ /* 0x006fea0003800000 */
.L_x_3207:
[----:B------:R-:W-:Y:S02]  /*1ea0*/  HFMA2 R2, -RZ, RZ, 0, 2.384185791015625e-07 ;  /* 0x00000004ff027431 */ /* 0x000fe400000001ff */
[----:B------:R-:W-:-:S04]  /*1eb0*/  FADD.FTZ R5, R32, R33 ;  /* 0x0000002120057221 */ /* 0x000fc80000010000 */
[----:B------:R-:W-:-:S07]  /*1ec0*/  IMAD.MOV.U32 R32, RZ, RZ, R5 ;  /* 0x000000ffff207224 */ /* 0x000fce00078e0005 */
[----:B------:R-:W-:Y:S05]  /*1ed0*/  WARPSYNC.COLLECTIVE R27, `(.L_x_3208) ;  /* 0x000000001b087348 */ /* 0x000fea0003c00000 */
[----:B------:R1:W2:Y:S02]  /*1ee0*/  SHFL.BFLY P3, R33, R32, R2, R3 ;  /* 0x0c00000220217389 */ /* 0x0002a40000060003 */
[----:B-12---:R-:W-:Y:S05]  /*1ef0*/  ENDCOLLECTIVE ;  /* 0x000000000000791b */ /* 0x006fea0003800000 */
.L_x_3208:
[----:B------:R-:W-:Y:S01]  /*1f00*/  MOV R2, 0x2 ;  /* 0x0000000200027802 */ /* 0x000fe20000000f00 */
[----:B------:R-:W-:-:S04]  /*1f10*/  FADD.FTZ R26, R5, R33 ;  /* 0x00000021051a7221 */ /* 0x000fc80000010000 */
[----:B------:R-:W-:-:S07]  /*1f20*/  IMAD.MOV.U32 R32, RZ, RZ, R26 ;  /* 0x000000ffff207224 */ /* 0x000fce00078e001a */
[----:B------:R-:W-:Y:S05]  /*1f30*/  WARPSYNC.COLLECTIVE R27, `(.L_x_3209) ;  /* 0x000000001b087348 */ /* 0x000fea0003c00000 */
[----:B------:R1:W2:Y:S02]  /*1f40*/  SHFL.BFLY P3, R33, R32, R2, R3 ;  /* 0x0c00000220217389 */ /* 0x0002a40000060003 */
[----:B-12---:R-:W-:Y:S05]  /*1f50*/  ENDCOLLECTIVE ;  /* 0x000000000000791b */ /* 0x006fea0003800000 */
.L_x_3209:
[----:B------:R-:W-:Y:S02]  /*1f60*/  HFMA2 R2, -RZ, RZ, 0, 5.9604644775390625e-08 ;  /* 0x00000001ff027431 */ /* 0x000fe400000001ff */
[----:B------:R-:W-:-:S04]  /*1f70*/  FADD.FTZ R28, R26, R33 ;  /* 0x000000211a1c7221 */ /* 0x000fc80000010000 */
[----:B------:R-:W-:-:S07]  /*1f80*/  IMAD.MOV.U32 R32, RZ, RZ, R28 ;  /* 0x000000ffff207224 */ /* 0x000fce00078e001c */
[----:B------:R-:W-:Y:S05]  /*1f90*/  WARPSYNC.COLLECTIVE R27, `(.L_x_3210) ;  /* 0x000000001b087348 */ /* 0x000fea0003c00000 */
[----:B------:R1:W2:Y:S02]  /*1fa0*/  SHFL.BFLY P3, R33, R32, R2, R3 ;  /* 0x0c00000220217389 */ /* 0x0002a40000060003 */
[----:B-12---:R-:W-:Y:S05]  /*1fb0*/  ENDCOLLECTIVE ;  /* 0x000000000000791b */ /* 0x006fea0003800000 */
.L_x_3210:
[----:B------:R-:W-:Y:S05]  /*1fc0*/  BRA `(.L_x_3211) ;  /* 0xfffffff000d47947 */ /* 0x000fea000383ffff */
.L_x_3202:
        /* <DEDUP_REMOVED lines=40> */
.L_x_3213:
[----:B------:R-:W-:Y:S05]  /*2250*/  BSYNC B1 ;  /* 0x0000000000017941 */ /* 0x000fea0003800000 */
.L_x_3212:
        /* <DEDUP_REMOVED lines=9> */
.L_x_3214:
        /* <DEDUP_REMOVED lines=31> */
.L_x_3215:
        /* <DEDUP_REMOVED lines=31> */
.L_x_3216:
        /* <DEDUP_REMOVED lines=11> */
.L_x_3217:
[----:B------:R-:W-:Y:S01]  /*2780*/  IMAD.MOV.U32 R34, RZ, RZ, R33 ;  /* 0x000000ffff227224 */ /* 0x000fe200078e0021 */
[----:B------:R-:W-:Y:S06]  /*2790*/  BRA `(.L_x_3218) ;  /* 0xfffffff000dc7947 */ /* 0x000fec000383ffff */
.L_x_3203:
[----:B------:R-:W-:Y:S01]  /*27a0*/  BSSY B1, `(.L_x_3219) ;  /* 0x0000005000017945 */ /* 0x000fe20003800000 */
[----:B------:R-:W-:-:S07]  /*27b0*/  MOV R27, 0xffffffff ;  /* 0xffffffff001b7802 */ /* 0x000fce0000000f00 */
[----:B------:R-:W-:Y:S05]  /*27c0*/  WARPSYNC.COLLECTIVE R27, `(.L_x_3220) ;  /* 0x000000001b087348 */ /* 0x000fea0003c00000 */
[----:B------:R-:W-:Y:S01]  /*27d0*/  NOP ;  /* 0x0000000000007918 */ /* 0x000fe20000000000 */
[----:B------:R-:W-:Y:S05]  /*27e0*/  ENDCOLLECTIVE ;  /* 0x000000000000791b */ /* 0x000fea0003800000 */
.L_x_3220:
[----:B------:R-:W-:Y:S05]  /*27f0*/  BSYNC B1 ;  /* 0x0000000000017941 */ /* 0x000fea0003800000 */
.L_x_3219:
[----:B------:R-:W-:Y:S05]  /*2800*/  BRA `(.L_x_3201) ;  /* 0xfffffff400307947 */ /* 0x000fea000383ffff */
.L_x_3221:
        /* <DEDUP_REMOVED lines=15> */
.L_x_4160:


//--------------------- .text._ZN12tensorrt_llm7kernels32fusedQKNormRopeKernelNTokenHeadsIN3c104HalfES3_Li128ELb1ELi2EEEvPviiifPKvS6_S6_PKlii --------------------------
	.section	.text._ZN12tensorrt_llm7kernels32fusedQKNormRopeKernelNTokenHeadsIN3c104HalfES3_Li128ELb1ELi2EEEvPviiifPKvS6_S6_PKlii,"ax",@progbits
	.align	128
        .global         _ZN12tensorrt_llm7kernels32fusedQKNormRopeKernelNTokenHeadsIN3c104HalfES3_Li128ELb1ELi2EEEvPviiifPKvS6_S6_PKlii
        .type           _ZN12tensorrt_llm7kernels32fusedQKNormRopeKernelNTokenHeadsIN3c104HalfES3_Li128ELb1ELi2EEEvPviiifPKvS6_S6_PKlii,@function
        .size           _ZN12tensorrt_llm7kernels32fusedQKNormRopeKernelNTokenHeadsIN3c104HalfES3_Li128ELb1ELi2EEEvPviiifPKvS6_S6_PKlii,(.L_x_4161 - _ZN12tensorrt_llm7kernels32fusedQKNormRopeKernelNTokenHeadsIN3c104HalfES3_Li128ELb1ELi2EEEvPviiifPKvS6_S6_PKlii)
        .other          _ZN12tensorrt_llm7kernels32fusedQKNormRopeKernelNTokenHeadsIN3c104HalfES3_Li128ELb1ELi2EEEvPviiifPKvS6_S6_PKlii,@"STO_CUDA_ENTRY STV_DEFAULT"
_ZN12tensorrt_llm7kernels32fusedQKNormRopeKernelNTokenHeadsIN3c104HalfES3_Li128ELb1ELi2EEEvPviiifPKvS6_S6_PKlii:
.text._ZN12tensorrt_llm7kernels32fusedQKNormRopeKernelNTokenHeadsIN3c104HalfES3_Li128ELb1ELi2EEEvPviiifPKvS6_S6_PKlii:
        /* <DEDUP_REMOVED lines=75> */
.L_x_3226:
        /* <DEDUP_REMOVED lines=47> */
.L_x_3225:
[----:B---3--:R-:W-:Y:S05]  /*07a0*/  BSYNC.RECONVERGENT B1 ;  /* 0x0000000000017941 */ /* 0x008fea0003800200 */
.L_x_3224:
        /* <DEDUP_REMOVED lines=12> */
.L_x_3227:
        /* <DEDUP_REMOVED lines=18> */
.L_x_3223:
[----:B---3--:R-:W-:Y:S05]  /*0990*/  BSYNC.RECONVERGENT B0 ;  /* 0x0000000000007941 */ /* 0x008fea0003800200 */
.L_x_3222:
        /* <DEDUP_REMOVED lines=40> */
.L_x_3232:
        /* <DEDUP_REMOVED lines=11> */
.L_x_3231:
[----:B------:R-:W-:Y:S05]  /*0cd0*/  BSYNC.RECONVERGENT B1 ;  /* 0x0000000000017941 */ /* 0x000fea0003800200 */
.L_x_3230:
        /* <DEDUP_REMOVED lines=8> */
.L_x_3233:
        /* <DEDUP_REMOVED lines=23> */
.L_x_3229:
[----:B------:R-:W-:Y:S05]  /*0ed0*/  BSYNC.RECONVERGENT B0 ;  /* 0x0000000000007941 */ /* 0x000fea0003800200 */
.L_x_3228:
        /* <DEDUP_REMOVED lines=44> */
.L_x_3239:
        /* <DEDUP_REMOVED lines=24> */
.L_x_3246:
        /* <DEDUP_REMOVED lines=18> */
.L_x_3236:
[----:B------:R-:W-:Y:S05]  /*1440*/  BSYNC.RECONVERGENT B0 ;  /* 0x0000000000007941 */ /* 0x000fea0003800200 */
.L_x_3235:
        /* <DEDUP_REMOVED lines=20> */
.L_x_3238:
[----:B------:R-:W-:Y:S05]  /*1590*/  BSYNC.RECONVERGENT B0 ;  /* 0x0000000000007941 */ /* 0x000fea0003800200 */
.L_x_3237:
        /* <DEDUP_REMOVED lines=13> */
.L_x_3234:
[----:B------:R-:W-:Y:S01]  /*1670*/  HFMA2 R24, -RZ, RZ, 0, 1.847743988037109375e-06 ;  /* 0x0000001fff187431 */ /* 0x000fe200000001ff */
[----:B------:R-:W-:Y:S01]  /*1680*/  BSSY B0, `(.L_x_3240) ;  /* 0x0000006000007945 */ /* 0x000fe20003800000 */
[----:B------:R-:W-:Y:S02]  /*1690*/  IMAD.MOV.U32 R21, RZ, RZ, 0x10 ;  /* 0x00000010ff157424 */ /* 0x000fe400078e00ff */
[----:B------:R-:W-:-:S07]  /*16a0*/  IMAD.MOV.U32 R23, RZ, RZ, -0x1 ;  /* 0xffffffffff177424 */ /* 0x000fce00078e00ff */
[----:B------:R-:W-:Y:S05]  /*16b0*/  WARPSYNC.COLLECTIVE R23, `(.L_x_3241) ;  /* 0x0000000017087348 */ /* 0x000fea0003c00000 */
[----:B------:R1:W2:Y:S02]  /*16c0*/  SHFL.BFLY P2, R24, R25, R21, R24 ;  /* 0x0c00001519187389 */ /* 0x0002a40000040018 */
[----:B-12---:R-:W-:Y:S05]  /*16d0*/  ENDCOLLECTIVE ;  /* 0x000000000000791b */ /* 0x006fea0003800000 */
.L_x_3241:
[----:B------:R-:W-:Y:S05]  /*16e0*/  BSYNC B0 ;  /* 0x0000000000007941 */ /* 0x000fea0003800000 */
.L_x_3240:
        /* <DEDUP_REMOVED lines=8> */
.L_x_3242:
        /* <DEDUP_REMOVED lines=8> */
.L_x_3243:
        /* <DEDUP_REMOVED lines=8> */
.L_x_3244:
        /* <DEDUP_REMOVED lines=8> */
.L_x_3245:
[----:B------:R-:W-:Y:S01]  /*18f0*/  MOV R26, R24 ;  /* 0x00000018001a7202 */ /* 0x000fe20000000f00 */
[----:B------:R-:W-:Y:S06]  /*1900*/  BRA `(.L_x_3246) ;  /* 0xfffffff800847947 */ /* 0x000fec000383ffff */
.L_x_3247:
        /* <DEDUP_REMOVED lines=15> */
.L_x_4161:


//--------------------- .text._ZN12tensorrt_llm7kernels32fusedQKNormRopeKernelNTokenHeadsIN3c104HalfES3_Li64ELb0ELi2EEEvPviiifPKvS6_S6_PKlii --------------------------
	.section	.text._ZN12tensorrt_llm7kernels32fusedQKNormRopeKernelNTokenHeadsIN3c104HalfES3_Li64ELb0ELi2EEEvPviiifPKvS6_S6_PKlii,"ax",@progbits
	.align	128
        .global         _ZN12tensorrt_llm7kernels32fusedQKNormRopeKernelNTokenHeadsIN3c104HalfES3_Li64ELb0ELi2EEEvPviiifPKvS6_S6_PKlii
        .type           _ZN12tensorrt_llm7kernels32fusedQKNormRopeKernelNTokenHeadsIN3c104HalfES3_Li64ELb0ELi2EEEvPviiifPKvS6_S6_PKlii,@function
        .size           _ZN12tensorrt_llm7kernels32fusedQKNormRopeKernelNTokenHeadsIN3c104HalfES3_Li64ELb0ELi2EEEvPviiifPKvS6_S6_PKlii,(.L_x_4162 - _ZN12tensorrt_llm7kernels32fusedQKNormRopeKernelNTokenHeadsIN3c104HalfES3_Li64ELb0ELi2EEEvPviiifPKvS6_S6_PKlii)
        .other          _ZN12tensorrt_llm7kernels32fusedQKNormRopeKernelNTokenHeadsIN3c104HalfES3_Li64ELb0ELi2EEEvPviiifPKvS6_S6_PKlii,@"STO_CUDA_ENTRY STV_DEFAULT"
_ZN12tensorrt_llm7kernels32fusedQKNormRopeKernelNTokenHeadsIN3c104HalfES3_Li64ELb0ELi2EEEvPviiifPKvS6_S6_PKlii:
.text._ZN12tensorrt_llm7kernels32fusedQKNormRopeKernelNTokenHeadsIN3c104HalfES3_Li64ELb0ELi2EEEvPviiifPKvS6_S6_PKlii:
        /* <DEDUP_REMOVED lines=76> */
.L_x_3252:
        /* <DEDUP_REMOVED lines=44> */
.L_x_3251:
[----:B------:R-:W-:Y:S05]  /*0780*/  BSYNC.RECONVERGENT B1 ;  /* 0x0000000000017941 */ /* 0x000fea0003800200 */
.L_x_3250:
        /* <DEDUP_REMOVED lines=13> */
.L_x_3253:
        /* <DEDUP_REMOVED lines=16> */
.L_x_3249:
[----:B------:R-:W-:Y:S05]  /*0960*/  BSYNC.RECONVERGENT B0 ;  /* 0x0000000000007941 */ /* 0x000fea0003800200 */
.L_x_3248:
        /* <DEDUP_REMOVED lines=40> */
.L_x_3258:
        /* <DEDUP_REMOVED lines=11> */
.L_x_3257:
[----:B------:R-:W-:Y:S05]  /*0ca0*/  BSYNC.RECONVERGENT B1 ;  /* 0x0000000000017941 */ /* 0x000fea0003800200 */
.L_x_3256:
        /* <DEDUP_REMOVED lines=8> */
.L_x_3259:
        /* <DEDUP_REMOVED lines=23> */
.L_x_3255:
[----:B------:R-:W-:Y:S05]  /*0ea0*/  BSYNC.RECONVERGENT B0 ;  /* 0x0000000000007941 */ /* 0x000fea0003800200 */
.L_x_3254:
        /* <DEDUP_REMOVED lines=58> */
.L_x_3267:
        /* <DEDUP_REMOVED lines=20> */
.L_x_3274:
        /* <DEDUP_REMOVED lines=13> */
.L_x_3262:
[----:B------:R-:W-:Y:S05]  /*1460*/  BSYNC.RECONVERGENT B0 ;  /* 0x0000000000007941 */ /* 0x000fea0003800200 */
.L_x_3261:
        /* <DEDUP_REMOVED lines=44> */
.L_x_3279:
        /* <DEDUP_REMOVED lines=13> */
.L_x_3264:
[----:B------:R-:W-:Y:S05]  /*1800*/  BSYNC B0 ;  /* 0x0000000000007941 */ /* 0x000fea0003800000 */
.L_x_3263:
        /* <DEDUP_REMOVED lines=12> */
.L_x_3260:
[----:B------:R-:W-:Y:S01]  /*18d0*/  BSSY B0, `(.L_x_3268) ;  /* 0x0000007000007945 */ /* 0x000fe20003800000 */
[----:B------:R-:W-:Y:S01]  /*18e0*/  IMAD.MOV.U32 R23, RZ, RZ, 0x10 ;  /* 0x00000010ff177424 */ /* 0x000fe200078e00ff */
[----:B------:R-:W-:Y:S01]  /*18f0*/  MOV R9, 0xffffffff ;  /* 0xffffffff00097802 */ /* 0x000fe20000000f00 */
[----:B------:R-:W-:-:S07]  /*1900*/  IMAD.MOV.U32 R24, RZ, RZ, 0x1f ;  /* 0x0000001fff187424 */ /* 0x000fce00078e00ff */
[----:B------:R-:W-:Y:S05]  /*1910*/  WARPSYNC.COLLECTIVE R9, `(.L_x_3269) ;  /* 0x0000000009087348 */ /* 0x000fea0003c00000 */
[----:B------:R1:W2:Y:S02]  /*1920*/  SHFL.BFLY P1, R25, R21, R23, R24 ;  /* 0x0c00001715197389 */ /* 0x0002a40000020018 */
[----:B-12---:R-:W-:Y:S05]  /*1930*/  ENDCOLLECTIVE ;  /* 0x000000000000791b */ /* 0x006fea0003800000 */
.L_x_3269:
[----:B------:R-:W-:Y:S05]  /*1940*/  BSYNC B0 ;  /* 0x0000000000007941 */ /* 0x000fea0003800000 */
.L_x_3268:
        /* <DEDUP_REMOVED lines=8> */
.L_x_3270:
[----:B------:R-:W-:Y:S01]  /*19d0*/  MOV R23, 0x4 ;  /* 0x0000000400177802 */ /* 0x000fe20000000f00 */
[----:B------:R-:W-:-:S04]  /*19e0*/  FADD.FTZ R27, R26, R25 ;  /* 0x000000191a1b7221 */ /* 0x000fc80000010000 */
[----:B------:R-:W-:-:S07]  /*19f0*/  IMAD.MOV.U32 R21, RZ, RZ, R27 ;  /* 0x000000ffff157224 */ /* 0x000fce00078e001b */
[----:B------:R-:W-:Y:S05]  /*1a00*/  WARPSYNC.COLLECTIVE R9, `(.L_x_3271) ;  /* 0x0000000009087348 */ /* 0x000fea0003c00000 */
[----:B------:R1:W2:Y:S02]  /*1a10*/  SHFL.BFLY P1, R25, R21, R23, R24 ;  /* 0x0c00001715197389 */ /* 0x0002a40000020018 */
[----:B-12---:R-:W-:Y:S05]  /*1a20*/  ENDCOLLECTIVE ;  /* 0x000000000000791b */ /* 0x006fea0003800000 */
.L_x_3271:
[----:B------:R-:W-:Y:S02]  /*1a30*/  IMAD.MOV.U32 R23, RZ, RZ, 0x2 ;  /* 0x00000002ff177424 */ /* 0x000fe400078e00ff */
[----:B------:R-:W-:-:S04]  /*1a40*/  FADD.FTZ R28, R27, R25 ;  /* 0x000000191b1c7221 */ /* 0x000fc80000010000 */
[----:B------:R-:W-:-:S07]  /*1a50*/  IMAD.MOV.U32 R21, RZ, RZ, R28 ;  /* 0x000000ffff157224 */ /* 0x000fce00078e001c */
[----:B------:R-:W-:Y:S05]  /*1a60*/  WARPSYNC.COLLECTIVE R9, `(.L_x_3272) ;  /* 0x0000000009087348 */ /* 0x000fea0003c00000 */
[----:B------:R1:W2:Y:S02]  /*1a70*/  SHFL.BFLY P1, R25, R21, R23, R24 ;  /* 0x0c00001715197389 */ /* 0x0002a40000020018 */
[----:B-12---:R-:W-:Y:S05]  /*1a80*/  ENDCOLLECTIVE ;  /* 0x000000000000791b */ /* 0x006fea0003800000 */
.L_x_3272:
[----:B------:R-:W-:Y:S02]  /*1a90*/  IMAD.MOV.U32 R23, RZ, RZ, 0x1 ;  /* 0x00000001ff177424 */ /* 0x000fe400078e00ff */
[----:B------:R-:W-:-:S05]  /*1aa0*/  FADD.FTZ R29, R28, R25 ;  /* 0x000000191c1d7221 */ /* 0x000fca0000010000 */
[----:B------:R-:W-:-:S07]  /*1ab0*/  MOV R21, R29 ;  /* 0x0000001d00157202 */ /* 0x000fce0000000f00 */
[----:B------:R-:W-:Y:S05]  /*1ac0*/  WARPSYNC.COLLECTIVE R9, `(.L_x_3273) ;  /* 0x0000000009087348 */ /* 0x000fea0003c00000 */
[----:B------:R1:W2:Y:S02]  /*1ad0*/  SHFL.BFLY P1, R25, R21, R23, R24 ;  /* 0x0c00001715197389 */ /* 0x0002a40000020018 */
[----:B-12---:R-:W-:Y:S05]  /*1ae0*/  ENDCOLLECTIVE ;  /* 0x000000000000791b */ /* 0x006fea0003800000 */
.L_x_3273:
[----:B------:R-:W-:Y:S05]  /*1af0*/  BRA `(.L_x_3274) ;  /* 0xfffffff800247947 */ /* 0x000fea000383ffff */
.L_x_3265:
        /* <DEDUP_REMOVED lines=32> */
.L_x_3276:
[----:B------:R-:W-:Y:S05]  /*1d00*/  BSYNC B1 ;  /* 0x0000000000017941 */ /* 0x000fea0003800000 */
.L_x_3275:
        /* <DEDUP_REMOVED lines=8> */
.L_x_3277:
        /* <DEDUP_REMOVED lines=10> */
.L_x_3278:
[----:B------:R-:W-:Y:S05]  /*1e30*/  BRA `(.L_x_3279) ;  /* 0xfffffff8003c7947 */ /* 0x000fea000383ffff */
.L_x_3266:
[----:B------:R-:W-:Y:S01]  /*1e40*/  BSSY B1, `(.L_x_3280) ;  /* 0x0000005000017945 */ /* 0x000fe20003800000 */
[----:B------:R-:W-:-:S07]  /*1e50*/  MOV R9, 0xffffffff ;  /* 0xffffffff00097802 */ /* 0x000fce0000000f00 */
[----:B-1----:R-:W-:Y:S05]  /*1e60*/  WARPSYNC.COLLECTIVE R9, `(.L_x_3281) ;  /* 0x0000000009087348 */ /* 0x002fea0003c00000 */
[----:B------:R-:W-:Y:S01]  /*1e70*/  NOP ;  /* 0x0000000000007918 */ /* 0x000fe20000000000 */
[----:B-1----:R-:W-:Y:S05]  /*1e80*/  ENDCOLLECTIVE ;  /* 0x000000000000791b */ /* 0x002fea0003800000 */
.L_x_3281:
[----:B------:R-:W-:Y:S05]  /*1e90*/  BSYNC B1 ;  /* 0x0000000000017941 */ /* 0x000fea0003800000 */
.L_x_3280:
[----:B------:R-:W-:Y:S05]  /*1ea0*/  BRA `(.L_x_3264) ;  /* 0xfffffff800547947 */ /* 0x000fea000383ffff */
.L_x_3282:
        /* <DEDUP_REMOVED lines=13> */
.L_x_4162:


//--------------------- .text._ZN12tensorrt_llm7kernels32fusedQKNormRopeKernelNTokenHeadsIN3c104HalfES3_Li64ELb1ELi2EEEvPviiifPKvS6_S6_PKlii --------------------------
	.section	.text._ZN12tensorrt_llm7kernels32fusedQKNormRopeKernelNTokenHeadsIN3c104HalfES3_Li64ELb1ELi2EEEvPviiifPKvS6_S6_PKlii,"ax",@progbits
	.align	128
        .global         _ZN12tensorrt_llm7kernels32fusedQKNormRopeKernelNTokenHeadsIN3c104HalfES3_Li64ELb1ELi2EEEvPviiifPKvS6_S6_PKlii
        .type           _ZN12tensorrt_llm7kernels32fusedQKNormRopeKernelNTokenHeadsIN3c104HalfES3_Li64ELb1ELi2EEEvPviiifPKvS6_S6_PKlii,@function
        .size           _ZN12tensorrt_llm7kernels32fusedQKNormRopeKernelNTokenHeadsIN3c104HalfES3_Li64ELb1ELi2EEEvPviiifPKvS6_S6_PKlii,(.L_x_4163 - _ZN12tensorrt_llm7kernels32fusedQKNormRopeKernelNTokenHeadsIN3c104HalfES3_Li64ELb1ELi2EEEvPviiifPKvS6_S6_PKlii)
        .other          _ZN12tensorrt_llm7kernels32fusedQKNormRopeKernelNTokenHeadsIN3c104HalfES3_Li64ELb1ELi2EEEvPviiifPKvS6_S6_PKlii,@"STO_CUDA_ENTRY STV_DEFAULT"
_ZN12tensorrt_llm7kernels32fusedQKNormRopeKernelNTokenHeadsIN3c104HalfES3_Li64ELb1ELi2EEEvPviiifPKvS6_S6_PKlii:
.text._ZN12tensorrt_llm7kernels32fusedQKNormRopeKernelNTokenHeadsIN3c104HalfES3_Li64ELb1ELi2EEEvPviiifPKvS6_S6_PKlii:
        /* <DEDUP_REMOVED lines=78> */
.L_x_3287:
        /* <DEDUP_REMOVED lines=48> */
.L_x_3286:
[----:B------:R-:W-:Y:S05]  /*07e0*/  BSYNC.RECONVERGENT B1 ;  /* 0x0000000000017941 */ /* 0x000fea0003800200 */
.L_x_3285:
        /* <DEDUP_REMOVED lines=13> */
.L_x_3288:
        /* <DEDUP_REMOVED lines=18> */
.L_x_3284:
[----:B------:R-:W-:Y:S05]  /*09e0*/  BSYNC.RECONVERGENT B0 ;  /* 0x0000000000007941 */ /* 0x000fea0003800200 */
.L_x_3283:
        /* <DEDUP_REMOVED lines=40> */
.L_x_3293:
        /* <DEDUP_REMOVED lines=11> */
.L_x_3292:
[----:B------:R-:W-:Y:S05]  /*0d20*/  BSYNC.RECONVERGENT B1 ;  /* 0x0000000000017941 */ /* 0x000fea0003800200 */
.L_x_3291:
        /* <DEDUP_REMOVED lines=8> */
.L_x_3294:
        /* <DEDUP_REMOVED lines=23> */
.L_x_3290:
[----:B------:R-:W-:Y:S05]  /*0f20*/  BSYNC.RECONVERGENT B0 ;  /* 0x0000000000007941 */ /* 0x000fea0003800200 */
.L_x_3289:
        /* <DEDUP_REMOVED lines=40> */
.L_x_3301:
        /* <DEDUP_REMOVED lines=22> */
.L_x_3311:
        /* <DEDUP_REMOVED lines=13> */
.L_x_3299:
[----:B------:R-:W-:Y:S05]  /*13e0*/  BSYNC.RECONVERGENT B1 ;  /* 0x0000000000017941 */ /* 0x000fea0003800200 */
.L_x_3298:
        /* <DEDUP_REMOVED lines=37> */
.L_x_3318:
        /* <DEDUP_REMOVED lines=29> */
.L_x_3296:
[----:B------:R-:W-:Y:S05]  /*1810*/  BSYNC B0 ;  /* 0x0000000000007941 */ /* 0x000fea0003800000 */
.L_x_3295:
        /* <DEDUP_REMOVED lines=30> */
.L_x_3325:
[----:B------:R-:W3:Y:S01]  /*1a00*/  LDC R4, c[0x0][0x394] ;  /* 0x0000e500ff047b82 */ /* 0x000ee20000000800 */
[----:B------:R-:W-:Y:S01]  /*1a10*/  ISETP.NE.AND P1, PT, R11, RZ, PT ;  /* 0x000000ff0b00720c */ /* 0x000fe20003f25270 */
[----:B------:R-:W-:Y:S01]  /*1a20*/  BSSY.RECONVERGENT B0, `(.L_x_3303) ;  /* 0x0000004000007945 */ /* 0x000fe20003800200 */
[----:B------:R-:W-:-:S11]  /*1a30*/  ISETP.GE.AND P2, PT, R14, UR7, PT ;  /* 0x000000070e007c0c */ /* 0x000fd6000bf46270 */
[----:B------:R-:W-:Y:S05]  /*1a40*/  @P1 BRA `(.L_x_3304) ;  /* 0x0000000000041947 */ /* 0x000fea0003800000 */
[----:B------:R-:W-:-:S04]  /*1a50*/  DEPBAR.LE SB0, 0x0 ;  /* 0x000080000000791a */ /* 0x000fc80000000000 */
.L_x_3304:
[----:B------:R-:W-:Y:S05]  /*1a60*/  BSYNC.RECONVERGENT B0 ;  /* 0x0000000000007941 */ /* 0x000fea0003800200 */
.L_x_3303:
        /* <DEDUP_REMOVED lines=23> */
.L_x_3297:
[----:B------:R-:W-:Y:S01]  /*1be0*/  HFMA2 R25, -RZ, RZ, 0, 1.847743988037109375e-06 ;  /* 0x0000001fff197431 */ /* 0x000fe200000001ff */
[----:B------:R-:W-:Y:S01]  /*1bf0*/  BSSY B1, `(.L_x_3305) ;  /* 0x0000006000017945 */ /* 0x000fe20003800000 */
[----:B------:R-:W-:Y:S02]  /*1c00*/  IMAD.MOV.U32 R5, RZ, RZ, 0x10 ;  /* 0x00000010ff057424 */ /* 0x000fe400078e00ff */
[----:B------:R-:W-:-:S07]  /*1c10*/  IMAD.MOV.U32 R28, RZ, RZ, -0x1 ;  /* 0xffffffffff1c7424 */ /* 0x000fce00078e00ff */
[----:B------:R-:W-:Y:S05]  /*1c20*/  WARPSYNC.COLLECTIVE R28, `(.L_x_3306) ;  /* 0x000000001c087348 */ /* 0x000fea0003c00000 */
[----:B------:R1:W2:Y:S02]  /*1c30*/  SHFL.BFLY P1, R29, R4, R5, R25 ;  /* 0x0c000005041d7389 */ /* 0x0002a40000020019 */
[----:B-12---:R-:W-:Y:S05]  /*1c40*/  ENDCOLLECTIVE ;  /* 0x000000000000791b */ /* 0x006fea0003800000 */
.L_x_3306:
[----:B------:R-:W-:Y:S05]  /*1c50*/  BSYNC B1 ;  /* 0x0000000000017941 */ /* 0x000fea0003800000 */
.L_x_3305:
[----:B------:R-:W-:Y:S01]  /*1c60*/  FADD.FTZ R4, R4, R29 ;  /* 0x0000001d04047221 */ /* 0x000fe20000010000 */
[----:B------:R-:W-:Y:S01]  /*1c70*/  MOV R5, 0x8 ;  /* 0x0000000800057802 */ /* 0x000fe20000000f00 */
[----:B------:R-:W-:Y:S01]  /*1c80*/  IMAD.MOV.U32 R25, RZ, RZ, 0x1f ;  /* 0x0000001fff197424 */ /* 0x000fe200078e00ff */
[----:B------:R-:W-:-:S07]  /*1c90*/  MOV R28, 0xffffffff ;  /* 0xffffffff001c7802 */ /* 0x000fce0000000f00 */
[----:B------:R-:W-:Y:S05]  /*1ca0*/  WARPSYNC.COLLECTIVE R28, `(.L_x_3307) ;  /* 0x000000001c087348 */ /* 0x000fea0003c00000 */
[----:B------:R1:W2:Y:S02]  /*1cb0*/  SHFL.BFLY P1, R29, R4, R5, R25 ;  /* 0x0c000005041d7389 */ /* 0x0002a40000020019 */
[----:B-12---:R-:W-:Y:S05]  /*1cc0*/  ENDCOLLECTIVE ;  /* 0x000000000000791b */ /* 0x006fea0003800000 */
.L_x_3307:
[----:B------:R-:W-:Y:S02]  /*1cd0*/  HFMA2 R5, -RZ, RZ, 0, 2.384185791015625e-07 ;  /* 0x00000004ff057431 */ /* 0x000fe400000001ff */
[----:B------:R-:W-:-:S04]  /*1ce0*/  FADD.FTZ R3, R4, R29 ;  /* 0x0000001d04037221 */ /* 0x000fc80000010000 */
[----:B------:R-:W-:-:S07]  /*1cf0*/  IMAD.MOV.U32 R4, RZ, RZ, R3 ;  /* 0x000000ffff047224 */ /* 0x000fce00078e0003 */
[----:B------:R-:W-:Y:S05]  /*1d00*/  WARPSYNC.COLLECTIVE R28, `(.L_x_3308) ;  /* 0x000000001c087348 */ /* 0x000fea0003c00000 */
[----:B------:R1:W2:Y:S02]  /*1d10*/  SHFL.BFLY P1, R29, R4, R5, R25 ;  /* 0x0c000005041d7389 */ /* 0x0002a40000020019 */
[----:B-12---:R-:W-:Y:S05]  /*1d20*/  ENDCOLLECTIVE ;  /* 0x000000000000791b */ /* 0x006fea0003800000 */
.L_x_3308:
[----:B------:R-:W-:Y:S02]  /*1d30*/  IMAD.MOV.U32 R5, RZ, RZ, 0x2 ;  /* 0x00000002ff057424 */ /* 0x000fe400078e00ff */
[----:B------:R-:W-:-:S05]  /*1d40*/  FADD.FTZ R24, R3, R29 ;  /* 0x0000001d03187221 */ /* 0x000fca0000010000 */
[----:B------:R-:W-:-:S07]  /*1d50*/  MOV R4, R24 ;  /* 0x0000001800047202 */ /* 0x000fce0000000f00 */
[----:B------:R-:W-:Y:S05]  /*1d60*/  WARPSYNC.COLLECTIVE R28, `(.L_x_3309) ;  /* 0x000000001c087348 */ /* 0x000fea0003c00000 */
[----:B------:R1:W2:Y:S02]  /*1d70*/  SHFL.BFLY P1, R29, R4, R5, R25 ;  /* 0x0c000005041d7389 */ /* 0x0002a40000020019 */
[----:B-12---:R-:W-:Y:S05]  /*1d80*/  ENDCOLLECTIVE ;  /* 0x000000000000791b */ /* 0x006fea0003800000 */
.L_x_3309:
[----:B------:R-:W-:Y:S02]  /*1d90*/  HFMA2 R5, -RZ, RZ, 0, 5.9604644775390625e-08 ;  /* 0x00000001ff057431 */ /* 0x000fe400000001ff */
[----:B------:R-:W-:-:S05]  /*1da0*/  FADD.FTZ R3, R24, R29 ;  /* 0x0000001d18037221 */ /* 0x000fca0000010000 */
[----:B------:R-:W-:-:S07]  /*1db0*/  MOV R4, R3 ;  /* 0x0000000300047202 */ /* 0x000fce0000000f00 */
[----:B------:R-:W-:Y:S05]  /*1dc0*/  WARPSYNC.COLLECTIVE R28, `(.L_x_3310) ;  /* 0x000000001c087348 */ /* 0x000fea0003c00000 */
[----:B------:R1:W2:Y:S02]  /*1dd0*/  SHFL.BFLY P1, R29, R4, R5, R25 ;  /* 0x0c000005041d7389 */ /* 0x0002a40000020019 */
[----:B-12---:R-:W-:Y:S05]  /*1de0*/  ENDCOLLECTIVE ;  /* 0x000000000000791b */ /* 0x006fea0003800000 */
.L_x_3310:
[----:B------:R-:W-:Y:S05]  /*1df0*/  BRA `(.L_x_3311) ;  /* 0xfffffff400447947 */ /* 0x000fea000383ffff */
.L_x_3300:
[----:B------:R-:W-:Y:S01]  /*1e00*/  BSSY B1, `(.L_x_3312) ;  /* 0x0000007000017945 */ /* 0x000fe20003800000 */
[----:B------:R-:W-:Y:S01]  /*1e10*/  IMAD.MOV.U32 R5, RZ, RZ, 0x10 ;  /* 0x00000010ff057424 */ /* 0x000fe200078e00ff */
[----:B------:R-:W-:Y:S02]  /*1e20*/  MOV R25, 0x1f ;  /* 0x0000001f00197802 */ /* 0x000fe40000000f00 */
[----:B------:R-:W-:-:S07]  /*1e30*/  MOV R28, 0xffffffff ;  /* 0xffffffff001c7802 */ /* 0x000fce0000000f00 */
[----:B------:R-:W-:Y:S05]  /*1e40*/  WARPSYNC.COLLECTIVE R28, `(.L_x_3313) ;  /* 0x000000001c087348 */ /* 0x000fea0003c00000 */
[----:B------:R1:W2:Y:S02]  /*1e50*/  SHFL.BFLY P1, R29, R4, R5, R25 ;  /* 0x0c000005041d7389 */ /* 0x0002a40000020019 */
[----:B-12---:R-:W-:Y:S05]  /*1e60*/  ENDCOLLECTIVE ;  /* 0x000000000000791b */ /* 0x006fea0003800000 */
.L_x_3313:
[----:B------:R-:W-:Y:S05]  /*1e70*/  BSYNC B1 ;  /* 0x0000000000017941 */ /* 0x000fea0003800000 */
.L_x_3312:
[----:B------:R-:W-:Y:S02]  /*1e80*/  HFMA2 R25, -RZ, RZ, 0, 1.847743988037109375e-06 ;  /* 0x0000001fff197431 */ /* 0x000fe400000001ff */
[----:B------:R-:W-:Y:S01]  /*1e90*/  FADD.FTZ R4, R4, R29 ;  /* 0x0000001d04047221 */ /* 0x000fe20000010000 */
[----:B------:R-:W-:Y:S01]  /*1ea0*/  IMAD.MOV.U32 R5, RZ, RZ, 0x8 ;  /* 0x00000008ff057424 */ /* 0x000fe200078e00ff */
[----:B------:R-:W-:-:S07]  /*1eb0*/  MOV R28, 0xffffffff ;  /* 0xffffffff001c7802 */ /* 0x000fce0000000f00 */
[----:B------:R-:W-:Y:S05]  /*1ec0*/  WARPSYNC.COLLECTIVE R28, `(.L_x_3314) ;  /* 0x000000001c087348 */ /* 0x000fea0003c00000 */
[----:B------:R1:W2:Y:S02]  /*1ed0*/  SHFL.BFLY P1, R29, R4, R5, R25 ;  /* 0x0c000005041d7389 */ /* 0x0002a40000020019 */
[----:B-12---:R-:W-:Y:S05]  /*1ee0*/  ENDCOLLECTIVE ;  /* 0x000000000000791b */ /* 0x006fea0003800000 */
.L_x_3314:
[----:B------:R-:W-:Y:S02]  /*1ef0*/  IMAD.MOV.U32 R5, RZ, RZ, 0x4 ;  /* 0x00000004ff057424 */ /* 0x000fe400078e00ff */
[----:B------:R-:W-:-:S07]  /*1f00*/  FADD.FTZ R4, R4, R29 ;  /* 0x0000001d04047221 */ /* 0x000fce0000010000 */
[----:B------:R-:W-:Y:S05]  /*1f10*/  WARPSYNC.COLLECTIVE R28, `(.L_x_3315) ;  /* 0x000000001c087348 */ /* 0x000fea0003c00000 */
[----:B------:R1:W2:Y:S02]  /*1f20*/  SHFL.BFLY P1, R29, R4, R5, R25 ;  /* 0x0c000005041d7389 */ /* 0x0002a40000020019 */
[----:B-12---:R-:W-:Y:S05]  /*1f30*/  ENDCOLLECTIVE ;  /* 0x000000000000791b */ /* 0x006fea0003800000 */
.L_x_3315:
[----:B------:R-:W-:Y:S02]  /*1f40*/  HFMA2 R5, -RZ, RZ, 0, 1.1920928955078125e-07 ;  /* 0x00000002ff057431 */ /* 0x000fe400000001ff */
[----:B------:R-:W-:-:S07]  /*1f50*/  FADD.FTZ R4, R4, R29 ;  /* 0x0000001d04047221 */ /* 0x000fce0000010000 */
[----:B------:R-:W-:Y:S05]  /*1f60*/  WARPSYNC.COLLECTIVE R28, `(.L_x_3316) ;  /* 0x000000001c087348 */ /* 0x000fea0003c00000 */
[----:B------:R1:W2:Y:S02]  /*1f70*/  SHFL.BFLY P1, R29, R4, R5, R25 ;  /* 0x0c000005041d7389 */ /* 0x0002a40000020019 */
[----:B-12---:R-:W-:Y:S05]  /*1f80*/  ENDCOLLECTIVE ;  /* 0x000000000000791b */ /* 0x006fea0003800000 */
.L_x_3316:
[----:B------:R-:W-:Y:S01]  /*1f90*/  MOV R5, 0x1 ;  /* 0x0000000100057802 */ /* 0x000fe20000000f00 */
[----:B------:R-:W-:-:S07]  /*1fa0*/  FADD.FTZ R4, R4, R29 ;  /* 0x0000001d04047221 */ /* 0x000fce0000010000 */
[----:B------:R-:W-:Y:S05]  /*1fb0*/  WARPSYNC.COLLECTIVE R28, `(.L_x_3317) ;  /* 0x000000001c087348 */ /* 0x000fea0003c00000 */
[----:B------:R1:W2:Y:S02]  /*1fc0*/  SHFL.BFLY P1, R29, R4, R5, R25 ;  /* 0x0c000005041d7389 */ /* 0x0002a40000020019 */
[----:B-12---:R-:W-:Y:S05]  /*1fd0*/  ENDCOLLECTIVE ;  /* 0x000000000000791b */ /* 0x006fea0003800000 */
.L_x_3317:
[----:B------:R-:W-:Y:S05]  /*1fe0*/  BRA `(.L_x_3318) ;  /* 0xfffffff400947947 */ /* 0x000fea000383ffff */
.L_x_3302:
[----:B------:R-:W-:Y:S01]  /*1ff0*/  HFMA2 R25, -RZ, RZ, 0, 1.847743988037109375e-06 ;  /* 0x0000001fff197431 */ /* 0x000fe200000001ff */
[----:B------:R-:W-:Y:S01]  /*2000*/  BSSY B0, `(.L_x_3319) ;  /* 0x0000006000007945 */ /* 0x000fe20003800000 */
[----:B------:R-:W-:Y:S01]  /*2010*/  IMAD.MOV.U32 R5, RZ, RZ, 0x10 ;  /* 0x00000010ff057424 */ /* 0x000fe200078e00ff */
[----:B------:R-:W-:-:S07]  /*2020*/  MOV R28, 0xffffffff ;  /* 0xffffffff001c7802 */ /* 0x000fce0000000f00 */
[----:B------:R-:W-:Y:S05]  /*2030*/  WARPSYNC.COLLECTIVE R28, `(.L_x_3320) ;  /* 0x000000001c087348 */ /* 0x000fea0003c00000 */
[----:B------:R1:W2:Y:S02]  /*2040*/  SHFL.BFLY P1, R29, R4, R5, R25 ;  /* 0x0c000005041d7389 */ /* 0x0002a40000020019 */
[----:B-12---:R-:W-:Y:S05]  /*2050*/  ENDCOLLECTIVE ;  /* 0x000000000000791b */ /* 0x006fea0003800000 */
.L_x_3320:
[----:B------:R-:W-:Y:S05]  /*2060*/  BSYNC B0 ;  /* 0x0000000000007941 */ /* 0x000fea0003800000 */
.L_x_3319:
[----:B------:R-:W-:Y:S02]  /*2070*/  HFMA2 R25, -RZ, RZ, 0, 1.847743988037109375e-06 ;  /* 0x0000001fff197431 */ /* 0x000fe400000001ff */
[----:B------:R-:W-:Y:S01]  /*2080*/  FADD.FTZ R4, R4, R29 ;  /* 0x0000001d04047221 */ /* 0x000fe20000010000 */
[----:B------:R-:W-:Y:S01]  /*2090*/  IMAD.MOV.U32 R5, RZ, RZ, 0x8 ;  /* 0x00000008ff057424 */ /* 0x000fe200078e00ff */
[----:B------:R-:W-:-:S07]  /*20a0*/  MOV R28, 0xffffffff ;  /* 0xffffffff001c7802 */ /* 0x000fce0000000f00 */
[----:B------:R-:W-:Y:S05]  /*20b0*/  WARPSYNC.COLLECTIVE R28, `(.L_x_3321) ;  /* 0x000000001c087348 */ /* 0x000fea0003c00000 */
[----:B------:R1:W2:Y:S02]  /*20c0*/  SHFL.BFLY P1, R29, R4, R5, R25 ;  /* 0x0c000005041d7389 */ /* 0x0002a40000020019 */
[----:B-12---:R-:W-:Y:S05]  /*20d0*/  ENDCOLLECTIVE ;  /* 0x000000000000791b */ /* 0x006fea0003800000 */
.L_x_3321:
[----:B------:R-:W-:Y:S02]  /*20e0*/  HFMA2 R5, -RZ, RZ, 0, 2.384185791015625e-07 ;  /* 0x00000004ff057431 */ /* 0x000fe400000001ff */
[----:B------:R-:W-:-:S04]  /*20f0*/  FADD.FTZ R3, R4, R29 ;  /* 0x0000001d04037221 */ /* 0x000fc80000010000 */
[----:B------:R-:W-:-:S07]  /*2100*/  IMAD.MOV.U32 R4, RZ, RZ, R3 ;  /* 0x000000ffff047224 */ /* 0x000fce00078e0003 */
[----:B------:R-:W-:Y:S05]  /*2110*/  WARPSYNC.COLLECTIVE R28, `(.L_x_3322) ;  /* 0x000000001c087348 */ /* 0x000fea0003c00000 */
[----:B------:R1:W2:Y:S02]  /*2120*/  SHFL.BFLY P1, R29, R4, R5, R25 ;  /* 0x0c000005041d7389 */ /* 0x0002a40000020019 */
[----:B-12---:R-:W-:Y:S05]  /*2130*/  ENDCOLLECTIVE ;  /* 0x000000000000791b */ /* 0x006fea0003800000 */
.L_x_3322:
[----:B------:R-:W-:Y:S02]  /*2140*/  IMAD.MOV.U32 R5, RZ, RZ, 0x2 ;  /* 0x00000002ff057424 */ /* 0x000fe400078e00ff */
[----:B------:R-:W-:-:S05]  /*2150*/  FADD.FTZ R12, R3, R29 ;  /* 0x0000001d030c7221 */ /* 0x000fca0000010000 */
[----:B------:R-:W-:-:S07]  /*2160*/  MOV R4, R12 ;  /* 0x0000000c00047202 */ /* 0x000fce0000000f00 */
[----:B------:R-:W-:Y:S05]  /*2170*/  WARPSYNC.COLLECTIVE R28, `(.L_x_3323) ;  /* 0x000000001c087348 */ /* 0x000fea0003c00000 */
[----:B------:R1:W2:Y:S02]  /*2180*/  SHFL.BFLY P1, R29, R4, R5, R25 ;  /* 0x0c000005041d7389 */ /* 0x0002a40000020019 */
[----:B-12---:R-:W-:Y:S05]  /*2190*/  ENDCOLLECTIVE ;  /* 0x000000000000791b */ /* 0x006fea0003800000 */
.L_x_3323:
[----:B------:R-:W-:Y:S02]  /*21a0*/  HFMA2 R5, -RZ, RZ, 0, 5.9604644775390625e-08 ;  /* 0x00000001ff057431 */ /* 0x000fe400000001ff */
[----:B------:R-:W-:-:S05]  /*21b0*/  FADD.FTZ R15, R12, R29 ;  /* 0x0000001d0c0f7221 */ /* 0x000fca0000010000 */
[----:B------:R-:W-:-:S07]  /*21c0*/  MOV R4, R15 ;  /* 0x0000000f00047202 */ /* 0x000fce0000000f00 */
[----:B------:R-:W-:Y:S05]  /*21d0*/  WARPSYNC.COLLECTIVE R28, `(.L_x_3324) ;  /* 0x000000001c087348 */ /* 0x000fea0003c00000 */
[----:B------:R1:W2:Y:S02]  /*21e0*/  SHFL.BFLY P1, R29, R4, R5, R25 ;  /* 0x0c000005041d7389 */ /* 0x0002a40000020019 */
[----:B-12---:R-:W-:Y:S05]  /*21f0*/  ENDCOLLECTIVE ;  /* 0x000000000000791b */ /* 0x006fea0003800000 */
.L_x_3324:
[----:B------:R-:W-:Y:S05]  /*2200*/  BRA `(.L_x_3325) ;  /* 0xfffffff400fc7947 */ /* 0x000fea000383ffff */
.L_x_3326:
        /* <DEDUP_REMOVED lines=15> */
.L_x_4163:


//--------------------- .text._ZN12tensorrt_llm7kernels21fusedQKNormRopeKernelIN3c104HalfES3_Li256ELb0EEEvPviiifPKvS6_S6_PKlii --------------------------
	.section	.text._ZN12tensorrt_llm7kernels21fusedQKNormRopeKernelIN3c104HalfES3_Li256ELb0EEEvPviiifPKvS6_S6_PKlii,"ax",@progbits
	.align	128
        .global         _ZN12tensorrt_llm7kernels21fusedQKNormRopeKernelIN3c104HalfES3_Li256ELb0EEEvPviiifPKvS6_S6_PKlii
        .type           _ZN12tensorrt_llm7kernels21fusedQKNormRopeKernelIN3c104HalfES3_Li256ELb0EEEvPviiifPKvS6_S6_PKlii,@function
        .size           _ZN12tensorrt_llm7kernels21fusedQKNormRopeKernelIN3c104HalfES3_Li256ELb0EEEvPviiifPKvS6_S6_PKlii,(.L_x_4164 - _ZN12tensorrt_llm7kernels21fusedQKNormRopeKernelIN3c104HalfES3_Li256ELb0EEEvPviiifPKvS6_S6_PKlii)
        .other          _ZN12tensorrt_llm7kernels21fusedQKNormRopeKernelIN3c104HalfES3_Li256ELb0EEEvPviiifPKvS6_S6_PKlii,@"STO_CUDA_ENTRY STV_DEFAULT"
_ZN12tensorrt_llm7kernels21fusedQKNormRopeKernelIN3c104HalfES3_Li256ELb0EEEvPviiifPKvS6_S6_PKlii:
.text._ZN12tensorrt_llm7kernels21fusedQKNormRopeKernelIN3c104HalfES3_Li256ELb0EEEvPviiifPKvS6_S6_PKlii:
        /* <DEDUP_REMOVED lines=222> */
[----:B0-----:R-:W-:-:S05]  /*0de0*/  MOV R24, R11 ;  /* 0x0000000b00187202 */ /* 0x001fca0000000f00 */
[----:B------:R-:W-:-:S05]  /*0df0*/  @!P3 IMAD.MOV R11, RZ, RZ, -R24 ;  /* 0x000000ffff0bb224 */ /* 0x000fca00078e0a18 */
[----:B------:R-:W-:Y:S01]  /*0e00*/  @!P3 MOV R24, R11 ;  /* 0x0000000b0018b202 */ /* 0x000fe20000000f00 */
[----:B------:R-:W0:Y:S03]  /*0e10*/  SHFL.BFLY PT, R27, R13, R21, 0x1f ;  /* 0x0c001f150d1b7589 */ /* 0x000e2600000e0000 */
[----:B------:R-:W-:-:S04]  /*0e20*/  SEL R24, R19, R24, !P0 ;  /* 0x0000001813187207 */ /* 0x000fc80004000000 */
[----:B-1----:R-:W-:Y:S01]  /*0e30*/  LOP3.LUT R7, R24, 0x1fe, RZ, 0xc0, !PT ;  /* 0x000001fe18077812 */ /* 0x002fe200078ec0ff */
[----:B0-----:R-:W-:Y:S01]  /*0e40*/  @!P1 FADD.FTZ R27, -R27, -RZ ;  /* 0x800000ff1b1b9221 */ /* 0x001fe20000010100 */
[----:B---3--:R-:W-:Y:S01]  /*0e50*/  HADD2.F32 R29, -RZ, R10.H0_H0 ;  /* 0x2000000aff1d7230 */ /* 0x008fe20000004100 */
[----:B------:R-:W-:-:S04]  /*0e60*/  LOP3.LUT R10, R18, 0x6, RZ, 0xfc, !PT ;  /* 0x00000006120a7812 */ /* 0x000fc800078efcff */
[----:B------:R-:W-:-:S05]  /*0e70*/  IABS R25, R10 ;  /* 0x0000000a00197213 */ /* 0x000fca0000000000 */
[----:B------:R-:W-:-:S04]  /*0e80*/  IMAD.HI.U32 R6, R14, R25, RZ ;  /* 0x000000190e067227 */ /* 0x000fc800078e00ff */
[----:B------:R-:W-:-:S04]  /*0e90*/  IMAD.MOV R6, RZ, RZ, -R6 ;  /* 0x000000ffff067224 */ /* 0x000fc800078e0a06 */
[----:B------:R-:W-:-:S05]  /*0ea0*/  IMAD R11, R12, R6, R25 ;  /* 0x000000060c0b7224 */ /* 0x000fca00078e0219 */
[----:B------:R-:W-:Y:S02]  /*0eb0*/  ISETP.GT.U32.AND P2, PT, R12, R11, PT ;  /* 0x0000000b0c00720c */ /* 0x000fe40003f44070 */
[----:B------:R-:W-:-:S11]  /*0ec0*/  IADD3 R6, P3, PT, R7, R4, RZ ;  /* 0x0000000407067210 */ /* 0x000fd60007f7e0ff */
[----:B------:R-:W-:-:S04]  /*0ed0*/  @!P2 IADD3 R11, PT, PT, R11, -R12, RZ ;  /* 0x8000000c0b0ba210 */ /* 0x000fc80007ffe0ff */
[----:B------:R-:W-:Y:S01]  /*0ee0*/  ISETP.GT.U32.AND P2, PT, R12, R11, PT ;  /* 0x0000000b0c00720c */ /* 0x000fe20003f44070 */
[----:B------:R-:W-:Y:S01]  /*0ef0*/  IMAD.X R7, RZ, RZ, R5, P3 ;  /* 0x000000ffff077224 */ /* 0x000fe200018e0605 */
[----:B------:R-:W-:Y:S01]  /*0f00*/  ISETP.GE.AND P3, PT, R10, RZ, PT ;  /* 0x000000ff0a00720c */ /* 0x000fe20003f66270 */
[----:B--2---:R-:W-:Y:S02]  /*0f10*/  HADD2.F32 R28, -RZ, R28.H0_H0 ;  /* 0x2000001cff1c7230 */ /* 0x004fe40000004100 */
[----:B------:R-:W-:-:S04]  /*0f20*/  FMUL.FTZ R27, R27, R29 ;  /* 0x0000001d1b1b7220 */ /* 0x000fc80000410000 */
        /* <DEDUP_REMOVED lines=15> */
[----:B----4-:R-:W-:Y:S02]  /*1020*/  HADD2.F32 R0, -RZ, R0.H0_H0 ;  /* 0x20000000ff007230 */ /* 0x010fe40000004100 */
[----:B0-----:R-:W-:-:S04]  /*1030*/  @!P1 FADD.FTZ R27, -R27, -RZ ;  /* 0x800000ff1b1b9221 */ /* 0x001fc80000010100 */
[----:B------:R-:W-:Y:S01]  /*1040*/  FMUL.FTZ R29, R27, R0 ;  /* 0x000000001b1d7220 */ /* 0x000fe20000410000 */
[----:B------:R-:W-:-:S04]  /*1050*/  LOP3.LUT R0, R18, 0x8, RZ, 0xfc, !PT ;  /* 0x0000000812007812 */ /* 0x000fc800078efcff */
[----:B------:R-:W-:Y:S01]  /*1060*/  IABS R6, R0 ;  /* 0x0000000000067213 */ /* 0x000fe20000000000 */
[----:B-----5:R-:W-:-:S04]  /*1070*/  HADD2.F32 R27, -RZ, R2.H0_H0 ;  /* 0x20000002ff1b7230 */ /* 0x020fc80000004100 */
        /* <DEDUP_REMOVED lines=16> */
[----:B0-----:R-:W-:Y:S02]  /*1180*/  @!P1 FADD.FTZ R2, -R2, -RZ ;  /* 0x800000ff02029221 */ /* 0x001fe40000010100 */
[----:B------:R-:W-:Y:S02]  /*1190*/  MOV R0, R11 ;  /* 0x0000000b00007202 */ /* 0x000fe40000000f00 */
[----:B------:R-:W-:-:S03]  /*11a0*/  ISETP.GE.AND P3, PT, R6, RZ, PT ;  /* 0x000000ff0600720c */ /* 0x000fc60003f66270 */
[----:B------:R-:W-:-:S04]  /*11b0*/  @!P2 IMAD.MOV R6, RZ, RZ, -R0 ;  /* 0x000000ffff06a224 */ /* 0x000fc800078e0a00 */
[----:B------:R-:W-:Y:S02]  /*11c0*/  @!P4 IADD3 R25, PT, PT, R25, -R12, RZ ;  /* 0x8000000c1919c210 */ /* 0x000fe40007ffe0ff */
[----:B------:R-:W-:Y:S02]  /*11d0*/  @!P2 MOV R0, R6 ;  /* 0x000000060000a202 */ /* 0x000fe40000000f00 */
[----:B------:R-:W-:Y:S02]  /*11e0*/  ISETP.GT.U32.AND P2, PT, R12, R25, PT ;  /* 0x000000190c00720c */ /* 0x000fe40003f44070 */
[----:B------:R-:W-:-:S11]  /*11f0*/  SEL R0, R19, R0, !P0 ;  /* 0x0000000013007207 */ /* 0x000fd60004000000 */
[----:B------:R-:W-:-:S05]  /*1200*/  @!P2 IMAD.IADD R25, R25, 0x1, -R12 ;  /* 0x000000011919a824 */ /* 0x000fca00078e0a0c */
[----:B------:R-:W-:-:S04]  /*1210*/  @!P3 IADD3 R6, PT, PT, -R25, RZ, RZ ;  /* 0x000000ff1906b210 */ /* 0x000fc80007ffe1ff */
[----:B------:R-:W-:-:S04]  /*1220*/  @!P3 MOV R25, R6 ;  /* 0x000000060019b202 */ /* 0x000fc80000000f00 */
[----:B------:R-:W-:-:S04]  /*1230*/  SEL R25, R19, R25, !P0 ;  /* 0x0000001913197207 */ /* 0x000fc80004000000 */
[----:B------:R-:W-:Y:S02]  /*1240*/  LOP3.LUT R25, R25, 0x1fe, RZ, 0xc0, !PT ;  /* 0x000001fe19197812 */ /* 0x000fe400078ec0ff */
[----:B------:R-:W-:-:S04]  /*1250*/  LOP3.LUT R29, R18, 0xc, RZ, 0xfc, !PT ;  /* 0x0000000c121d7812 */ /* 0x000fc800078efcff */
[----:B------:R-:W-:Y:S01]  /*1260*/  ISETP.GE.AND P3, PT, R29, RZ, PT ;  /* 0x000000ff1d00720c */ /* 0x000fe20003f66270 */
[----:B---3--:R-:W-:-:S05]  /*1270*/  HADD2.F32 R27, -RZ, R28.H0_H0 ;  /* 0x2000001cff1b7230 */ /* 0x008fca0000004100 */
[----:B------:R-:W-:Y:S02]  /*1280*/  FMUL.FTZ R11, R2, R27 ;  /* 0x0000001b020b7220 */ /* 0x000fe40000410000 */
[----:B------:R-:W0:Y:S02]  /*1290*/  SHFL.BFLY PT, R2, R9, R21, 0x1f ;  /* 0x0c001f1509027589 */ /* 0x000e2400000e0000 */
[----:B0-----:R-:W-:Y:S01]  /*12a0*/  @!P1 FADD.FTZ R2, -R2, -RZ ;  /* 0x800000ff02029221 */ /* 0x001fe20000010100 */
[----:B--2---:R-:W-:-:S05]  /*12b0*/  HADD2.F32 R27, -RZ, R24.H0_H0 ;  /* 0x20000018ff1b7230 */ /* 0x004fca0000004100 */
[----:B------:R-:W-:Y:S01]  /*12c0*/  FMUL.FTZ R2, R2, R27 ;  /* 0x0000001b02027220 */ /* 0x000fe20000410000 */
[----:B------:R-:W-:Y:S01]  /*12d0*/  LOP3.LUT R27, R0, 0x1fe, RZ, 0xc0, !PT ;  /* 0x000001fe001b7812 */ /* 0x000fe200078ec0ff */
[----:B------:R-:W-:-:S03]  /*12e0*/  HADD2.F32 R0, -RZ, R7.H0_H0 ;  /* 0x20000007ff007230 */ /* 0x000fc60000004100 */
[----:B------:R-:W-:Y:S01]  /*12f0*/  IADD3 R6, P2, PT, R27, R4, RZ ;  /* 0x000000041b067210 */ /* 0x000fe20007f5e0ff */
[----:B------:R-:W-:Y:S02]  /*1300*/  HADD2.F32 R10, -RZ, R10.H0_H0 ;  /* 0x2000000aff0a7230 */ /* 0x000fe40000004100 */
[----:B------:R-:W-:Y:S02]  /*1310*/  FFMA.FTZ R0, R8, R0, R11 ;  /* 0x0000000008007223 */ /* 0x000fe4000001000b */
        /* <DEDUP_REMOVED lines=17> */
[----:B------:R-:W-:-:S04]  /*1430*/  @!P2 IADD3 R29, PT, PT, R29, -R12, RZ ;  /* 0x8000000c1d1da210 */ /* 0x000fc80007ffe0ff */
        /* <DEDUP_REMOVED lines=12> */
[----:B------:R-:W-:Y:S02]  /*1500*/  IMAD.MOV.U32 R9, RZ, RZ, R2 ;  /* 0x000000ffff097224 */ /* 0x000fe400078e0002 */
        /* <DEDUP_REMOVED lines=12> */
[----:B------:R-:W-:Y:S02]  /*15d0*/  HADD2.F32 R10, -RZ, R10.H0_H0 ;  /* 0x2000000aff0a7230 */ /* 0x000fe40000004100 */
[----:B------:R-:W-:Y:S02]  /*15e0*/  HADD2.F32 R24, -RZ, R24.H0_H0 ;  /* 0x20000018ff187230 */ /* 0x000fe40000004100 */
[----:B0-----:R-:W-:-:S04]  /*15f0*/  @!P1 FADD.FTZ R29, -R29, -RZ ;  /* 0x800000ff1d1d9221 */ /* 0x001fc80000010100 */
[----:B------:R-:W-:-:S04]  /*1600*/  FMUL.FTZ R24, R29, R24 ;  /* 0x000000181d187220 */ /* 0x000fc80000410000 */
[----:B------:R-:W-:-:S07]  /*1610*/  FFMA.FTZ R6, R23, R10, R24 ;  /* 0x0000000a17067223 */ /* 0x000fce0000010018 */
.L_x_3340:
[----:B------:R-:W-:-:S04]  /*1620*/  LOP3.LUT R18, R18, 0xe, RZ, 0xfc, !PT ;  /* 0x0000000e12127812 */ /* 0x000fc800078efcff */
[----:B------:R-:W-:Y:S02]  /*1630*/  IABS R11, R18 ;  /* 0x00000012000b7213 */ /* 0x000fe40000000000 */
[----:B------:R-:W-:-:S03]  /*1640*/  ISETP.GE.AND P3, PT, R18, RZ, PT ;  /* 0x000000ff1200720c */ /* 0x000fc60003f66270 */
[----:B------:R-:W-:-:S05]  /*1650*/  IMAD.HI.U32 R14, R14, R11, RZ ;  /* 0x0000000b0e0e7227 */ /* 0x000fca00078e00ff */
[----:B------:R-:W-:-:S05]  /*1660*/  IADD3 R14, PT, PT, -R14, RZ, RZ ;  /* 0x000000ff0e0e7210 */ /* 0x000fca0007ffe1ff */
        /* <DEDUP_REMOVED lines=22> */
.L_x_3328:
[----:B------:R-:W-:Y:S05]  /*17d0*/  BSYNC B0 ;  /* 0x0000000000007941 */ /* 0x000fea0003800000 */
.L_x_3327:
[----:B------:R-:W-:Y:S02]  /*17e0*/  F2FP.F16.F32.PACK_AB R20, R20, R13 ;  /* 0x0000000d1414723e */ /* 0x000fe400000000ff */
[----:B------:R-:W-:Y:S02]  /*17f0*/  F2FP.F16.F32.PACK_AB R21, R9, R8 ;  /* 0x000000080915723e */ /* 0x000fe400000000ff */
[----:B------:R-:W-:Y:S02]  /*1800*/  F2FP.F16.F32.PACK_AB R22, R3, R22 ;  /* 0x000000160316723e */ /* 0x000fe400000000ff */
[----:B------:R-:W-:-:S05]  /*1810*/  F2FP.F16.F32.PACK_AB R23, R26, R23 ;  /* 0x000000171a17723e */ /* 0x000fca00000000ff */
[----:B------:R-:W-:Y:S01]  /*1820*/  STG.E.128 desc[UR4][R16.64], R20 ;  /* 0x0000001410007986 */ /* 0x000fe2000c101d04 */
[----:B------:R-:W-:Y:S05]  /*1830*/  EXIT ;  /* 0x000000000000794d */ /* 0x000fea0003800000 */
.L_x_3329:
[-C--:B------:R-:W-:Y:S02]  /*1840*/  IABS R12, R27.reuse ;  /* 0x0000001b000c7213 */ /* 0x080fe40000000000 */
[----:B------:R-:W-:Y:S02]  /*1850*/  SHF.L.U32 R18, R2, 0x4, RZ ;  /* 0x0000000402127819 */ /* 0x000fe400000006ff */
[----:B------:R0:W1:Y:S01]  /*1860*/  I2F.RP R10, R12 ;  /* 0x0000000c000a7306 */ /* 0x0000620000209400 */
[-C--:B------:R-:W-:Y:S02]  /*1870*/  LEA.HI R0, R0, R27.reuse, RZ, 0x4 ;  /* 0x0000001b00007211 */ /* 0x080fe400078f20ff */
[----:B------:R-:W-:Y:S02]  /*1880*/  ISETP.GE.AND P2, PT, R18, RZ, PT ;  /* 0x000000ff1200720c */ /* 0x000fe40003f46270 */
[----:B------:R-:W-:Y:S02]  /*1890*/  SHF.R.S32.HI R21, RZ, 0x4, R0 ;  /* 0x00000004ff157819 */ /* 0x000fe40000011400 */
[----:B------:R-:W-:Y:S01]  /*18a0*/  LOP3.LUT R19, RZ, R27, RZ, 0x33, !PT ;  /* 0x0000001bff137212 */ /* 0x000fe200078e33ff */
[----:B------:R-:W-:Y:S01]  /*18b0*/  HFMA2 R25, -RZ, RZ, 0, 1.847743988037109375e-06 ;  /* 0x0000001fff197431 */ /* 0x000fe200000001ff */
[----:B------:R-:W-:Y:S01]  /*18c0*/  MOV R24, 0xffffffff ;  /* 0xffffffff00187802 */ /* 0x000fe20000000f00 */
[----:B0-----:R-:W-:-:S07]  /*18d0*/  IMAD.MOV.U32 R28, RZ, RZ, R13 ;  /* 0x000000ffff1c7224 */ /* 0x001fce00078e000d */
[----:B-1----:R-:W-:Y:S05]  /*18e0*/  WARPSYNC.COLLECTIVE R24, `(.L_x_3331) ;  /* 0x0000000018087348 */ /* 0x002fea0003c00000 */
[----:B------:R-:W-:Y:S01]  /*18f0*/  NOP ;  /* 0x0000000000007918 */ /* 0x000fe20000000000 */
[----:B-1----:R-:W-:Y:S05]  /*1900*/  ENDCOLLECTIVE ;  /* 0x000000000000791b */ /* 0x002fea0003800000 */
.L_x_3331:
[----:B------:R-:W0:Y:S01]  /*1910*/  MUFU.RCP R10, R10 ;  /* 0x0000000a000a7308 */ /* 0x000e220000001000 */
[----:B------:R-:W-:Y:S02]  /*1920*/  ISETP.GE.AND P1, PT, R2, R21, PT ;  /* 0x000000150200720c */ /* 0x000fe40003f26270 */
[----:B0-----:R-:W-:-:S05]  /*1930*/  IADD3 R6, PT, PT, R10, 0xffffffe, RZ ;  /* 0x0ffffffe0a067810 */ /* 0x001fca0007ffe0ff */
[----:B------:R0:W1:Y:S02]  /*1940*/  F2I.FTZ.U32.TRUNC.NTZ R7, R6 ;  /* 0x0000000600077305 */ /* 0x000064000021f000 */
[----:B0-----:R-:W-:Y:S01]  /*1950*/  IMAD.MOV.U32 R6, RZ, RZ, RZ ;  /* 0x000000ffff067224 */ /* 0x001fe200078e00ff */
[----:B-1----:R-:W-:-:S05]  /*1960*/  IADD3 R11, PT, PT, RZ, -R7, RZ ;  /* 0x80000007ff0b7210 */ /* 0x002fca0007ffe0ff */
        /* <DEDUP_REMOVED lines=10> */
[----:B------:R-:W-:Y:S02]  /*1a10*/  ISETP.NE.AND P0, PT, R27, RZ, PT ;  /* 0x000000ff1b00720c */ /* 0x000fe40003f05270 */
        /* <DEDUP_REMOVED lines=12> */
.L_x_3332:
[----:B------:R-:W-:-:S05]  /*1ae0*/  MOV R27, R24 ;  /* 0x00000018001b7202 */ /* 0x000fca0000000f00 */
        /* <DEDUP_REMOVED lines=24> */
[----:B------:R-:W-:Y:S01]  /*1c70*/  HFMA2 R25, -RZ, RZ, 0, 1.847743988037109375e-06 ;  /* 0x0000001fff197431 */ /* 0x000fe200000001ff */
[----:B------:R-:W-:Y:S01]  /*1c80*/  MOV R24, 0xffffffff ;  /* 0xffffffff00187802 */ /* 0x000fe20000000f00 */
[----:B------:R-:W-:-:S07]  /*1c90*/  IMAD.MOV.U32 R28, RZ, RZ, R20 ;  /* 0x000000ffff1c7224 */ /* 0x000fce00078e0014 */
[----:B0----5:R-:W-:Y:S05]  /*1ca0*/  WARPSYNC.COLLECTIVE R24, `(.L_x_3333) ;  /* 0x0000000018087348 */ /* 0x021fea0003c00000 */
[----:B------:R1:W2:Y:S02]  /*1cb0*/  SHFL.BFLY P2, R24, R28, R21, R25 ;  /* 0x0c0000151c187389 */ /* 0x0002a40000040019 */
[----:B012--5:R-:W-:Y:S05]  /*1cc0*/  ENDCOLLECTIVE ;  /* 0x000000000000791b */ /* 0x027fea0003800000 */
.L_x_3333:
[----:B------:R-:W-:-:S04]  /*1cd0*/  IMAD.MOV.U32 R27, RZ, RZ, R24 ;  /* 0x000000ffff1b7224 */ /* 0x000fc800078e0018 */
        /* <DEDUP_REMOVED lines=8> */
[----:B------:R-:W-:-:S05]  /*1d60*/  IMAD.HI.U32 R0, R14, R11, RZ ;  /* 0x0000000b0e007227 */ /* 0x000fca00078e00ff */
[----:B------:R-:W-:-:S05]  /*1d70*/  IADD3 R0, PT, PT, -R0, RZ, RZ ;  /* 0x000000ff00007210 */ /* 0x000fca0007ffe1ff */
[----:B------:R-:W-:-:S05]  /*1d80*/  IMAD R11, R12, R0, R11 ;  /* 0x000000000c0b7224 */ /* 0x000fca00078e020b */
[----:B------:R-:W-:-:S13]  /*1d90*/  ISETP.GT.U32.AND P2, PT, R12, R11, PT ;  /* 0x0000000b0c00720c */ /* 0x000fda0003f44070 */
[----:B------:R-:W-:-:S04]  /*1da0*/  @!P2 IADD3 R11, PT, PT, R11, -R12, RZ ;  /* 0x8000000c0b0ba210 */ /* 0x000fc80007ffe0ff */
[----:B------:R-:W-:-:S13]  /*1db0*/  ISETP.GT.U32.AND P2, PT, R12, R11, PT ;  /* 0x0000000b0c00720c */ /* 0x000fda0003f44070 */
[----:B------:R-:W-:-:S05]  /*1dc0*/  @!P2 IMAD.IADD R11, R11, 0x1, -R12 ;  /* 0x000000010b0ba824 */ /* 0x000fca00078e0a0c */
[----:B------:R-:W-:-:S04]  /*1dd0*/  MOV R0, R11 ;  /* 0x0000000b00007202 */ /* 0x000fc80000000f00 */
        /* <DEDUP_REMOVED lines=9> */
[----:B------:R-:W-:Y:S01]  /*1e70*/  IMAD.MOV.U32 R24, RZ, RZ, -0x1 ;  /* 0xffffffffff187424 */ /* 0x000fe200078e00ff */
[----:B------:R-:W-:-:S07]  /*1e80*/  MOV R28, R8 ;  /* 0x00000008001c7202 */ /* 0x000fce0000000f00 */
[----:B0----5:R-:W-:Y:S05]  /*1e90*/  WARPSYNC.COLLECTIVE R24, `(.L_x_3334) ;  /* 0x0000000018087348 */ /* 0x021fea0003c00000 */
[----:B------:R1:W2:Y:S02]  /*1ea0*/  SHFL.BFLY P2, R24, R28, R21, R25 ;  /* 0x0c0000151c187389 */ /* 0x0002a40000040019 */
[----:B012--5:R-:W-:Y:S05]  /*1eb0*/  ENDCOLLECTIVE ;  /* 0x000000000000791b */ /* 0x027fea0003800000 */
.L_x_3334:
        /* <DEDUP_REMOVED lines=30> */
.L_x_3335:
        /* <DEDUP_REMOVED lines=30> */
.L_x_3336:
        /* <DEDUP_REMOVED lines=31> */
.L_x_3337:
[----:B------:R-:W-:-:S05]  /*2470*/  MOV R29, R24 ;  /* 0x00000018001d7202 */ /* 0x000fca0000000f00 */
[----:B------:R-:W-:Y:S01]  /*2480*/  @!P1 FADD.FTZ R29, -R29, -RZ ;  /* 0x800000ff1d1d9221 */ /* 0x000fe20000010100 */
[----:B------:R-:W-:Y:S02]  /*2490*/  HADD2.F32 R10, -RZ, R10.H0_H0 ;  /* 0x2000000aff0a7230 */ /* 0x000fe40000004100 */
[----:B------:R-:W-:Y:S01]  /*24a0*/  HADD2.F32 R11, -RZ, R6.H0_H0 ;  /* 0x20000006ff0b7230 */ /* 0x000fe20000004100 */
[----:B------:R-:W-:-:S04]  /*24b0*/  LOP3.LUT R6, R18, 0xc, RZ, 0xfc, !PT ;  /* 0x0000000c12067812 */ /* 0x000fc800078efcff */
        /* <DEDUP_REMOVED lines=26> */
.L_x_3338:
[----:B------:R-:W-:Y:S01]  /*2660*/  IMAD.MOV.U32 R28, RZ, RZ, R26 ;  /* 0x000000ffff1c7224 */ /* 0x000fe200078e001a */
[----:B------:R-:W-:Y:S02]  /*2670*/  MOV R29, R24 ;  /* 0x00000018001d7202 */ /* 0x000fe40000000f00 */
[----:B------:R-:W-:-:S03]  /*2680*/  MOV R24, 0xffffffff ;  /* 0xffffffff00187802 */ /* 0x000fc60000000f00 */
[----:B------:R-:W-:-:S07]  /*2690*/  @!P1 FADD.FTZ R29, -R29, -RZ ;  /* 0x800000ff1d1d9221 */ /* 0x000fce0000010100 */
[----:B------:R-:W-:Y:S05]  /*26a0*/  WARPSYNC.COLLECTIVE R24, `(.L_x_3339) ;  /* 0x0000000018087348 */ /* 0x000fea0003c00000 */
[----:B------:R0:W1:Y:S02]  /*26b0*/  SHFL.BFLY P2, R24, R28, R21, R25 ;  /* 0x0c0000151c187389 */ /* 0x0000640000040019 */
[----:B01----:R-:W-:Y:S05]  /*26c0*/  ENDCOLLECTIVE ;  /* 0x000000000000791b */ /* 0x003fea0003800000 */
.L_x_3339:
[----:B------:R-:W-:Y:S01]  /*26d0*/  MOV R7, R24 ;  /* 0x0000001800077202 */ /* 0x000fe20000000f00 */
[----:B------:R-:W-:Y:S02]  /*26e0*/  HADD2.F32 R10, -RZ, R10.H0_H0 ;  /* 0x2000000aff0a7230 */ /* 0x000fe40000004100 */
[----:B------:R-:W-:-:S05]  /*26f0*/  HADD2.F32 R11, -RZ, R6.H0_H0 ;  /* 0x20000006ff0b7230 */ /* 0x000fca0000004100 */
[----:B------:R-:W-:-:S04]  /*2700*/  FMUL.FTZ R8, R29, R11 ;  /* 0x0000000b1d087220 */ /* 0x000fc80000410000 */
[----:B------:R-:W-:Y:S01]  /*2710*/  FFMA.FTZ R6, R23, R10, R8 ;  /* 0x0000000a17067223 */ /* 0x000fe20000010008 */
[----:B------:R-:W-:Y:S01]  /*2720*/  IMAD.MOV.U32 R8, RZ, RZ, R0 ;  /* 0x000000ffff087224 */ /* 0x000fe200078e0000 */
[----:B------:R-:W-:Y:S06]  /*2730*/  BRA `(.L_x_3340) ;  /* 0xffffffec00b87947 */ /* 0x000fec000383ffff */
.L_x_3330:
[----:B------:R-:W-:Y:S01]  /*2740*/  BSSY B1, `(.L_x_3341) ;  /* 0x0000005000017945 */ /* 0x000fe20003800000 */
[----:B------:R-:W-:-:S07]  /*2750*/  MOV R24, 0xffffffff ;  /* 0xffffffff00187802 */ /* 0x000fce0000000f00 */
[----:B------:R-:W-:Y:S05]  /*2760*/  WARPSYNC.COLLECTIVE R24, `(.L_x_3342) ;  /* 0x0000000018087348 */ /* 0x000fea0003c00000 */
[----:B------:R-:W-:Y:S01]  /*2770*/  NOP ;  /* 0x0000000000007918 */ /* 0x000fe20000000000 */
[----:B------:R-:W-:Y:S05]  /*2780*/  ENDCOLLECTIVE ;  /* 0x000000000000791b */ /* 0x000fea0003800000 */
.L_x_3342:
[----:B------:R-:W-:Y:S05]  /*2790*/  BSYNC B1 ;  /* 0x0000000000017941 */ /* 0x000fea0003800000 */
.L_x_3341:
[----:B------:R-:W-:Y:S05]  /*27a0*/  BRA `(.L_x_3328) ;  /* 0xfffffff000087947 */ /* 0x000fea000383ffff */
.L_x_3343:
        /* <DEDUP_REMOVED lines=13> */
.L_x_4164:


//--------------------- .text._ZN12tensorrt_llm7kernels21fusedQKNormRopeKernelIN3c104HalfES3_Li256ELb1EEEvPviiifPKvS6_S6_PKlii --------------------------
	.section	.text._ZN12tensorrt_llm7kernels21fusedQKNormRopeKernelIN3c104HalfES3_Li256ELb1EEEvPviiifPKvS6_S6_PKlii,"ax",@progbits
	.align	128
        .global         _ZN12tensorrt_llm7kernels21fusedQKNormRopeKernelIN3c104HalfES3_Li256ELb1EEEvPviiifPKvS6_S6_PKlii
        .type           _ZN12tensorrt_llm7kernels21fusedQKNormRopeKernelIN3c104HalfES3_Li256ELb1EEEvPviiifPKvS6_S6_PKlii,@function
        .size           _ZN12tensorrt_llm7kernels21fusedQKNormRopeKernelIN3c104HalfES3_Li256ELb1EEEvPviiifPKvS6_S6_PKlii,(.L_x_4165 - _ZN12tensorrt_llm7kernels21fusedQKNormRopeKernelIN3c104HalfES3_Li256ELb1EEEvPviiifPKvS6_S6_PKlii)
        .other          _ZN12tensorrt_llm7kernels21fusedQKNormRopeKernelIN3c104HalfES3_Li256ELb1EEEvPviiifPKvS6_S6_PKlii,@"STO_CUDA_ENTRY STV_DEFAULT"
_ZN12tensorrt_llm7kernels21fusedQKNormRopeKernelIN3c104HalfES3_Li256ELb1EEEvPviiifPKvS6_S6_PKlii:
.text._ZN12tensorrt_llm7kernels21fusedQKNormRopeKernelIN3c104HalfES3_Li256ELb1EEEvPviiifPKvS6_S6_PKlii:
        /* <DEDUP_REMOVED lines=167> */
[----:B---3--:R-:W-:-:S02]  /*0a70*/  HADD2.F32 R23, -RZ, R19.H0_H0 ;  /* 0x20000013ff177230 */ /* 0x008fc40000004100 */
[----:B----4-:R-:W-:Y:S02]  /*0a80*/  HADD2.F32 R8, -RZ, R8.H0_H0 ;  /* 0x20000008ff087230 */ /* 0x010fe40000004100 */
[----:B-----5:R-:W-:Y:S02]  /*0a90*/  HADD2.F32 R17, -RZ, R17.H0_H0 ;  /* 0x20000011ff117230 */ /* 0x020fe40000004100 */
[----:B--2---:R-:W-:Y:S02]  /*0aa0*/  HADD2.F32 R12, -RZ, R12.H0_H0 ;  /* 0x2000000cff0c7230 */ /* 0x004fe40000004100 */
[----:B------:R-:W-:Y:S01]  /*0ab0*/  FMUL.FTZ R24, R22, R23 ;  /* 0x0000001716187220 */ /* 0x000fe20000410000 */
[----:B------:R-:W-:Y:S02]  /*0ac0*/  HADD2.F32 R15, -RZ, R15.H0_H0 ;  /* 0x2000000fff0f7230 */ /* 0x000fe40000004100 */
[----:B0-----:R-:W-:Y:S01]  /*0ad0*/  FMUL.FTZ R5, R11, R8 ;  /* 0x000000080b057220 */ /* 0x001fe20000410000 */
[----:B------:R-:W-:-:S02]  /*0ae0*/  HADD2.F32 R20, -RZ, R18.H0_H0 ;  /* 0x20000012ff147230 */ /* 0x000fc40000004100 */
[-C--:B------:R-:W-:Y:S01]  /*0af0*/  FMUL.FTZ R19, R29, R17.reuse ;  /* 0x000000111d137220 */ /* 0x080fe20000410000 */
[----:B------:R-:W-:Y:S01]  /*0b00*/  FMUL.FTZ R18, R0, R17 ;  /* 0x0000001100127220 */ /* 0x000fe20000410000 */
[----:B------:R-:W-:Y:S01]  /*0b10*/  FMUL.FTZ R23, R21, R23 ;  /* 0x0000001715177220 */ /* 0x000fe20000410000 */
[----:B------:R-:W-:Y:S02]  /*0b20*/  HADD2.F32 R13, -RZ, R13.H0_H0 ;  /* 0x2000000dff0d7230 */ /* 0x000fe40000004100 */
[----:B------:R-:W-:Y:S01]  /*0b30*/  FMUL.FTZ R8, R10, R8 ;  /* 0x000000080a087220 */ /* 0x000fe20000410000 */
[-C--:B------:R-:W-:Y:S01]  /*0b40*/  FMUL.FTZ R4, R16, R12.reuse ;  /* 0x0000000c10047220 */ /* 0x080fe20000410000 */
[----:B------:R-:W-:Y:S01]  /*0b50*/  FMUL.FTZ R7, R9, R12 ;  /* 0x0000000c09077220 */ /* 0x000fe20000410000 */
[----:B------:R-:W-:Y:S02]  /*0b60*/  HADD2.F32 R14, -RZ, R14.H0_H0 ;  /* 0x2000000eff0e7230 */ /* 0x000fe40000004100 */
        /* <DEDUP_REMOVED lines=8> */
.L_x_3345:
[----:B------:R-:W-:Y:S05]  /*0bf0*/  BSYNC.RECONVERGENT B0 ;  /* 0x0000000000007941 */ /* 0x000fea0003800200 */
.L_x_3344:
[----:B------:R-:W-:Y:S02]  /*0c00*/  F2FP.F16.F32.PACK_AB R4, R29, R0 ;  /* 0x000000001d04723e */ /* 0x000fe400000000ff */
[----:B------:R-:W-:Y:S02]  /*0c10*/  F2FP.F16.F32.PACK_AB R5, R22, R21 ;  /* 0x000000151605723e */ /* 0x000fe400000000ff */
[----:B------:R-:W-:Y:S02]  /*0c20*/  F2FP.F16.F32.PACK_AB R6, R11, R10 ;  /* 0x0000000a0b06723e */ /* 0x000fe400000000ff */
[----:B------:R-:W-:-:S05]  /*0c30*/  F2FP.F16.F32.PACK_AB R7, R16, R9 ;  /* 0x000000091007723e */ /* 0x000fca00000000ff */
[----:B------:R-:W-:Y:S01]  /*0c40*/  STG.E.128 desc[UR4][R2.64], R4 ;  /* 0x0000000402007986 */ /* 0x000fe2000c101d04 */
[----:B------:R-:W-:Y:S05]  /*0c50*/  EXIT ;  /* 0x000000000000794d */ /* 0x000fea0003800000 */
.L_x_3346:
        /* <DEDUP_REMOVED lines=10> */
.L_x_4165:


//--------------------- .text._ZN12tensorrt_llm7kernels21fusedQKNormRopeKernelIN3c104HalfES3_Li128ELb0EEEvPviiifPKvS6_S6_PKlii --------------------------
	.section	.text._ZN12tensorrt_llm7kernels21fusedQKNormRopeKernelIN3c104HalfES3_Li128ELb0EEEvPviiifPKvS6_S6_PKlii,"ax",@progbits
	.align	128
        .global         _ZN12tensorrt_llm7kernels21fusedQKNormRopeKernelIN3c104HalfES3_Li128ELb0EEEvPviiifPKvS6_S6_PKlii
        .type           _ZN12tensorrt_llm7kernels21fusedQKNormRopeKernelIN3c104HalfES3_Li128ELb0EEEvPviiifPKvS6_S6_PKlii,@function
        .size           _ZN12tensorrt_llm7kernels21fusedQKNormRopeKernelIN3c104HalfES3_Li128ELb0EEEvPviiifPKvS6_S6_PKlii,(.L_x_4166 - _ZN12tensorrt_llm7kernels21fusedQKNormRopeKernelIN3c104HalfES3_Li128ELb0EEEvPviiifPKvS6_S6_PKlii)
        .other          _ZN12tensorrt_llm7kernels21fusedQKNormRopeKernelIN3c104HalfES3_Li128ELb0EEEvPviiifPKvS6_S6_PKlii,@"STO_CUDA_ENTRY STV_DEFAULT"
_ZN12tensorrt_llm7kernels21fusedQKNormRopeKernelIN3c104HalfES3_Li128ELb0EEEvPviiifPKvS6_S6_PKlii:
.text._ZN12tensorrt_llm7kernels21fusedQKNormRopeKernelIN3c104HalfES3_Li128ELb0EEEvPviiifPKvS6_S6_PKlii:
        /* <DEDUP_REMOVED lines=218> */
.L_x_3356:
        /* <DEDUP_REMOVED lines=26> */
.L_x_3348:
[----:B------:R-:W-:Y:S05]  /*0f40*/  BSYNC B0 ;  /* 0x0000000000007941 */ /* 0x000fea0003800000 */
.L_x_3347:
[----:B------:R-:W-:Y:S02]  /*0f50*/  F2FP.F16.F32.PACK_AB R26, R3, R26 ;  /* 0x0000001a031a723e */ /* 0x000fe400000000ff */
[----:B------:R-:W-:-:S05]  /*0f60*/  F2FP.F16.F32.PACK_AB R27, R4, R27 ;  /* 0x0000001b041b723e */ /* 0x000fca00000000ff */
[----:B------:R-:W-:Y:S01]  /*0f70*/  STG.E.64 desc[UR4][R12.64], R26 ;  /* 0x0000001a0c007986 */ /* 0x000fe2000c101b04 */
[----:B------:R-:W-:Y:S05]  /*0f80*/  EXIT ;  /* 0x000000000000794d */ /* 0x000fea0003800000 */
.L_x_3349:
[-C--:B------:R-:W-:Y:S02]  /*0f90*/  IABS R7, R23.reuse ;  /* 0x0000001700077213 */ /* 0x080fe40000000000 */
[----:B------:R-:W-:Y:S02]  /*0fa0*/  LOP3.LUT R22, RZ, R23, RZ, 0x33, !PT ;  /* 0x00000017ff167212 */ /* 0x000fe400078e33ff */
[----:B------:R-:W0:Y:S08]  /*0fb0*/  I2F.RP R14, R7 ;  /* 0x00000007000e7306 */ /* 0x000e300000209400 */
[----:B0-----:R-:W0:Y:S02]  /*0fc0*/  MUFU.RCP R14, R14 ;  /* 0x0000000e000e7308 */ /* 0x001e240000001000 */
[----:B0-----:R-:W-:-:S06]  /*0fd0*/  IADD3 R10, PT, PT, R14, 0xffffffe, RZ ;  /* 0x0ffffffe0e0a7810 */ /* 0x001fcc0007ffe0ff */
        /* <DEDUP_REMOVED lines=33> */
[----:B------:R-:W-:Y:S02]  /*11f0*/  MOV R17, 0xffffffff ;  /* 0xffffffff00117802 */ /* 0x000fe40000000f00 */
[----:B------:R-:W-:Y:S02]  /*1200*/  MOV R20, R26 ;  /* 0x0000001a00147202 */ /* 0x000fe40000000f00 */
[----:B------:R-:W-:-:S05]  /*1210*/  IADD3 R2, PT, PT, -R2, RZ, RZ ;  /* 0x000000ff02027210 */ /* 0x000fca0007ffe1ff */
[----:B0-----:R-:W-:-:S07]  /*1220*/  IMAD R18, R7, R2, R18 ;  /* 0x0000000207127224 */ /* 0x001fce00078e0212 */
[----:B-----5:R-:W-:Y:S05]  /*1230*/  WARPSYNC.COLLECTIVE R17, `(.L_x_3351) ;  /* 0x0000000011087348 */ /* 0x020fea0003c00000 */
[----:B------:R-:W-:Y:S01]  /*1240*/  NOP ;  /* 0x0000000000007918 */ /* 0x000fe20000000000 */
[----:B-----5:R-:W-:Y:S05]  /*1250*/  ENDCOLLECTIVE ;  /* 0x000000000000791b */ /* 0x020fea0003800000 */
.L_x_3351:
[----:B------:R-:W-:-:S13]  /*1260*/  ISETP.GT.U32.AND P2, PT, R7, R18, PT ;  /* 0x000000120700720c */ /* 0x000fda0003f44070 */
[----:B------:R-:W-:-:S07]  /*1270*/  @!P2 IMAD.IADD R18, R18, 0x1, -R7 ;  /* 0x000000011212a824 */ /* 0x000fce00078e0a07 */
[----:B------:R-:W-:Y:S05]  /*1280*/  WARPSYNC.COLLECTIVE R17, `(.L_x_3352) ;  /* 0x0000000011087348 */ /* 0x000fea0003c00000 */
[----:B------:R0:W1:Y:S02]  /*1290*/  SHFL.BFLY P2, R19, R20, R23, R24 ;  /* 0x0c00001714137389 */ /* 0x0000640000040018 */
[----:B01----:R-:W-:Y:S05]  /*12a0*/  ENDCOLLECTIVE ;  /* 0x000000000000791b */ /* 0x003fea0003800000 */
.L_x_3352:
[----:B------:R-:W-:-:S13]  /*12b0*/  ISETP.GT.U32.AND P3, PT, R7, R18, PT ;  /* 0x000000120700720c */ /* 0x000fda0003f64070 */
[----:B------:R-:W-:-:S04]  /*12c0*/  @!P3 IADD3 R18, PT, PT, R18, -R7, RZ ;  /* 0x800000071212b210 */ /* 0x000fc80007ffe0ff */
        /* <DEDUP_REMOVED lines=18> */
[C---:B------:R-:W-:Y:S01]  /*13f0*/  IMAD R16, R7.reuse, R2, R16 ;  /* 0x0000000207107224 */ /* 0x040fe200078e0210 */
[----:B------:R-:W-:Y:S01]  /*1400*/  MOV R20, R3 ;  /* 0x0000000300147202 */ /* 0x000fe20000000f00 */
[----:B------:R0:W5:Y:S03]  /*1410*/  LDG.E.U16.CONSTANT R2, desc[UR4][R10.64] ;  /* 0x000000040a027981 */ /* 0x000166000c1e9500 */
[----:B------:R-:W-:-:S13]  /*1420*/  ISETP.GT.U32.AND P2, PT, R7, R16, PT ;  /* 0x000000100700720c */ /* 0x000fda0003f44070 */
[----:B------:R-:W-:-:S05]  /*1430*/  @!P2 IMAD.IADD R16, R16, 0x1, -R7 ;  /* 0x000000011010a824 */ /* 0x000fca00078e0a07 */
[----:B------:R-:W-:-:S13]  /*1440*/  ISETP.GT.U32.AND P2, PT, R7, R16, PT ;  /* 0x000000100700720c */ /* 0x000fda0003f44070 */
[----:B0-----:R-:W-:-:S07]  /*1450*/  @!P2 IADD3 R16, PT, PT, R16, -R7, RZ ;  /* 0x800000071010a210 */ /* 0x001fce0007ffe0ff */
[----:B-----5:R-:W-:Y:S05]  /*1460*/  WARPSYNC.COLLECTIVE R17, `(.L_x_3353) ;  /* 0x0000000011087348 */ /* 0x020fea0003c00000 */
[----:B------:R0:W1:Y:S02]  /*1470*/  SHFL.BFLY P2, R19, R20, R23, R24 ;  /* 0x0c00001714137389 */ /* 0x0000640000040018 */
[----:B01---5:R-:W-:Y:S05]  /*1480*/  ENDCOLLECTIVE ;  /* 0x000000000000791b */ /* 0x023fea0003800000 */
.L_x_3353:
[----:B------:R-:W-:-:S04]  /*1490*/  @!P3 IADD3 R15, PT, PT, -R16, RZ, RZ ;  /* 0x000000ff100fb210 */ /* 0x000fc80007ffe1ff */
[----:B------:R-:W-:-:S04]  /*14a0*/  @!P3 MOV R16, R15 ;  /* 0x0000000f0010b202 */ /* 0x000fc80000000f00 */
[----:B------:R-:W-:-:S04]  /*14b0*/  SEL R16, R22, R16, !P0 ;  /* 0x0000001016107207 */ /* 0x000fc80004000000 */
[----:B------:R-:W-:Y:S01]  /*14c0*/  LOP3.LUT R11, R16, 0xfe, RZ, 0xc0, !PT ;  /* 0x000000fe100b7812 */ /* 0x000fe200078ec0ff */
[----:B------:R-:W-:-:S03]  /*14d0*/  IMAD.MOV.U32 R28, RZ, RZ, R19 ;  /* 0x000000ffff1c7224 */ /* 0x000fc600078e0013 */
[----:B------:R-:W-:Y:S01]  /*14e0*/  IADD3 R10, P2, PT, R11, R0, RZ ;  /* 0x000000000b0a7210 */ /* 0x000fe20007f5e0ff */
[----:B------:R-:W-:-:S04]  /*14f0*/  @!P1 FADD.FTZ R28, -R28, -RZ ;  /* 0x800000ff1c1c9221 */ /* 0x000fc80000010100 */
[----:B------:R-:W-:-:S05]  /*1500*/  IMAD.X R11, RZ, RZ, R5, P2 ;  /* 0x000000ffff0b7224 */ /* 0x000fca00010e0605 */
[----:B------:R0:W5:Y:S01]  /*1510*/  LDG.E.U16.CONSTANT R16, desc[UR4][R10.64] ;  /* 0x000000040a107981 */ /* 0x000162000c1e9500 */
[----:B------:R-:W-:-:S05]  /*1520*/  HADD2.F32 R15, -RZ, R14.H0_H0 ;  /* 0x2000000eff0f7230 */ /* 0x000fca0000004100 */
[----:B------:R-:W-:Y:S01]  /*1530*/  FMUL.FTZ R28, R28, R15 ;  /* 0x0000000f1c1c7220 */ /* 0x000fe20000410000 */
[----:B------:R-:W-:-:S06]  /*1540*/  IMAD.WIDE R14, R6, 0x2, R10 ;  /* 0x00000002060e7825 */ /* 0x000fcc00078e020a */
[----:B------:R0:W5:Y:S01]  /*1550*/  LDG.E.U16.CONSTANT R14, desc[UR4][R14.64] ;  /* 0x000000040e0e7981 */ /* 0x000162000c1e9500 */
[----:B------:R-:W-:-:S07]  /*1560*/  MOV R20, R27 ;  /* 0x0000001b00147202 */ /* 0x000fce0000000f00 */
[----:B0----5:R-:W-:Y:S05]  /*1570*/  WARPSYNC.COLLECTIVE R17, `(.L_x_3354) ;  /* 0x0000000011087348 */ /* 0x021fea0003c00000 */
[----:B------:R1:W2:Y:S02]  /*1580*/  SHFL.BFLY P2, R19, R20, R23, R24 ;  /* 0x0c00001714137389 */ /* 0x0002a40000040018 */
[----:B012--5:R-:W-:Y:S05]  /*1590*/  ENDCOLLECTIVE ;  /* 0x000000000000791b */ /* 0x027fea0003800000 */
.L_x_3354:
[----:B------:R-:W-:Y:S01]  /*15a0*/  IMAD.MOV.U32 R20, RZ, RZ, R4 ;  /* 0x000000ffff147224 */ /* 0x000fe200078e0004 */
[----:B------:R-:W-:-:S07]  /*15b0*/  MOV R29, R19 ;  /* 0x00000013001d7202 */ /* 0x000fce0000000f00 */
[----:B------:R-:W-:Y:S05]  /*15c0*/  WARPSYNC.COLLECTIVE R17, `(.L_x_3355) ;  /* 0x0000000011087348 */ /* 0x000fea0003c00000 */
[----:B------:R0:W1:Y:S02]  /*15d0*/  SHFL.BFLY P2, R19, R20, R23, R24 ;  /* 0x0c00001714137389 */ /* 0x0000640000040018 */
[----:B01----:R-:W-:Y:S05]  /*15e0*/  ENDCOLLECTIVE ;  /* 0x000000000000791b */ /* 0x003fea0003800000 */
.L_x_3355:
        /* <DEDUP_REMOVED lines=9> */
.L_x_3350:
[----:B------:R-:W-:Y:S01]  /*1680*/  BSSY B1, `(.L_x_3357) ;  /* 0x0000005000017945 */ /* 0x000fe20003800000 */
[----:B------:R-:W-:-:S07]  /*1690*/  MOV R17, 0xffffffff ;  /* 0xffffffff00117802 */ /* 0x000fce0000000f00 */
[----:B------:R-:W-:Y:S05]  /*16a0*/  WARPSYNC.COLLECTIVE R17, `(.L_x_3358) ;  /* 0x0000000011087348 */ /* 0x000fea0003c00000 */
[----:B------:R-:W-:Y:S01]  /*16b0*/  NOP ;  /* 0x0000000000007918 */ /* 0x000fe20000000000 */
[----:B------:R-:W-:Y:S05]  /*16c0*/  ENDCOLLECTIVE ;  /* 0x000000000000791b */ /* 0x000fea0003800000 */
.L_x_3358:
[----:B------:R-:W-:Y:S05]  /*16d0*/  BSYNC B1 ;  /* 0x0000000000017941 */ /* 0x000fea0003800000 */
.L_x_3357:
[----:B------:R-:W-:Y:S05]  /*16e0*/  BRA `(.L_x_3348) ;  /* 0xfffffff800147947 */ /* 0x000fea000383ffff */
.L_x_3359:
        /* <DEDUP_REMOVED lines=9> */
.L_x_4166:


//--------------------- .text._ZN12tensorrt_llm7kernels21fusedQKNormRopeKernelIN3c104HalfES3_Li128ELb1EEEvPviiifPKvS6_S6_PKlii --------------------------
	.section	.text._ZN12tensorrt_llm7kernels21fusedQKNormRopeKernelIN3c104HalfES3_Li128ELb1EEEvPviiifPKvS6_S6_PKlii,"ax",@progbits
	.align	128
        .global         _ZN12tensorrt_llm7kernels21fusedQKNormRopeKernelIN3c104HalfES3_Li128ELb1EEEvPviiifPKvS6_S6_PKlii
        .type           _ZN12tensorrt_llm7kernels21fusedQKNormRopeKernelIN3c104HalfES3_Li128ELb1EEEvPviiifPKvS6_S6_PKlii,@function
        .size           _ZN12tensorrt_llm7kernels21fusedQKNormRopeKernelIN3c104HalfES3_Li128ELb1EEEvPviiifPKvS6_S6_PKlii,(.L_x_4167 - _ZN12tensorrt_llm7kernels21fusedQKNormRopeKernelIN3c104HalfES3_Li128ELb1EEEvPviiifPKvS6_S6_PKlii)
        .other          _ZN12tensorrt_llm7kernels21fusedQKNormRopeKernelIN3c104HalfES3_Li128ELb1EEEvPviiifPKvS6_S6_PKlii,@"STO_CUDA_ENTRY STV_DEFAULT"
_ZN12tensorrt_llm7kernels21fusedQKNormRopeKernelIN3c104HalfES3_Li128ELb1EEEvPviiifPKvS6_S6_PKlii:
.text._ZN12tensorrt_llm7kernels21fusedQKNormRopeKernelIN3c104HalfES3_Li128ELb1EEEvPviiifPKvS6_S6_PKlii:
        /* <DEDUP_REMOVED lines=138> */
[----:B------:R-:W-:-:S03]  /*08a0*/  FMUL.FTZ R12, R0, R9 ;  /* 0x00000009000c7220 */ /* 0x000fc60000410000 */
[----:B------:R-:W-:Y:S01]  /*08b0*/  FFMA.FTZ R0, R0, R8, -R13 ;  /* 0x0000000800007223 */ /* 0x000fe2000001080d */
[----:B------:R-:W-:Y:S01]  /*08c0*/  FFMA.FTZ R19, R19, R14, -R16 ;  /* 0x0000000e13137223 */ /* 0x000fe20000010810 */
[----:B------:R-:W-:Y:S01]  /*08d0*/  FFMA.FTZ R11, R11, R8, R12 ;  /* 0x000000080b0b7223 */ /* 0x000fe2000001000c */
[----:B------:R-:W-:-:S07]  /*08e0*/  FFMA.FTZ R10, R10, R14, R15 ;  /* 0x0000000e0a0a7223 */ /* 0x000fce000001000f */
.L_x_3361:
[----:B------:R-:W-:Y:S05]  /*08f0*/  BSYNC.RECONVERGENT B0 ;  /* 0x0000000000007941 */ /* 0x000fea0003800200 */
.L_x_3360:
[----:B------:R-:W-:Y:S02]  /*0900*/  F2FP.F16.F32.PACK_AB R18, R11, R0 ;  /* 0x000000000b12723e */ /* 0x000fe400000000ff */
[----:B------:R-:W-:-:S05]  /*0910*/  F2FP.F16.F32.PACK_AB R19, R10, R19 ;  /* 0x000000130a13723e */ /* 0x000fca00000000ff */
[----:B------:R-:W-:Y:S01]  /*0920*/  STG.E.64 desc[UR4][R2.64], R18 ;  /* 0x0000001202007986 */ /* 0x000fe2000c101b04 */
[----:B------:R-:W-:Y:S05]  /*0930*/  EXIT ;  /* 0x000000000000794d */ /* 0x000fea0003800000 */
.L_x_3362:
        /* <DEDUP_REMOVED lines=12> */
.L_x_4167:


//--------------------- .text._ZN12tensorrt_llm7kernels21fusedQKNormRopeKernelIN3c104HalfES3_Li64ELb0EEEvPviiifPKvS6_S6_PKlii --------------------------
	.section	.text._ZN12tensorrt_llm7kernels21fusedQKNormRopeKernelIN3c104HalfES3_Li64ELb0EEEvPviiifPKvS6_S6_PKlii,"ax",@progbits
	.align	128
        .global         _ZN12tensorrt_llm7kernels21fusedQKNormRopeKernelIN3c104HalfES3_Li64ELb0EEEvPviiifPKvS6_S6_PKlii
        .type           _ZN12tensorrt_llm7kernels21fusedQKNormRopeKernelIN3c104HalfES3_Li64ELb0EEEvPviiifPKvS6_S6_PKlii,@function
        .size           _ZN12tensorrt_llm7kernels21fusedQKNormRopeKernelIN3c104HalfES3_Li64ELb0EEEvPviiifPKvS6_S6_PKlii,(.L_x_4168 - _ZN12tensorrt_llm7kernels21fusedQKNormRopeKernelIN3c104HalfES3_Li64ELb0EEEvPviiifPKvS6_S6_PKlii)
        .other          _ZN12tensorrt_llm7kernels21fusedQKNormRopeKernelIN3c104HalfES3_Li64ELb0EEEvPviiifPKvS6_S6_PKlii,@"STO_CUDA_ENTRY STV_DEFAULT"
_ZN12tensorrt_llm7kernels21fusedQKNormRopeKernelIN3c104HalfES3_Li64ELb0EEEvPviiifPKvS6_S6_PKlii:
.text._ZN12tensorrt_llm7kernels21fusedQKNormRopeKernelIN3c104HalfES3_Li64ELb0EEEvPviiifPKvS6_S6_PKlii:
        /* <DEDUP_REMOVED lines=18> */
[----:B0-----:R-:W-:Y:S01]  /*0120*/  HFMA2 R2, -RZ, RZ, 0, 0 ;  /* 0x00000000ff027431 */ /* 0x001fe200000001ff */
[----:B--2---:R-:W-:-:S05]  /*0130*/  IADD3 R12, PT, PT, RZ, -R3, RZ ;  /* 0x80000003ff0c7210 */ /* 0x004fca0007ffe0ff */
[----:B------:R-:W-:-:S04]  /*0140*/  IMAD R5, R12, R9, RZ ;  /* 0x000000090c057224 */ /* 0x000fc800078e02ff */
[----:B------:R-:W-:-:S04]  /*0150*/  IMAD.HI.U32 R2, R3, R5, R2 ;  /* 0x0000000503027227 */ /* 0x000fc800078e0002 */
[----:B------:R-:W-:-:S04]  /*0160*/  IMAD.MOV.U32 R3, RZ, RZ, R0 ;  /* 0x000000ffff037224 */ /* 0x000fc800078e0000 */
        /* <DEDUP_REMOVED lines=26> */
[----:B------:R-:W-:Y:S02]  /*0310*/  LOP3.LUT R4, R8, 0x1f, RZ, 0xc0, !PT ;  /* 0x0000001f08047812 */ /* 0x000fe400078ec0ff */
        /* <DEDUP_REMOVED lines=46> */
[----:B------:R-:W-:Y:S02]  /*0600*/  LEA R7, P1, R10, UR6, 0x1 ;  /* 0x000000060a077c11 */ /* 0x000fe4000f8208ff */
[----:B------:R-:W-:Y:S02]  /*0610*/  IADD3 R11, PT, PT, R11, R21, RZ ;  /* 0x000000150b0b7210 */ /* 0x000fe40007ffe0ff */
        /* <DEDUP_REMOVED lines=51> */
.L_x_3370:
        /* <DEDUP_REMOVED lines=27> */
.L_x_3364:
[----:B------:R-:W-:Y:S05]  /*0b00*/  BSYNC B0 ;  /* 0x0000000000007941 */ /* 0x000fea0003800000 */
.L_x_3363:
[----:B------:R-:W-:-:S05]  /*0b10*/  F2FP.F16.F32.PACK_AB R9, R0, R9 ;  /* 0x000000090009723e */ /* 0x000fca00000000ff */
[----:B------:R-:W-:Y:S01]  /*0b20*/  STG.E desc[UR4][R2.64], R9 ;  /* 0x0000000902007986 */ /* 0x000fe2000c101904 */
[----:B------:R-:W-:Y:S05]  /*0b30*/  EXIT ;  /* 0x000000000000794d */ /* 0x000fea0003800000 */
.L_x_3365:
[----:B------:R-:W-:Y:S02]  /*0b40*/  IABS R11, R6 ;  /* 0x00000006000b7213 */ /* 0x000fe40000000000 */
[----:B------:R-:W-:Y:S02]  /*0b50*/  SHF.L.U32 R8, R4, 0x2, RZ ;  /* 0x0000000204087819 */ /* 0x000fe400000006ff */
        /* <DEDUP_REMOVED lines=29> */
[----:B------:R-:W-:-:S04]  /*0d30*/  SHF.R.S32.HI R19, RZ, 0x1f, R6 ;  /* 0x0000001fff137819 */ /* 0x000fc80000011406 */
[----:B------:R-:W-:Y:S01]  /*0d40*/  LEA.HI R19, R19, R6, RZ, 0x2 ;  /* 0x0000000613137211 */ /* 0x000fe200078f10ff */
[----:B------:R-:W-:Y:S01]  /*0d50*/  IMAD.MOV.U32 R18, RZ, RZ, -0x1 ;  /* 0xffffffffff127424 */ /* 0x000fe200078e00ff */
[----:B------:R-:W-:Y:S01]  /*0d60*/  MOV R21, R9 ;  /* 0x0000000900157202 */ /* 0x000fe20000000f00 */
[----:B------:R-:W-:Y:S01]  /*0d70*/  IMAD.MOV.U32 R20, RZ, RZ, 0x1f ;  /* 0x0000001fff147424 */ /* 0x000fe200078e00ff */
[----:B------:R-:W-:-:S07]  /*0d80*/  SHF.R.S32.HI R19, RZ, 0x2, R19 ;  /* 0x00000002ff137819 */ /* 0x000fce0000011413 */
[----:B0----5:R-:W-:Y:S05]  /*0d90*/  WARPSYNC.COLLECTIVE R18, `(.L_x_3367) ;  /* 0x0000000012087348 */ /* 0x021fea0003c00000 */
[----:B------:R-:W-:Y:S01]  /*0da0*/  NOP ;  /* 0x0000000000007918 */ /* 0x000fe20000000000 */
[----:B0----5:R-:W-:Y:S05]  /*0db0*/  ENDCOLLECTIVE ;  /* 0x000000000000791b */ /* 0x021fea0003800000 */
.L_x_3367:
[----:B------:R-:W-:Y:S05]  /*0dc0*/  WARPSYNC.COLLECTIVE R18, `(.L_x_3368) ;  /* 0x0000000012087348 */ /* 0x000fea0003c00000 */
[----:B------:R0:W1:Y:S02]  /*0dd0*/  SHFL.BFLY P2, R17, R21, R19, R20 ;  /* 0x0c00001315117389 */ /* 0x0000640000040014 */
[----:B01----:R-:W-:Y:S05]  /*0de0*/  ENDCOLLECTIVE ;  /* 0x000000000000791b */ /* 0x003fea0003800000 */
.L_x_3368:
[----:B------:R-:W-:Y:S01]  /*0df0*/  ISETP.GE.AND P1, PT, R4, R19, PT ;  /* 0x000000130400720c */ /* 0x000fe20003f26270 */
[----:B------:R-:W-:Y:S01]  /*0e00*/  IMAD.MOV.U32 R21, RZ, RZ, R0 ;  /* 0x000000ffff157224 */ /* 0x000fe200078e0000 */
[----:B------:R-:W-:-:S11]  /*0e10*/  MOV R6, R17 ;  /* 0x0000001100067202 */ /* 0x000fd60000000f00 */
[----:B------:R-:W-:Y:S05]  /*0e20*/  WARPSYNC.COLLECTIVE R18, `(.L_x_3369) ;  /* 0x0000000012087348 */ /* 0x000fea0003c00000 */
[----:B------:R0:W1:Y:S02]  /*0e30*/  SHFL.BFLY P2, R17, R21, R19, R20 ;  /* 0x0c00001315117389 */ /* 0x0000640000040014 */
[----:B01----:R-:W-:Y:S05]  /*0e40*/  ENDCOLLECTIVE ;  /* 0x000000000000791b */ /* 0x003fea0003800000 */
.L_x_3369:
[----:B------:R-:W-:Y:S01]  /*0e50*/  @!P1 FADD.FTZ R6, -R6, -RZ ;  /* 0x800000ff06069221 */ /* 0x000fe20000010100 */
[----:B------:R-:W-:Y:S01]  /*0e60*/  MOV R4, R17 ;  /* 0x0000001100047202 */ /* 0x000fe20000000f00 */
[----:B------:R-:W-:Y:S02]  /*0e70*/  HADD2.F32 R14, -RZ, R14.H0_H0 ;  /* 0x2000000eff0e7230 */ /* 0x000fe40000004100 */
[----:B------:R-:W-:-:S05]  /*0e80*/  HADD2.F32 R15, -RZ, R16.H0_H0 ;  /* 0x20000010ff0f7230 */ /* 0x000fca0000004100 */
[----:B------:R-:W-:-:S04]  /*0e90*/  FMUL.FTZ R6, R6, R15 ;  /* 0x0000000f06067220 */ /* 0x000fc80000410000 */
[----:B------:R-:W-:Y:S01]  /*0ea0*/  FFMA.FTZ R6, R9, R14, R6 ;  /* 0x0000000e09067223 */ /* 0x000fe20000010006 */
[----:B------:R-:W-:Y:S06]  /*0eb0*/  BRA `(.L_x_3370) ;  /* 0xfffffff800a47947 */ /* 0x000fec000383ffff */
.L_x_3366:
[----:B------:R-:W-:Y:S01]  /*0ec0*/  BSSY B1, `(.L_x_3371) ;  /* 0x0000005000017945 */ /* 0x000fe20003800000 */
[----:B------:R-:W-:-:S07]  /*0ed0*/  MOV R18, 0xffffffff ;  /* 0xffffffff00127802 */ /* 0x000fce0000000f00 */
[----:B------:R-:W-:Y:S05]  /*0ee0*/  WARPSYNC.COLLECTIVE R18, `(.L_x_3372) ;  /* 0x0000000012087348 */ /* 0x000fea0003c00000 */
[----:B------:R-:W-:Y:S01]  /*0ef0*/  NOP ;  /* 0x0000000000007918 */ /* 0x000fe20000000000 */
[----:B------:R-:W-:Y:S05]  /*0f00*/  ENDCOLLECTIVE ;  /* 0x000000000000791b */ /* 0x000fea0003800000 */
.L_x_3372:
[----:B------:R-:W-:Y:S05]  /*0f10*/  BSYNC B1 ;  /* 0x0000000000017941 */ /* 0x000fea0003800000 */
.L_x_3371:
[----:B------:R-:W-:Y:S05]  /*0f20*/  BRA `(.L_x_3364) ;  /* 0xfffffff800f47947 */ /* 0x000fea000383ffff */
.L_x_3373:
        /* <DEDUP_REMOVED lines=13> */
.L_x_4168:


//--------------------- .text._ZN12tensorrt_llm7kernels21fusedQKNormRopeKernelIN3c104HalfES3_Li64ELb1EEEvPviiifPKvS6_S6_PKlii --------------------------
	.section	.text._ZN12tensorrt_llm7kernels21fusedQKNormRopeKernelIN3c104HalfES3_Li64ELb1EEEvPviiifPKvS6_S6_PKlii,"ax",@progbits
	.align	128
        .global         _ZN12tensorrt_llm7kernels21fusedQKNormRopeKernelIN3c104HalfES3_Li64ELb1EEEvPviiifPKvS6_S6_PKlii
        .type           _ZN12tensorrt_llm7kernels21fusedQKNormRopeKernelIN3c104HalfES3_Li64ELb1EEEvPviiifPKvS6_S6_PKlii,@function
        .size           _ZN12tensorrt_llm7kernels21fusedQKNormRopeKernelIN3c104HalfES3_Li64ELb1EEEvPviiifPKvS6_S6_PKlii,(.L_x_4169 - _ZN12tensorrt_llm7kernels21fusedQKNormRopeKernelIN3c104HalfES3_Li64ELb1EEEvPviiifPKvS6_S6_PKlii)
        .other          _ZN12tensorrt_llm7kernels21fusedQKNormRopeKernelIN3c104HalfES3_Li64ELb1EEEvPviiifPKvS6_S6_PKlii,@"STO_CUDA_ENTRY STV_DEFAULT"
_ZN12tensorrt_llm7kernels21fusedQKNormRopeKernelIN3c104HalfES3_Li64ELb1EEEvPviiifPKvS6_S6_PKlii:
.text._ZN12tensorrt_llm7kernels21fusedQKNormRopeKernelIN3c104HalfES3_Li64ELb1EEEvPviiifPKvS6_S6_PKlii:
        /* <DEDUP_REMOVED lines=18> */
[----:B------:R-:W-:Y:S01]  /*0120*/  IMAD R5, R9, R8, RZ ;  /* 0x0000000809057224 */ /* 0x000fe200078e02ff */
[----:B------:R-:W-:Y:S01]  /*0130*/  IADD3 R9, PT, PT, RZ, -R2, RZ ;  /* 0x80000002ff097210 */ /* 0x000fe20007ffe0ff */
[----:B------:R-:W-:-:S05]  /*0140*/  HFMA2 R2, -RZ, RZ, 0, 0 ;  /* 0x00000000ff027431 */ /* 0x000fca00000001ff */
        /* <DEDUP_REMOVED lines=30> */
[----:B------:R-:W-:Y:S01]  /*0330*/  IMAD.SHL.U32 R19, R21, 0x2, RZ ;  /* 0x0000000215137824 */ /* 0x000fe200078e00ff */
[CC--:B------:R-:W-:Y:S02]  /*0340*/  ISETP.GE.AND P0, PT, R7.reuse, R6.reuse, PT ;  /* 0x000000060700720c */ /* 0x0c0fe40003f06270 */
[----:B------:R-:W-:-:S04]  /*0350*/  IADD3 R10, PT, PT, R7, -R6, RZ ;  /* 0x80000006070a7210 */ /* 0x000fc80007ffe0ff */
[----:B------:R-:W-:-:S05]  /*0360*/  SEL R11, R10, RZ, P0 ;  /* 0x000000ff0a0b7207 */ /* 0x000fca0000000000 */
[----:B------:R-:W-:Y:S01]  /*0370*/  IMAD R2, R13, R2, R11 ;  /* 0x000000020d027224 */ /* 0x000fe200078e020b */
[----:B------:R-:W-:Y:S01]  /*0380*/  VIMNMX R11, PT, PT, R7, R6, PT ;  /* 0x00000006070b7248 */ /* 0x000fe20003fe0100 */
[----:B------:R-:W2:Y:S03]  /*0390*/  LDC.64 R12, c[0x0][0x3a0] ;  /* 0x0000e800ff0c7b82 */ /* 0x000ea60000000a00 */
[----:B------:R-:W-:-:S04]  /*03a0*/  IADD3 R2, PT, PT, R2, R11, RZ ;  /* 0x0000000b02027210 */ /* 0x000fc80007ffe0ff */
        /* <DEDUP_REMOVED lines=17> */
[C---:B0-----:R-:W-:Y:S02]  /*04c0*/  @!P2 LEA R12, P4, R21.reuse, R10, 0x1 ;  /* 0x0000000a150ca211 */ /* 0x041fe400078808ff */
[----:B------:R-:W-:Y:S02]  /*04d0*/  @!P2 IADD3.X R8, PT, PT, RZ, R8, RZ, P3, !PT ;  /* 0x00000008ff08a210 */ /* 0x000fe40001ffe4ff */
[----:B------:R-:W2:Y:S02]  /*04e0*/  @P0 LDG.E.U16 R6, desc[UR4][R16.64+0x2] ;  /* 0x0000020410060981 */ /* 0x000ea4000c1e1500 */
[----:B------:R-:W-:Y:S02]  /*04f0*/  @!P2 LEA.HI.X R13, R21, R11, R8, 0x1, P4 ;  /* 0x0000000b150da211 */ /* 0x000fe400020f0c08 */
[----:B------:R0:W4:Y:S01]  /*0500*/  @!P0 LDG.E.U16 R8, desc[UR4][R14.64+0x2] ;  /* 0x000002040e088981 */ /* 0x000122000c1e1500 */
[----:B------:R-:W-:-:S03]  /*0510*/  @!P2 IMAD.WIDE.U32 R18, R0, 0x2, R12 ;  /* 0x000000020012a825 */ /* 0x000fc600078e000c */
[----:B------:R-:W4:Y:S04]  /*0520*/  @P1 LDG.E.U16 R9, desc[UR4][R16.64] ;  /* 0x0000000410091981 */ /* 0x000f28000c1e1500 */
[----:B------:R-:W4:Y:S04]  /*0530*/  @!P2 LDG.E.U16.CONSTANT R10, desc[UR4][R18.64] ;  /* 0x00000004120aa981 */ /* 0x000f28000c1e9500 */
[----:B------:R1:W4:Y:S01]  /*0540*/  @!P2 LDG.E.U16.CONSTANT R11, desc[UR4][R12.64] ;  /* 0x000000040c0ba981 */ /* 0x000322000c1e9500 */
        /* <DEDUP_REMOVED lines=18> */
[----:B----4-:R-:W-:Y:S02]  /*0670*/  @!P0 HADD2.F32 R6, -RZ, R8.H0_H0 ;  /* 0x20000008ff068230 */ /* 0x010fe40000004100 */
[----:B------:R-:W-:-:S03]  /*0680*/  @P1 HADD2.F32 R7, -RZ, R9.H0_H0 ;  /* 0x20000009ff071230 */ /* 0x000fc60000004100 */
[C---:B0-----:R-:W-:Y:S01]  /*0690*/  FMUL.FTZ R9, R3.reuse, R6 ;  /* 0x0000000603097220 */ /* 0x041fe20000410000 */
[----:B------:R-:W-:Y:S02]  /*06a0*/  @!P2 HADD2.F32 R10, -RZ, R10.H0_H0 ;  /* 0x2000000aff0aa230 */ /* 0x000fe40000004100 */
[----:B------:R-:W-:Y:S01]  /*06b0*/  FMUL.FTZ R7, R3, R7 ;  /* 0x0000000703077220 */ /* 0x000fe20000410000 */
[----:B------:R-:W-:Y:S01]  /*06c0*/  FMUL.FTZ R9, R2, R9 ;  /* 0x0000000902097220 */ /* 0x000fe20000410000 */
[----:B------:R-:W-:Y:S02]  /*06d0*/  @!P2 HADD2.F32 R11, -RZ, R11.H0_H0 ;  /* 0x2000000bff0ba230 */ /* 0x000fe40000004100 */
[----:B------:R-:W-:Y:S01]  /*06e0*/  FMUL.FTZ R0, R0, R7 ;  /* 0x0000000700007220 */ /* 0x000fe20000410000 */
[----:B------:R-:W-:-:S03]  /*06f0*/  @!P2 FMUL.FTZ R3, R9, R10 ;  /* 0x0000000a0903a220 */ /* 0x000fc60000410000 */
[C---:B------:R-:W-:Y:S01]  /*0700*/  @!P2 FMUL.FTZ R10, R0.reuse, R10 ;  /* 0x0000000a000aa220 */ /* 0x040fe20000410000 */
[----:B------:R-:W-:-:S03]  /*0710*/  @!P2 FFMA.FTZ R3, R0, R11, -R3 ;  /* 0x0000000b0003a223 */ /* 0x000fc60000010803 */
[----:B------:R-:W-:Y:S02]  /*0720*/  @!P2 FFMA.FTZ R9, R9, R11, R10 ;  /* 0x0000000b0909a223 */ /* 0x000fe4000001000a */
[----:B------:R-:W-:-:S04]  /*0730*/  @!P2 MOV R0, R3 ;  /* 0x000000030000a202 */ /* 0x000fc80000000f00 */
[----:B------:R-:W-:-:S05]  /*0740*/  F2FP.F16.F32.PACK_AB R9, R9, R0 ;  /* 0x000000000909723e */ /* 0x000fca00000000ff */
[----:B------:R-:W-:Y:S01]  /*0750*/  STG.E desc[UR4][R4.64], R9 ;  /* 0x0000000904007986 */ /* 0x000fe2000c101904 */
[----:B------:R-:W-:Y:S05]  /*0760*/  EXIT ;  /* 0x000000000000794d */ /* 0x000fea0003800000 */
.L_x_3374:
        /* <DEDUP_REMOVED lines=9> */
.L_x_4169:


//--------------------- .text._ZN12tensorrt_llm7kernels32fusedQKNormRopeKernelNTokenHeadsIN3c104HalfEfLi256ELb0ELi8EEEvPviiifPKvS6_S6_PKlii --------------------------
	.section	.text._ZN12tensorrt_llm7kernels32fusedQKNormRopeKernelNTokenHeadsIN3c104HalfEfLi256ELb0ELi8EEEvPviiifPKvS6_S6_PKlii,"ax",@progbits
	.align	128
        .global         _ZN12tensorrt_llm7kernels32fusedQKNormRopeKernelNTokenHeadsIN3c104HalfEfLi256ELb0ELi8EEEvPviiifPKvS6_S6_PKlii
        .type           _ZN12tensorrt_llm7kernels32fusedQKNormRopeKernelNTokenHeadsIN3c104HalfEfLi256ELb0ELi8EEEvPviiifPKvS6_S6_PKlii,@function
        .size           _ZN12tensorrt_llm7kernels32fusedQKNormRopeKernelNTokenHeadsIN3c104HalfEfLi256ELb0ELi8EEEvPviiifPKvS6_S6_PKlii,(.L_x_4170 - _ZN12tensorrt_llm7kernels32fusedQKNormRopeKernelNTokenHeadsIN3c104HalfEfLi256ELb0ELi8EEEvPviiifPKvS6_S6_PKlii)
        .other          _ZN12tensorrt_llm7kernels32fusedQKNormRopeKernelNTokenHeadsIN3c104HalfEfLi256ELb0ELi8EEEvPviiifPKvS6_S6_PKlii,@"STO_CUDA_ENTRY STV_DEFAULT"
_ZN12tensorrt_llm7kernels32fusedQKNormRopeKernelNTokenHeadsIN3c104HalfEfLi256ELb0ELi8EEEvPviiifPKvS6_S6_PKlii:
.text._ZN12tensorrt_llm7kernels32fusedQKNormRopeKernelNTokenHeadsIN3c104HalfEfLi256ELb0ELi8EEEvPviiifPKvS6_S6_PKlii:
        /* <DEDUP_REMOVED lines=79> */
.L_x_3379:
        /* <DEDUP_REMOVED lines=43> */
.L_x_3378:
[----:B---3--:R-:W-:Y:S05]  /*07a0*/  BSYNC.RECONVERGENT B1 ;  /* 0x0000000000017941 */ /* 0x008fea0003800200 */
.L_x_3377:
        /* <DEDUP_REMOVED lines=12> */
.L_x_3380:
        /* <DEDUP_REMOVED lines=16> */
.L_x_3376:
[----:B---3--:R-:W-:Y:S05]  /*0970*/  BSYNC.RECONVERGENT B0 ;  /* 0x0000000000007941 */ /* 0x008fea0003800200 */
.L_x_3375:
        /* <DEDUP_REMOVED lines=40> */
.L_x_3385:
        /* <DEDUP_REMOVED lines=11> */
.L_x_3384:
[----:B------:R-:W-:Y:S05]  /*0cb0*/  BSYNC.RECONVERGENT B1 ;  /* 0x0000000000017941 */ /* 0x000fea0003800200 */
.L_x_3383:
        /* <DEDUP_REMOVED lines=8> */
.L_x_3386:
[----:B------:R-:W-:Y:S01]  /*0d40*/  VIADD R4, R0, 0xfffffc00 ;  /* 0xfffffc0000047836 */ /* 0x000fe20000000000 */
        /* <DEDUP_REMOVED lines=22> */
.L_x_3382:
[----:B------:R-:W-:Y:S05]  /*0eb0*/  BSYNC.RECONVERGENT B0 ;  /* 0x0000000000007941 */ /* 0x000fea0003800200 */
.L_x_3381:
        /* <DEDUP_REMOVED lines=34> */
[----:B------:R-:W-:Y:S01]  /*10e0*/  USHF.R.S32.HI UR6, URZ, 0x3, UR6 ;  /* 0x00000003ff067899 */ /* 0x000fe20008011406 */
[----:B------:R-:W-:Y:S01]  /*10f0*/  LEA R24, R24, R27, 0x2 ;  /* 0x0000001b18187211 */ /* 0x000fe200078e10ff */
[----:B------:R-:W-:Y:S01]  /*1100*/  ULEA.HI UR5, UR5, UR8, URZ, 0x4 ;  /* 0x0000000805057291 */ /* 0x000fe2000f8f20ff */
[----:B------:R-:W-:Y:S02]  /*1110*/  IMAD R28, R28, R3, RZ ;  /* 0x000000031c1c7224 */ /* 0x000fe400078e02ff */
        /* <DEDUP_REMOVED lines=21> */
[----:B------:R-:W-:-:S07]  /*1270*/  HADD2.F32 R8, -RZ, R8.H0_H0 ;  /* 0x20000008ff087230 */ /* 0x000fce0000004100 */
.L_x_3394:
[----:B-1----:R-:W1:Y:S01]  /*1280*/  LDS.128 R4, [R24] ;  /* 0x0000000018047984 */ /* 0x002e620000000c00 */
[C---:B------:R-:W-:Y:S01]  /*1290*/  ISETP.GE.AND P1, PT, R31.reuse, UR11, PT ;  /* 0x0000000b1f007c0c */ /* 0x040fe2000bf26270 */
[----:B------:R-:W-:Y:S01]  /*12a0*/  UMOV UR4, 0xffffffff ;  /* 0xffffffff00047882 */ /* 0x000fe20000000000 */
[--C-:B-1----:R-:W-:Y:S02]  /*12b0*/  HADD2.F32 R0, -RZ, R4.reuse.H0_H0 ;  /* 0x20000004ff007230 */ /* 0x102fe40000004100 */
[----:B------:R-:W-:Y:S01]  /*12c0*/  HADD2.F32 R36, -RZ, R4.H1_H1 ;  /* 0x30000004ff247230 */ /* 0x000fe20000004100 */
[----:B------:R-:W-:Y:S01]  /*12d0*/  VIMNMX R4, PT, PT, R31, UR11, PT ;  /* 0x0000000b1f047c48 */ /* 0x000fe2000bfe0100 */
[--C-:B------:R-:W-:Y:S02]  /*12e0*/  HADD2.F32 R34, -RZ, R5.reuse.H0_H0 ;  /* 0x20000005ff227230 */ /* 0x100fe40000004100 */
[----:B------:R-:W-:Y:S01]  /*12f0*/  FFMA.FTZ R3, R0, R0, RZ ;  /* 0x0000000000037223 */ /* 0x000fe200000100ff */
[----:B------:R-:W-:-:S02]  /*1300*/  HADD2.F32 R5, -RZ, R5.H1_H1 ;  /* 0x30000005ff057230 */ /* 0x000fc40000004100 */
[--C-:B------:R-:W-:Y:S02]  /*1310*/  HADD2.F32 R35, -RZ, R6.reuse.H0_H0 ;  /* 0x20000006ff237230 */ /* 0x100fe40000004100 */
[----:B------:R-:W-:Y:S01]  /*1320*/  FFMA.FTZ R3, R36, R36, R3 ;  /* 0x0000002424037223 */ /* 0x000fe20000010003 */
[----:B------:R-:W-:Y:S02]  /*1330*/  HADD2.F32 R6, -RZ, R6.H1_H1 ;  /* 0x30000006ff067230 */ /* 0x000fe40000004100 */
[--C-:B------:R-:W-:Y:S02]  /*1340*/  HADD2.F32 R37, -RZ, R7.reuse.H0_H0 ;  /* 0x20000007ff257230 */ /* 0x100fe40000004100 */
[----:B------:R-:W-:Y:S01]  /*1350*/  FFMA.FTZ R2, R34, R34, R3 ;  /* 0x0000002222027223 */ /* 0x000fe20000010003 */
[----:B------:R-:W-:-:S03]  /*1360*/  HADD2.F32 R7, -RZ, R7.H1_H1 ;  /* 0x30000007ff077230 */ /* 0x000fc60000004100 */
[----:B------:R-:W-:-:S04]  /*1370*/  FFMA.FTZ R2, R5, R5, R2 ;  /* 0x0000000505027223 */ /* 0x000fc80000010002 */
[----:B------:R-:W-:-:S04]  /*1380*/  FFMA.FTZ R3, R35, R35, R2 ;  /* 0x0000002323037223 */ /* 0x000fc80000010002 */
        /* <DEDUP_REMOVED lines=15> */
.L_x_3401:
        /* <DEDUP_REMOVED lines=30> */
.L_x_3389:
[----:B------:R-:W-:Y:S05]  /*1660*/  BSYNC.RECONVERGENT B0 ;  /* 0x0000000000007941 */ /* 0x000fea0003800200 */
.L_x_3388:
        /* <DEDUP_REMOVED lines=8> */
[C---:B------:R-:W-:Y:S01]  /*16f0*/  VIADD R47, R27.reuse, 0x2 ;  /* 0x000000021b2f7836 */ /* 0x040fe20000000000 */
[C---:B------:R-:W-:Y:S01]  /*1700*/  IADD3 R46, PT, PT, R27.reuse, 0x4, RZ ;  /* 0x000000041b2e7810 */ /* 0x040fe20007ffe0ff */
[----:B------:R-:W2:Y:S01]  /*1710*/  S2R R44, SR_CgaCtaId ;  /* 0x00000000002c7919 */ /* 0x000ea20000008800 */
[----:B------:R-:W-:Y:S02]  /*1720*/  ISETP.GE.AND P3, PT, R27, RZ, PT ;  /* 0x000000ff1b00720c */ /* 0x000fe40003f66270 */
[----:B------:R-:W-:Y:S02]  /*1730*/  IABS R48, R46 ;  /* 0x0000002e00307213 */ /* 0x000fe40000000000 */
[----:B------:R-:W-:Y:S02]  /*1740*/  MOV R41, 0x400 ;  /* 0x0000040000297802 */ /* 0x000fe40000000f00 */
        /* <DEDUP_REMOVED lines=17> */
[----:B------:R-:W-:Y:S01]  /*1860*/  IMAD.HI.U32 R2, R43, R40, RZ ;  /* 0x000000282b027227 */ /* 0x000fe200078e00ff */
[----:B------:R-:W-:-:S05]  /*1870*/  IADD3 R3, PT, PT, -R3, RZ, RZ ;  /* 0x000000ff03037210 */ /* 0x000fca0007ffe1ff */
[----:B------:R-:W-:Y:S01]  /*1880*/  IMAD R42, R37, R3, R42 ;  /* 0x00000003252a7224 */ /* 0x000fe200078e022a */
[----:B------:R-:W-:Y:S01]  /*1890*/  IADD3 R3, PT, PT, -R2, RZ, RZ ;  /* 0x000000ff02037210 */ /* 0x000fe20007ffe1ff */
[----:B------:R-:W-:-:S03]  /*18a0*/  IMAD.HI.U32 R2, R43, R48, RZ ;  /* 0x000000302b027227 */ /* 0x000fc600078e00ff */
[C---:B------:R-:W-:Y:S01]  /*18b0*/  ISETP.GT.U32.AND P2, PT, R37.reuse, R42, PT ;  /* 0x0000002a2500720c */ /* 0x040fe20003f44070 */
[----:B------:R-:W-:Y:S01]  /*18c0*/  IMAD R40, R37, R3, R40 ;  /* 0x0000000325287224 */ /* 0x000fe200078e0228 */
[----:B------:R-:W-:-:S04]  /*18d0*/  IADD3 R2, PT, PT, -R2, RZ, RZ ;  /* 0x000000ff02027210 */ /* 0x000fc80007ffe1ff */
        /* <DEDUP_REMOVED lines=11> */
[----:B------:R-:W-:-:S03]  /*1990*/  ISETP.NE.AND P2, PT, R38, RZ, PT ;  /* 0x000000ff2600720c */ /* 0x000fc60003f45270 */
[----:B------:R-:W-:-:S05]  /*19a0*/  @!P3 IMAD.MOV R3, RZ, RZ, -R42 ;  /* 0x000000ffff03b224 */ /* 0x000fca00078e0a2a */
[----:B------:R-:W-:Y:S02]  /*19b0*/  @!P3 MOV R42, R3 ;  /* 0x00000003002ab202 */ /* 0x000fe40000000f00 */
[----:B------:R-:W-:Y:S01]  /*19c0*/  ISETP.GT.U32.AND P3, PT, R37, R40, PT ;  /* 0x000000282500720c */ /* 0x000fe20003f64070 */
[----:B------:R-:W-:Y:S01]  /*19d0*/  @!P5 IMAD.IADD R2, R2, 0x1, -R37 ;  /* 0x000000010202d824 */ /* 0x000fe200078e0a25 */
[----:B------:R-:W-:-:S03]  /*19e0*/  SEL R42, R45, R42, !P2 ;  /* 0x0000002a2d2a7207 */ /* 0x000fc60005000000 */
[----:B------:R-:W-:Y:S01]  /*19f0*/  @!P6 IMAD.MOV R47, RZ, RZ, -R2 ;  /* 0x000000ffff2fe224 */ /* 0x000fe200078e0a02 */
[----:B------:R-:W-:-:S03]  /*1a00*/  SHF.R.U32.HI R42, RZ, 0x1, R42 ;  /* 0x00000001ff2a7819 */ /* 0x000fc6000001162a */
[----:B------:R-:W-:Y:S02]  /*1a10*/  @!P6 IMAD.MOV.U32 R2, RZ, RZ, R47 ;  /* 0x000000ffff02e224 */ /* 0x000fe400078e002f */
[----:B------:R-:W-:Y:S02]  /*1a20*/  IMAD R3, R33, R38, R42 ;  /* 0x0000002621037224 */ /* 0x000fe400078e022a */
[----:B------:R-:W-:Y:S01]  /*1a30*/  IMAD.U32 R42, RZ, RZ, UR7 ;  /* 0x00000007ff2a7e24 */ /* 0x000fe2000f8e00ff */
[----:B------:R-:W-:Y:S01]  /*1a40*/  SEL R2, R45, R2, !P2 ;  /* 0x000000022d027207 */ /* 0x000fe20005000000 */
[----:B------:R-:W-:Y:S01]  /*1a50*/  @!P3 IMAD.IADD R40, R40, 0x1, -R37 ;  /* 0x000000012828b824 */ /* 0x000fe200078e0a25 */
[----:B------:R-:W-:Y:S02]  /*1a60*/  LEA R41, R3, R44, 0x2 ;  /* 0x0000002c03297211 */ /* 0x000fe400078e10ff */
[----:B------:R-:W-:Y:S02]  /*1a70*/  SHF.R.U32.HI R2, RZ, 0x1, R2 ;  /* 0x00000001ff027819 */ /* 0x000fe40000011602 */
[----:B------:R-:W-:Y:S01]  /*1a80*/  LEA R3, R42, R41, 0x2 ;  /* 0x000000292a037211 */ /* 0x000fe200078e10ff */
[----:B------:R-:W-:Y:S01]  /*1a90*/  NOP ;  /* 0x0000000000007918 */ /* 0x000fe20000000000 */
[----:B------:R-:W-:-:S04]  /*1aa0*/  MOV R46, R40 ;  /* 0x00000028002e7202 */ /* 0x000fc80000000f00 */
[----:B------:R-:W-:Y:S01]  /*1ab0*/  LDS R3, [R3] ;  /* 0x0000000003037984 */ /* 0x000fe20000000800 */
[----:B------:R-:W-:Y:S02]  /*1ac0*/  IMAD R49, R33, R38, R2 ;  /* 0x0000002621317224 */ /* 0x000fe400078e0202 */
[----:B------:R-:W-:Y:S01]  /*1ad0*/  @!P4 IMAD.MOV R42, RZ, RZ, -R46 ;  /* 0x000000ffff2ac224 */ /* 0x000fe200078e0a2e */
[----:B------:R-:W-:Y:S04]  /*1ae0*/  LDS R40, [R41] ;  /* 0x0000000029287984 */ /* 0x000fe80000000800 */
[----:B------:R-:W-:Y:S02]  /*1af0*/  @!P4 MOV R46, R42 ;  /* 0x0000002a002ec202 */ /* 0x000fe40000000f00 */
        /* <DEDUP_REMOVED lines=13> */
[----:B------:R-:W-:Y:S01]  /*1bd0*/  LDS R2, [R2] ;  /* 0x0000000002027984 */ /* 0x000fe20000000800 */
[----:B------:R-:W-:-:S03]  /*1be0*/  FMUL.FTZ R42, R42, R3 ;  /* 0x000000032a2a7220 */ /* 0x000fc60000410000 */
[----:B------:R-:W-:Y:S01]  /*1bf0*/  LDS R3, [R48] ;  /* 0x0000000030037984 */ /* 0x000fe20000000800 */
[----:B------:R-:W-:Y:S01]  /*1c00*/  FFMA.FTZ R39, R39, R40, R42 ;  /* 0x0000002827277223 */ /* 0x000fe2000001002a */
[----:B------:R-:W-:Y:S02]  /*1c10*/  VIADD R42, R27, 0x6 ;  /* 0x000000061b2a7836 */ /* 0x000fe40000000000 */
[----:B------:R-:W-:Y:S03]  /*1c20*/  LDS R47, [R47] ;  /* 0x000000002f2f7984 */ /* 0x000fe60000000800 */
[----:B------:R-:W-:Y:S01]  /*1c30*/  IABS R50, R42 ;  /* 0x0000002a00327213 */ /* 0x000fe20000000000 */
[----:B------:R-:W2:Y:S01]  /*1c40*/  SHFL.BFLY PT, R46, R34, R53, 0x1f ;  /* 0x0c001f35222e7589 */ /* 0x000ea200000e0000 */
[----:B------:R-:W-:Y:S01]  /*1c50*/  ISETP.GE.AND P4, PT, R42, RZ, PT ;  /* 0x000000ff2a00720c */ /* 0x000fe20003f86270 */
[----:B-1----:R-:W-:-:S02]  /*1c60*/  @!P1 FADD.FTZ R49, -R49, -RZ ;  /* 0x800000ff31319221 */ /* 0x002fc40000010100 */
[----:B------:R-:W-:-:S04]  /*1c70*/  IMAD.HI.U32 R40, R43, R50, RZ ;  /* 0x000000322b287227 */ /* 0x000fc800078e00ff */
[----:B------:R-:W-:-:S04]  /*1c80*/  IMAD.MOV R40, RZ, RZ, -R40 ;  /* 0x000000ffff287224 */ /* 0x000fc800078e0a28 */
[----:B------:R-:W-:-:S05]  /*1c90*/  IMAD R40, R37, R40, R50 ;  /* 0x0000002825287224 */ /* 0x000fca00078e0232 */
[----:B------:R-:W-:Y:S01]  /*1ca0*/  ISETP.GT.U32.AND P3, PT, R37, R40, PT ;  /* 0x000000282500720c */ /* 0x000fe20003f64070 */
[----:B--2---:R-:W-:Y:S01]  /*1cb0*/  @!P1 FADD.FTZ R46, -R46, -RZ ;  /* 0x800000ff2e2e9221 */ /* 0x004fe20000010100 */
[----:B------:R-:W-:-:S04]  /*1cc0*/  FMUL.FTZ R49, R49, R2 ;  /* 0x0000000231317220 */ /* 0x000fc80000410000 */
[----:B------:R-:W-:Y:S01]  /*1cd0*/  FFMA.FTZ R36, R36, R41, R49 ;  /* 0x0000002924247223 */ /* 0x000fe20000010031 */
[----:B------:R-:W-:-:S06]  /*1ce0*/  VIADD R41, R27, 0xa ;  /* 0x0000000a1b297836 */ /* 0x000fcc0000000000 */
[----:B------:R-:W-:Y:S01]  /*1cf0*/  @!P3 IADD3 R40, PT, PT, R40, -R37, RZ ;  /* 0x800000252828b210 */ /* 0x000fe20007ffe0ff */
[----:B------:R-:W-:Y:S01]  /*1d00*/  FMUL.FTZ R3, R46, R3 ;  /* 0x000000032e037220 */ /* 0x000fe20000410000 */
        /* <DEDUP_REMOVED lines=93> */
.L_x_3412:
        /* <DEDUP_REMOVED lines=25> */
.L_x_3391:
[----:B------:R-:W-:Y:S05]  /*2470*/  BSYNC B0 ;  /* 0x0000000000007941 */ /* 0x000fea0003800000 */
.L_x_3390:
        /* <DEDUP_REMOVED lines=15> */
.L_x_3387:
[----:B------:R-:W-:Y:S01]  /*2570*/  HFMA2 R3, -RZ, RZ, 0, 1.847743988037109375e-06 ;  /* 0x0000001fff037431 */ /* 0x000fe200000001ff */
[----:B------:R-:W-:Y:S01]  /*2580*/  BSSY B0, `(.L_x_3395) ;  /* 0x0000006000007945 */ /* 0x000fe20003800000 */
[----:B------:R-:W-:Y:S02]  /*2590*/  IMAD.MOV.U32 R2, RZ, RZ, 0x10 ;  /* 0x00000010ff027424 */ /* 0x000fe400078e00ff */
[----:B------:R-:W-:-:S07]  /*25a0*/  IMAD.MOV.U32 R40, RZ, RZ, -0x1 ;  /* 0xffffffffff287424 */ /* 0x000fce00078e00ff */
[----:B------:R-:W-:Y:S05]  /*25b0*/  WARPSYNC.COLLECTIVE R40, `(.L_x_3396) ;  /* 0x0000000028087348 */ /* 0x000fea0003c00000 */
[----:B------:R1:W2:Y:S02]  /*25c0*/  SHFL.BFLY P3, R42, R41, R2, R3 ;  /* 0x0c000002292a7389 */ /* 0x0002a40000060003 */
[----:B-12---:R-:W-:Y:S05]  /*25d0*/  ENDCOLLECTIVE ;  /* 0x000000000000791b */ /* 0x006fea0003800000 */
.L_x_3396:
[----:B------:R-:W-:Y:S05]  /*25e0*/  BSYNC B0 ;  /* 0x0000000000007941 */ /* 0x000fea0003800000 */
.L_x_3395:
[----:B------:R-:W-:Y:S01]  /*25f0*/  FADD.FTZ R41, R41, R42 ;  /* 0x0000002a29297221 */ /* 0x000fe20000010000 */
[----:B------:R-:W-:Y:S01]  /*2600*/  MOV R2, 0x8 ;  /* 0x0000000800027802 */ /* 0x000fe20000000f00 */
[----:B------:R-:W-:Y:S01]  /*2610*/  IMAD.MOV.U32 R3, RZ, RZ, 0x1f ;  /* 0x0000001fff037424 */ /* 0x000fe200078e00ff */
[----:B------:R-:W-:-:S07]  /*2620*/  MOV R40, 0xffffffff ;  /* 0xffffffff00287802 */ /* 0x000fce0000000f00 */
[----:B------:R-:W-:Y:S05]  /*2630*/  WARPSYNC.COLLECTIVE R40, `(.L_x_3397) ;  /* 0x0000000028087348 */ /* 0x000fea0003c00000 */
[----:B------:R1:W2:Y:S02]  /*2640*/  SHFL.BFLY P3, R42, R41, R2, R3 ;  /* 0x0c000002292a7389 */ /* 0x0002a40000060003 */
[----:B-12---:R-:W-:Y:S05]  /*2650*/  ENDCOLLECTIVE ;  /* 0x000000000000791b */ /* 0x006fea0003800000 */
.L_x_3397:
[----:B------:R-:W-:Y:S02]  /*2660*/  HFMA2 R2, -RZ, RZ, 0, 2.384185791015625e-07 ;  /* 0x00000004ff027431 */ /* 0x000fe400000001ff */
[----:B------:R-:W-:-:S04]  /*2670*/  FADD.FTZ R38, R41, R42 ;  /* 0x0000002a29267221 */ /* 0x000fc80000010000 */
[----:B------:R-:W-:-:S07]  /*2680*/  IMAD.MOV.U32 R41, RZ, RZ, R38 ;  /* 0x000000ffff297224 */ /* 0x000fce00078e0026 */
[----:B------:R-:W-:Y:S05]  /*2690*/  WARPSYNC.COLLECTIVE R40, `(.L_x_3398) ;  /* 0x0000000028087348 */ /* 0x000fea0003c00000 */
[----:B------:R1:W2:Y:S02]  /*26a0*/  SHFL.BFLY P3, R42, R41, R2, R3 ;  /* 0x0c000002292a7389 */ /* 0x0002a40000060003 */
[----:B-12---:R-:W-:Y:S05]  /*26b0*/  ENDCOLLECTIVE ;  /* 0x000000000000791b */ /* 0x006fea0003800000 */
.L_x_3398:
[----:B------:R-:W-:Y:S01]  /*26c0*/  MOV R2, 0x2 ;  /* 0x0000000200027802 */ /* 0x000fe20000000f00 */
[----:B------:R-:W-:-:S04]  /*26d0*/  FADD.FTZ R39, R38, R42 ;  /* 0x0000002a26277221 */ /* 0x000fc80000010000 */
[----:B------:R-:W-:-:S07]  /*26e0*/  IMAD.MOV.U32 R41, RZ, RZ, R39 ;  /* 0x000000ffff297224 */ /* 0x000fce00078e0027 */
[----:B------:R-:W-:Y:S05]  /*26f0*/  WARPSYNC.COLLECTIVE R40, `(.L_x_3399) ;  /* 0x0000000028087348 */ /* 0x000fea0003c00000 */
[----:B------:R1:W2:Y:S02]  /*2700*/  SHFL.BFLY P3, R42, R41, R2, R3 ;  /* 0x0c000002292a7389 */ /* 0x0002a40000060003 */
[----:B-12---:R-:W-:Y:S05]  /*2710*/  ENDCOLLECTIVE ;  /* 0x000000000000791b */ /* 0x006fea0003800000 */
.L_x_3399:
[----:B------:R-:W-:Y:S02]  /*2720*/  HFMA2 R2, -RZ, RZ, 0, 5.9604644775390625e-08 ;  /* 0x00000001ff027431 */ /* 0x000fe400000001ff */
[----:B------:R-:W-:-:S04]  /*2730*/  FADD.FTZ R43, R39, R42 ;  /* 0x0000002a272b7221 */ /* 0x000fc80000010000 */
[----:B------:R-:W-:-:S07]  /*2740*/  IMAD.MOV.U32 R41, RZ, RZ, R43 ;  /* 0x000000ffff297224 */ /* 0x000fce00078e002b */
[----:B------:R-:W-:Y:S05]  /*2750*/  WARPSYNC.COLLECTIVE R40, `(.L_x_3400) ;  /* 0x0000000028087348 */ /* 0x000fea0003c00000 */
[----:B------:R1:W2:Y:S02]  /*2760*/  SHFL.BFLY P3, R42, R41, R2, R3 ;  /* 0x0c000002292a7389 */ /* 0x0002a40000060003 */
[----:B-12---:R-:W-:Y:S05]  /*2770*/  ENDCOLLECTIVE ;  /* 0x000000000000791b */ /* 0x006fea0003800000 */
.L_x_3400:
[----:B------:R-:W-:Y:S05]  /*2780*/  BRA `(.L_x_3401) ;  /* 0xffffffec003c7947 */ /* 0x000fea000383ffff */
.L_x_3392:
        /* <DEDUP_REMOVED lines=37> */
.L_x_3403:
[----:B------:R-:W-:Y:S05]  /*29e0*/  BSYNC B1 ;  /* 0x0000000000017941 */ /* 0x000fea0003800000 */
.L_x_3402:
        /* <DEDUP_REMOVED lines=9> */
.L_x_3404:
        /* <DEDUP_REMOVED lines=30> */
.L_x_3405:
        /* <DEDUP_REMOVED lines=30> */
.L_x_3406:
        /* <DEDUP_REMOVED lines=31> */
.L_x_3407:
        /* <DEDUP_REMOVED lines=31> */
.L_x_3408:
        /* <DEDUP_REMOVED lines=26> */
.L_x_3409:
        /* <DEDUP_REMOVED lines=33> */
.L_x_3410:
        /* <DEDUP_REMOVED lines=8> */
.L_x_3411:
[----:B------:R-:W-:-:S04]  /*3650*/  FMUL.FTZ R51, R51, R48 ;  /* 0x0000003033337220 */ /* 0x000fc80000410000 */
[----:B------:R-:W-:Y:S01]  /*3660*/  FFMA.FTZ R0, R0, R47, R51 ;  /* 0x0000002f00007223 */ /* 0x000fe20000010033 */
[----:B------:R-:W-:Y:S06]  /*3670*/  BRA `(.L_x_3412) ;  /* 0xffffffec00187947 */ /* 0x000fec000383ffff */
.L_x_3393:
[----:B------:R-:W-:Y:S01]  /*3680*/  BSSY B1, `(.L_x_3413) ;  /* 0x0000005000017945 */ /* 0x000fe20003800000 */
[----:B------:R-:W-:-:S07]  /*3690*/  MOV R40, 0xffffffff ;  /* 0xffffffff00287802 */ /* 0x000fce0000000f00 */
[----:B------:R-:W-:Y:S05]  /*36a0*/  WARPSYNC.COLLECTIVE R40, `(.L_x_3414) ;  /* 0x0000000028087348 */ /* 0x000fea0003c00000 */
[----:B------:R-:W-:Y:S01]  /*36b0*/  NOP ;  /* 0x0000000000007918 */ /* 0x000fe20000000000 */
[----:B------:R-:W-:Y:S05]  /*36c0*/  ENDCOLLECTIVE ;  /* 0x000000000000791b */ /* 0x000fea0003800000 */
.L_x_3414:
[----:B------:R-:W-:Y:S05]  /*36d0*/  BSYNC B1 ;  /* 0x0000000000017941 */ /* 0x000fea0003800000 */
.L_x_3413:
[----:B------:R-:W-:Y:S05]  /*36e0*/  BRA `(.L_x_3391) ;  /* 0xffffffec00607947 */ /* 0x000fea000383ffff */
.L_x_3415:
        /* <DEDUP_REMOVED lines=9> */
.L_x_4170:


//--------------------- .text._ZN12tensorrt_llm7kernels32fusedQKNormRopeKernelNTokenHeadsIN3c104HalfEfLi256ELb1ELi8EEEvPviiifPKvS6_S6_PKlii --------------------------
	.section	.text._ZN12tensorrt_llm7kernels32fusedQKNormRopeKernelNTokenHeadsIN3c104HalfEfLi256ELb1ELi8EEEvPviiifPKvS6_S6_PKlii,"ax",@progbits
	.align	128
        .global         _ZN12tensorrt_llm7kernels32fusedQKNormRopeKernelNTokenHeadsIN3c104HalfEfLi256ELb1ELi8EEEvPviiifPKvS6_S6_PKlii
        .type           _ZN12tensorrt_llm7kernels32fusedQKNormRopeKernelNTokenHeadsIN3c104HalfEfLi256ELb1ELi8EEEvPviiifPKvS6_S6_PKlii,@function
        .size           _ZN12tensorrt_llm7kernels32fusedQKNormRopeKernelNTokenHeadsIN3c104HalfEfLi256ELb1ELi8EEEvPviiifPKvS6_S6_PKlii,(.L_x_4171 - _ZN12tensorrt_llm7kernels32fusedQKNormRopeKernelNTokenHeadsIN3c104HalfEfLi256ELb1ELi8EEEvPviiifPKvS6_S6_PKlii)
        .other          _ZN12tensorrt_llm7kernels32fusedQKNormRopeKernelNTokenHeadsIN3c104HalfEfLi256ELb1ELi8EEEvPviiifPKvS6_S6_PKlii,@"STO_CUDA_ENTRY STV_DEFAULT"
_ZN12tensorrt_llm7kernels32fusedQKNormRopeKernelNTokenHeadsIN3c104HalfEfLi256ELb1ELi8EEEvPviiifPKvS6_S6_PKlii:
.text._ZN12tensorrt_llm7kernels32fusedQKNormRopeKernelNTokenHeadsIN3c104HalfEfLi256ELb1ELi8EEEvPviiifPKvS6_S6_PKlii:
        /* <DEDUP_REMOVED lines=78> */
.L_x_3420:
        /* <DEDUP_REMOVED lines=43> */
.L_x_3419:
[----:B---3--:R-:W-:Y:S05]  /*0790*/  BSYNC.RECONVERGENT B1 ;  /* 0x0000000000017941 */ /* 0x008fea0003800200 */
.L_x_3418:
        /* <DEDUP_REMOVED lines=12> */
.L_x_3421:
        /* <DEDUP_REMOVED lines=16> */
.L_x_3417:
[----:B---3--:R-:W-:Y:S05]  /*0960*/  BSYNC.RECONVERGENT B0 ;  /* 0x0000000000007941 */ /* 0x008fea0003800200 */
.L_x_3416:
        /* <DEDUP_REMOVED lines=40> */
.L_x_3426:
        /* <DEDUP_REMOVED lines=11> */
.L_x_3425:
[----:B------:R-:W-:Y:S05]  /*0ca0*/  BSYNC.RECONVERGENT B1 ;  /* 0x0000000000017941 */ /* 0x000fea0003800200 */
.L_x_3424:
        /* <DEDUP_REMOVED lines=8> */
.L_x_3427:
        /* <DEDUP_REMOVED lines=23> */
.L_x_3423:
[----:B------:R-:W-:Y:S05]  /*0ea0*/  BSYNC.RECONVERGENT B0 ;  /* 0x0000000000007941 */ /* 0x000fea0003800200 */
.L_x_3422:
        /* <DEDUP_REMOVED lines=63> */
.L_x_3433:
        /* <DEDUP_REMOVED lines=32> */
.L_x_3440:
        /* <DEDUP_REMOVED lines=30> */
.L_x_3430:
[----:B------:R-:W-:Y:S05]  /*1680*/  BSYNC.RECONVERGENT B0 ;  /* 0x0000000000007941 */ /* 0x000fea0003800200 */
.L_x_3429:
        /* <DEDUP_REMOVED lines=28> */
.L_x_3432:
[----:B------:R-:W-:Y:S05]  /*1850*/  BSYNC.RECONVERGENT B0 ;  /* 0x0000000000007941 */ /* 0x000fea0003800200 */
.L_x_3431:
        /* <DEDUP_REMOVED lines=15> */
.L_x_3428:
        /* <DEDUP_REMOVED lines=8> */
.L_x_3435:
[----:B------:R-:W-:Y:S05]  /*19d0*/  BSYNC B0 ;  /* 0x0000000000007941 */ /* 0x000fea0003800000 */
.L_x_3434:
        /* <DEDUP_REMOVED lines=8> */
.L_x_3436:
[----:B------:R-:W-:Y:S02]  /*1a60*/  HFMA2 R41, -RZ, RZ, 0, 2.384185791015625e-07 ;  /* 0x00000004ff297431 */ /* 0x000fe400000001ff */
[----:B------:R-:W-:-:S04]  /*1a70*/  IMAD.MOV.U32 R5, RZ, RZ, R40 ;  /* 0x000000ffff057224 */ /* 0x000fc800078e0028 */
[----:B------:R-:W-:-:S05]  /*1a80*/  FADD.FTZ R5, R6, R5 ;  /* 0x0000000506057221 */ /* 0x000fca0000010000 */
[----:B------:R-:W-:-:S07]  /*1a90*/  MOV R6, R5 ;  /* 0x0000000500067202 */ /* 0x000fce0000000f00 */
[----:B------:R-:W-:Y:S05]  /*1aa0*/  WARPSYNC.COLLECTIVE R39, `(.L_x_3437) ;  /* 0x0000000027087348 */ /* 0x000fea0003c00000 */
[----:B------:R1:W2:Y:S02]  /*1ab0*/  SHFL.BFLY P1, R40, R6, R41, R42 ;  /* 0x0c00002906287389 */ /* 0x0002a4000002002a */
[----:B-12---:R-:W-:Y:S05]  /*1ac0*/  ENDCOLLECTIVE ;  /* 0x000000000000791b */ /* 0x006fea0003800000 */
.L_x_3437:
[----:B------:R-:W-:Y:S02]  /*1ad0*/  HFMA2 R41, -RZ, RZ, 0, 1.1920928955078125e-07 ;  /* 0x00000002ff297431 */ /* 0x000fe400000001ff */
[----:B------:R-:W-:-:S04]  /*1ae0*/  IMAD.MOV.U32 R38, RZ, RZ, R40 ;  /* 0x000000ffff267224 */ /* 0x000fc800078e0028 */
[----:B------:R-:W-:-:S05]  /*1af0*/  FADD.FTZ R38, R5, R38 ;  /* 0x0000002605267221 */ /* 0x000fca0000010000 */
[----:B------:R-:W-:-:S07]  /*1b00*/  MOV R6, R38 ;  /* 0x0000002600067202 */ /* 0x000fce0000000f00 */
[----:B------:R-:W-:Y:S05]  /*1b10*/  WARPSYNC.COLLECTIVE R39, `(.L_x_3438) ;  /* 0x0000000027087348 */ /* 0x000fea0003c00000 */
[----:B------:R1:W2:Y:S02]  /*1b20*/  SHFL.BFLY P1, R40, R6, R41, R42 ;  /* 0x0c00002906287389 */ /* 0x0002a4000002002a */
[----:B-12---:R-:W-:Y:S05]  /*1b30*/  ENDCOLLECTIVE ;  /* 0x000000000000791b */ /* 0x006fea0003800000 */
.L_x_3438:
[----:B------:R-:W-:Y:S02]  /*1b40*/  HFMA2 R41, -RZ, RZ, 0, 5.9604644775390625e-08 ;  /* 0x00000001ff297431 */ /* 0x000fe400000001ff */
[----:B------:R-:W-:-:S04]  /*1b50*/  IMAD.MOV.U32 R37, RZ, RZ, R40 ;  /* 0x000000ffff257224 */ /* 0x000fc800078e0028 */
[----:B------:R-:W-:-:S05]  /*1b60*/  FADD.FTZ R37, R38, R37 ;  /* 0x0000002526257221 */ /* 0x000fca0000010000 */
[----:B------:R-:W-:-:S07]  /*1b70*/  MOV R6, R37 ;  /* 0x0000002500067202 */ /* 0x000fce0000000f00 */
[----:B------:R-:W-:Y:S05]  /*1b80*/  WARPSYNC.COLLECTIVE R39, `(.L_x_3439) ;  /* 0x0000000027087348 */ /* 0x000fea0003c00000 */
[----:B------:R1:W2:Y:S02]  /*1b90*/  SHFL.BFLY P1, R40, R6, R41, R42 ;  /* 0x0c00002906287389 */ /* 0x0002a4000002002a */
[----:B-12---:R-:W-:Y:S05]  /*1ba0*/  ENDCOLLECTIVE ;  /* 0x000000000000791b */ /* 0x006fea0003800000 */
.L_x_3439:
[----:B------:R-:W-:Y:S05]  /*1bb0*/  BRA `(.L_x_3440) ;  /* 0xfffffff800387947 */ /* 0x000fea000383ffff */
.L_x_3441:
        /* <DEDUP_REMOVED lines=12> */
.L_x_4171:


//--------------------- .text._ZN12tensorrt_llm7kernels32fusedQKNormRopeKernelNTokenHeadsIN3c104HalfEfLi128ELb0ELi8EEEvPviiifPKvS6_S6_PKlii --------------------------
	.section	.text._ZN12tensorrt_llm7kernels32fusedQKNormRopeKernelNTokenHeadsIN3c104HalfEfLi128ELb0ELi8EEEvPviiifPKvS6_S6_PKlii,"ax",@progbits
	.align	128
        .global         _ZN12tensorrt_llm7kernels32fusedQKNormRopeKernelNTokenHeadsIN3c104HalfEfLi128ELb0ELi8EEEvPviiifPKvS6_S6_PKlii
        .type           _ZN12tensorrt_llm7kernels32fusedQKNormRopeKernelNTokenHeadsIN3c104HalfEfLi128ELb0ELi8EEEvPviiifPKvS6_S6_PKlii,@function
        .size           _ZN12tensorrt_llm7kernels32fusedQKNormRopeKernelNTokenHeadsIN3c104HalfEfLi128ELb0ELi8EEEvPviiifPKvS6_S6_PKlii,(.L_x_4172 - _ZN12tensorrt_llm7kernels32fusedQKNormRopeKernelNTokenHeadsIN3c104HalfEfLi128ELb0ELi8EEEvPviiifPKvS6_S6_PKlii)
        .other          _ZN12tensorrt_llm7kernels32fusedQKNormRopeKernelNTokenHeadsIN3c104HalfEfLi128ELb0ELi8EEEvPviiifPKvS6_S6_PKlii,@"STO_CUDA_ENTRY STV_DEFAULT"
_ZN12tensorrt_llm7kernels32fusedQKNormRopeKernelNTokenHeadsIN3c104HalfEfLi128ELb0ELi8EEEvPviiifPKvS6_S6_PKlii:
.text._ZN12tensorrt_llm7kernels32fusedQKNormRopeKernelNTokenHeadsIN3c104HalfEfLi128ELb0ELi8EEEvPviiifPKvS6_S6_PKlii:
        /* <DEDUP_REMOVED lines=76> */
.L_x_3446:
        /* <DEDUP_REMOVED lines=47> */
.L_x_3445:
[----:B------:R-:W-:Y:S05]  /*07b0*/  BSYNC.RECONVERGENT B1 ;  /* 0x0000000000017941 */ /* 0x000fea0003800200 */
.L_x_3444:
        /* <DEDUP_REMOVED lines=12> */
.L_x_3447:
        /* <DEDUP_REMOVED lines=18> */
.L_x_3443:
[----:B------:R-:W-:Y:S05]  /*09a0*/  BSYNC.RECONVERGENT B0 ;  /* 0x0000000000007941 */ /* 0x000fea0003800200 */
.L_x_3442:
        /* <DEDUP_REMOVED lines=40> */
.L_x_3452:
        /* <DEDUP_REMOVED lines=11> */
.L_x_3451:
[----:B------:R-:W-:Y:S05]  /*0ce0*/  BSYNC.RECONVERGENT B1 ;  /* 0x0000000000017941 */ /* 0x000fea0003800200 */
.L_x_3450:
        /* <DEDUP_REMOVED lines=8> */
.L_x_3453:
        /* <DEDUP_REMOVED lines=23> */
.L_x_3449:
[----:B------:R-:W-:Y:S05]  /*0ee0*/  BSYNC.RECONVERGENT B0 ;  /* 0x0000000000007941 */ /* 0x000fea0003800200 */
.L_x_3448:
        /* <DEDUP_REMOVED lines=44> */
.L_x_3461:
        /* <DEDUP_REMOVED lines=24> */
.L_x_3468:
        /* <DEDUP_REMOVED lines=18> */
.L_x_3456:
[----:B------:R-:W-:Y:S05]  /*1450*/  BSYNC.RECONVERGENT B0 ;  /* 0x0000000000007941 */ /* 0x000fea0003800200 */
.L_x_3455:
        /* <DEDUP_REMOVED lines=10> */
[----:B------:R-:W-:Y:S01]  /*1500*/  IMAD.U32 R35, RZ, RZ, UR5 ;  /* 0x00000005ff237e24 */ /* 0x000fe2000f8e00ff */
[----:B------:R-:W-:Y:S01]  /*1510*/  IADD3 R34, PT, PT, R11, 0x2, RZ ;  /* 0x000000020b227810 */ /* 0x000fe20007ffe0ff */
        /* <DEDUP_REMOVED lines=14> */
[----:B-1----:R-:W-:Y:S01]  /*1600*/  IMAD.MOV.U32 R2, RZ, RZ, RZ ;  /* 0x000000ffff027224 */ /* 0x002fe200078e00ff */
[----:B--2---:R-:W-:-:S05]  /*1610*/  IADD3 R28, PT, PT, RZ, -R3, RZ ;  /* 0x80000003ff1c7210 */ /* 0x004fca0007ffe0ff */
[----:B------:R-:W-:Y:S01]  /*1620*/  IMAD R31, R28, R5, RZ ;  /* 0x000000051c1f7224 */ /* 0x000fe200078e02ff */
[----:B------:R-:W-:-:S03]  /*1630*/  IABS R28, R11 ;  /* 0x0000000b001c7213 */ /* 0x000fc60000000000 */
[----:B------:R-:W-:-:S06]  /*1640*/  IMAD.HI.U32 R31, R3, R31, R2 ;  /* 0x0000001f031f7227 */ /* 0x000fcc00078e0002 */
[----:B------:R-:W-:-:S04]  /*1650*/  IMAD.HI.U32 R3, R31, R28, RZ ;  /* 0x0000001c1f037227 */ /* 0x000fc800078e00ff */
[----:B------:R-:W-:Y:S01]  /*1660*/  IMAD.HI.U32 R27, R31, R36, RZ ;  /* 0x000000241f1b7227 */ /* 0x000fe200078e00ff */
[----:B------:R-:W-:-:S04]  /*1670*/  IADD3 R3, PT, PT, -R3, RZ, RZ ;  /* 0x000000ff03037210 */ /* 0x000fc80007ffe1ff */
[----:B------:R-:W-:Y:S01]  /*1680*/  IADD3 R27, PT, PT, -R27, RZ, RZ ;  /* 0x000000ff1b1b7210 */ /* 0x000fe20007ffe1ff */
[----:B------:R-:W-:-:S04]  /*1690*/  IMAD R28, R5, R3, R28 ;  /* 0x00000003051c7224 */ /* 0x000fc800078e021c */
[C---:B------:R-:W-:Y:S01]  /*16a0*/  IMAD R36, R5.reuse, R27, R36 ;  /* 0x0000001b05247224 */ /* 0x040fe200078e0224 */
[----:B------:R-:W-:-:S13]  /*16b0*/  ISETP.GT.U32.AND P2, PT, R5, R28, PT ;  /* 0x0000001c0500720c */ /* 0x000fda0003f44070 */
[----:B------:R-:W-:-:S05]  /*16c0*/  @!P2 IMAD.IADD R28, R28, 0x1, -R5 ;  /* 0x000000011c1ca824 */ /* 0x000fca00078e0a05 */
[----:B------:R-:W-:-:S13]  /*16d0*/  ISETP.GT.U32.AND P2, PT, R5, R28, PT ;  /* 0x0000001c0500720c */ /* 0x000fda0003f44070 */
[----:B------:R-:W-:Y:S02]  /*16e0*/  @!P2 IADD3 R28, PT, PT, R28, -R5, RZ ;  /* 0x800000051c1ca210 */ /* 0x000fe40007ffe0ff */
[----:B------:R-:W-:-:S03]  /*16f0*/  ISETP.NE.AND P2, PT, R4, RZ, PT ;  /* 0x000000ff0400720c */ /* 0x000fc60003f45270 */
[----:B------:R-:W-:Y:S01]  /*1700*/  IMAD.MOV.U32 R3, RZ, RZ, R28 ;  /* 0x000000ffff037224 */ /* 0x000fe200078e001c */
[----:B------:R-:W-:-:S04]  /*1710*/  LOP3.LUT R28, RZ, R4, RZ, 0x33, !PT ;  /* 0x00000004ff1c7212 */ /* 0x000fc800078e33ff */
[----:B------:R-:W-:-:S05]  /*1720*/  @!P3 IADD3 R2, PT, PT, -R3, RZ, RZ ;  /* 0x000000ff0302b210 */ /* 0x000fca0007ffe1ff */
[----:B------:R-:W-:Y:S01]  /*1730*/  @!P3 IMAD.MOV.U32 R3, RZ, RZ, R2 ;  /* 0x000000ffff03b224 */ /* 0x000fe200078e0002 */
[----:B------:R-:W-:-:S04]  /*1740*/  ISETP.GT.U32.AND P3, PT, R5, R36, PT ;  /* 0x000000240500720c */ /* 0x000fc80003f64070 */
[----:B------:R-:W-:-:S04]  /*1750*/  SEL R3, R28, R3, !P2 ;  /* 0x000000031c037207 */ /* 0x000fc80005000000 */
[----:B------:R-:W-:-:S05]  /*1760*/  SHF.R.U32.HI R3, RZ, 0x1, R3 ;  /* 0x00000001ff037819 */ /* 0x000fca0000011603 */
[----:B------:R-:W-:Y:S01]  /*1770*/  IMAD R3, R29, R4, R3 ;  /* 0x000000041d037224 */ /* 0x000fe200078e0203 */
[----:B------:R-:W-:-:S03]  /*1780*/  @!P3 IADD3 R36, PT, PT, R36, -R5, RZ ;  /* 0x800000052424b210 */ /* 0x000fc60007ffe0ff */
        /* <DEDUP_REMOVED lines=52> */
.L_x_3475:
        /* <DEDUP_REMOVED lines=26> */
.L_x_3458:
[----:B------:R-:W-:Y:S05]  /*1c70*/  BSYNC B0 ;  /* 0x0000000000007941 */ /* 0x000fea0003800000 */
.L_x_3457:
[----:B------:R-:W1:Y:S01]  /*1c80*/  LDC.64 R4, c[0x0][0x380] ;  /* 0x0000e000ff047b82 */ /* 0x000e620000000a00 */
[----:B------:R-:W-:Y:S01]  /*1c90*/  IMAD R27, R24, 0x80, R9 ;  /* 0x00000080181b7824 */ /* 0x000fe200078e0209 */
[----:B------:R-:W-:Y:S01]  /*1ca0*/  F2FP.F16.F32.PACK_AB R2, R25, R26 ;  /* 0x0000001a1902723e */ /* 0x000fe200000000ff */
[----:B------:R-:W-:Y:S01]  /*1cb0*/  VIADD R20, R20, 0x100 ;  /* 0x0000010014147836 */ /* 0x000fe20000000000 */
[----:B------:R-:W-:Y:S01]  /*1cc0*/  F2FP.F16.F32.PACK_AB R3, R0, R23 ;  /* 0x000000170003723e */ /* 0x000fe200000000ff */
        /* <DEDUP_REMOVED lines=8> */
.L_x_3454:
[----:B------:R-:W-:Y:S01]  /*1d50*/  HFMA2 R2, -RZ, RZ, 0, 9.5367431640625e-07 ;  /* 0x00000010ff027431 */ /* 0x000fe200000001ff */
[----:B------:R-:W-:Y:S01]  /*1d60*/  BSSY B0, `(.L_x_3462) ;  /* 0x0000006000007945 */ /* 0x000fe20003800000 */
[----:B------:R-:W-:Y:S01]  /*1d70*/  IMAD.MOV.U32 R3, RZ, RZ, 0x1f ;  /* 0x0000001fff037424 */ /* 0x000fe200078e00ff */
[----:B------:R-:W-:-:S07]  /*1d80*/  MOV R27, 0xffffffff ;  /* 0xffffffff001b7802 */ /* 0x000fce0000000f00 */
[----:B------:R-:W-:Y:S05]  /*1d90*/  WARPSYNC.COLLECTIVE R27, `(.L_x_3463) ;  /* 0x000000001b087348 */ /* 0x000fea0003c00000 */
[----:B------:R1:W2:Y:S02]  /*1da0*/  SHFL.BFLY P3, R33, R32, R2, R3 ;  /* 0x0c00000220217389 */ /* 0x0002a40000060003 */
[----:B-12---:R-:W-:Y:S05]  /*1db0*/  ENDCOLLECTIVE ;  /* 0x000000000000791b */ /* 0x006fea0003800000 */
.L_x_3463:
[----:B------:R-:W-:Y:S05]  /*1dc0*/  BSYNC B0 ;  /* 0x0000000000007941 */ /* 0x000fea0003800000 */
.L_x_3462:
[----:B------:R-:W-:Y:S02]  /*1dd0*/  HFMA2 R3, -RZ, RZ, 0, 1.847743988037109375e-06 ;  /* 0x0000001fff037431 */ /* 0x000fe400000001ff */
[----:B------:R-:W-:Y:S01]  /*1de0*/  FADD.FTZ R32, R32, R33 ;  /* 0x0000002120207221 */ /* 0x000fe20000010000 */
[----:B------:R-:W-:Y:S02]  /*1df0*/  IMAD.MOV.U32 R2, RZ, RZ, 0x8 ;  /* 0x00000008ff027424 */ /* 0x000fe400078e00ff */
[----:B------:R-:W-:-:S07]  /*1e00*/  IMAD.MOV.U32 R27, RZ, RZ, -0x1 ;  /* 0xffffffffff1b7424 */ /* 0x000fce00078e00ff */
[----:B------:R-:W-:Y:S05]  /*1e10*/  WARPSYNC.COLLECTIVE R27, `(.L_x_3464) ;  /* 0x000000001b087348 */ /* 0x000fea0003c00000 */
[----:B------:R1:W2:Y:S02]  /*1e20*/  SHFL.BFLY P3, R33, R32, R2, R3 ;  /* 0x0c00000220217389 */ /* 0x0002a40000060003 */
[----:B-12---:R-:W-:Y:S05]  /*1e30*/  ENDCOLLECTIVE ;  /* 0x000000000000791b */ /* 0x006fea0003800000 */
.L_x_3464:
[----:B------:R-:W-:Y:S02]  /*1e40*/  IMAD.MOV.U32 R2, RZ, RZ, 0x4 ;  /* 0x00000004ff027424 */ /* 0x000fe400078e00ff */
[----:B------:R-:W-:-:S05]  /*1e50*/  FADD.FTZ R5, R32, R33 ;  /* 0x0000002120057221 */ /* 0x000fca0000010000 */
[----:B------:R-:W-:-:S07]  /*1e60*/  MOV R32, R5 ;  /* 0x0000000500207202 */ /* 0x000fce0000000f00 */
[----:B------:R-:W-:Y:S05]  /*1e70*/  WARPSYNC.COLLECTIVE R27, `(.L_x_3465) ;  /* 0x000000001b087348 */ /* 0x000fea0003c00000 */
[----:B------:R1:W2:Y:S02]  /*1e80*/  SHFL.BFLY P3, R33, R32, R2, R3 ;  /* 0x0c00000220217389 */ /* 0x0002a40000060003 */
[----:B-12---:R-:W-:Y:S05]  /*1e90*/  ENDCOLLECTIVE ;  /* 0x000000000000791b */ /* 0x006fea0003800000 */
.L_x_3465:
[----:B------:R-:W-:Y:S02]  /*1ea0*/  IMAD.MOV.U32 R2, RZ, RZ, 0x2 ;  /* 0x00000002ff027424 */ /* 0x000fe400078e00ff */
[----:B------:R-:W-:-:S05]  /*1eb0*/  FADD.FTZ R26, R5, R33 ;  /* 0x00000021051a7221 */ /* 0x000fca0000010000 */
[----:B------:R-:W-:-:S07]  /*1ec0*/  MOV R32, R26 ;  /* 0x0000001a00207202 */ /* 0x000fce0000000f00 */
[----:B------:R-:W-:Y:S05]  /*1ed0*/  WARPSYNC.COLLECTIVE R27, `(.L_x_3466) ;  /* 0x000000001b087348 */ /* 0x000fea0003c00000 */
[----:B------:R1:W2:Y:S02]  /*1ee0*/  SHFL.BFLY P3, R33, R32, R2, R3 ;  /* 0x0c00000220217389 */ /* 0x0002a40000060003 */
[----:B-12---:R-:W-:Y:S05]  /*1ef0*/  ENDCOLLECTIVE ;  /* 0x000000000000791b */ /* 0x006fea0003800000 */
.L_x_3466:
[----:B------:R-:W-:Y:S02]  /*1f00*/  IMAD.MOV.U32 R2, RZ, RZ, 0x1 ;  /* 0x00000001ff027424 */ /* 0x000fe400078e00ff */
[----:B------:R-:W-:-:S05]  /*1f10*/  FADD.FTZ R28, R26, R33 ;  /* 0x000000211a1c7221 */ /* 0x000fca0000010000 */
[----:B------:R-:W-:-:S07]  /*1f20*/  MOV R32, R28 ;  /* 0x0000001c00207202 */ /* 0x000fce0000000f00 */
[----:B------:R-:W-:Y:S05]  /*1f30*/  WARPSYNC.COLLECTIVE R27, `(.L_x_3467) ;  /* 0x000000001b087348 */ /* 0x000fea0003c00000 */
[----:B------:R1:W2:Y:S02]  /*1f40*/  SHFL.BFLY P3, R33, R32, R2, R3 ;  /* 0x0c00000220217389 */ /* 0x0002a40000060003 */
[----:B-12---:R-:W-:Y:S05]  /*1f50*/  ENDCOLLECTIVE ;  /* 0x000000000000791b */ /* 0x006fea0003800000 */
.L_x_3467:
[----:B------:R-:W-:Y:S05]  /*1f60*/  BRA `(.L_x_3468) ;  /* 0xfffffff000f07947 */ /* 0x000fea000383ffff */
.L_x_3459:
        /* <DEDUP_REMOVED lines=40> */
.L_x_3470:
[----:B------:R-:W-:Y:S05]  /*21f0*/  BSYNC B1 ;  /* 0x0000000000017941 */ /* 0x000fea0003800000 */
.L_x_3469:
        /* <DEDUP_REMOVED lines=9> */
.L_x_3471:
        /* <DEDUP_REMOVED lines=29> */
.L_x_3472:
        /* <DEDUP_REMOVED lines=30> */
.L_x_3473:
        /* <DEDUP_REMOVED lines=10> */
.L_x_3474:
[----:B------:R-:W-:Y:S05]  /*26e0*/  BRA `(.L_x_3475) ;  /* 0xfffffff000f87947 */ /* 0x000fea000383ffff */
.L_x_3460:
[----:B------:R-:W-:Y:S01]  /*26f0*/  BSSY B1, `(.L_x_3476) ;  /* 0x0000005000017945 */ /* 0x000fe20003800000 */
[----:B------:R-:W-:-:S07]  /*2700*/  MOV R27, 0xffffffff ;  /* 0xffffffff001b7802 */ /* 0x000fce0000000f00 */
[----:B------:R-:W-:Y:S05]  /*2710*/  WARPSYNC.COLLECTIVE R27, `(.L_x_3477) ;  /* 0x000000001b087348 */ /* 0x000fea0003c00000 */
[----:B------:R-:W-:Y:S01]  /*2720*/  NOP ;  /* 0x0000000000007918 */ /* 0x000fe20000000000 */
[----:B------:R-:W-:Y:S05]  /*2730*/  ENDCOLLECTIVE ;  /* 0x000000000000791b */ /* 0x000fea0003800000 */
.L_x_3477:
[----:B------:R-:W-:Y:S05]  /*2740*/  BSYNC B1 ;  /* 0x0000000000017941 */ /* 0x000fea0003800000 */
.L_x_3476:
[----:B------:R-:W-:Y:S05]  /*2750*/  BRA `(.L_x_3458) ;  /* 0xfffffff400447947 */ /* 0x000fea000383ffff */
.L_x_3478:
        /* <DEDUP_REMOVED lines=10> */
.L_x_4172:


//--------------------- .text._ZN12tensorrt_llm7kernels32fusedQKNormRopeKernelNTokenHeadsIN3c104HalfEfLi128ELb1ELi8EEEvPviiifPKvS6_S6_PKlii --------------------------
	.section	.text._ZN12tensorrt_llm7kernels32fusedQKNormRopeKernelNTokenHeadsIN3c104HalfEfLi128ELb1ELi8EEEvPviiifPKvS6_S6_PKlii,"ax",@progbits
	.align	128
        .global         _ZN12tensorrt_llm7kernels32fusedQKNormRopeKernelNTokenHeadsIN3c104HalfEfLi128ELb1ELi8EEEvPviiifPKvS6_S6_PKlii
        .type           _ZN12tensorrt_llm7kernels32fusedQKNormRopeKernelNTokenHeadsIN3c104HalfEfLi128ELb1ELi8EEEvPviiifPKvS6_S6_PKlii,@function
        .size           _ZN12tensorrt_llm7kernels32fusedQKNormRopeKernelNTokenHeadsIN3c104HalfEfLi128ELb1ELi8EEEvPviiifPKvS6_S6_PKlii,(.L_x_4173 - _ZN12tensorrt_llm7kernels32fusedQKNormRopeKernelNTokenHeadsIN3c104HalfEfLi128ELb1ELi8EEEvPviiifPKvS6_S6_PKlii)
        .other          _ZN12tensorrt_llm7kernels32fusedQKNormRopeKernelNTokenHeadsIN3c104HalfEfLi128ELb1ELi8EEEvPviiifPKvS6_S6_PKlii,@"STO_CUDA_ENTRY STV_DEFAULT"
_ZN12tensorrt_llm7kernels32fusedQKNormRopeKernelNTokenHeadsIN3c104HalfEfLi128ELb1ELi8EEEvPviiifPKvS6_S6_PKlii:
.text._ZN12tensorrt_llm7kernels32fusedQKNormRopeKernelNTokenHeadsIN3c104HalfEfLi128ELb1ELi8EEEvPviiifPKvS6_S6_PKlii:
        /* <DEDUP_REMOVED lines=76> */
.L_x_3483:
        /* <DEDUP_REMOVED lines=47> */
.L_x_3482:
[----:B------:R-:W-:Y:S05]  /*07b0*/  BSYNC.RECONVERGENT B1 ;  /* 0x0000000000017941 */ /* 0x000fea0003800200 */
.L_x_3481:
        /* <DEDUP_REMOVED lines=12> */
.L_x_3484:
        /* <DEDUP_REMOVED lines=18> */
.L_x_3480:
[----:B------:R-:W-:Y:S05]  /*09a0*/  BSYNC.RECONVERGENT B0 ;  /* 0x0000000000007941 */ /* 0x000fea0003800200 */
.L_x_3479:
        /* <DEDUP_REMOVED lines=40> */
.L_x_3489:
        /* <DEDUP_REMOVED lines=11> */
.L_x_3488:
[----:B------:R-:W-:Y:S05]  /*0ce0*/  BSYNC.RECONVERGENT B1 ;  /* 0x0000000000017941 */ /* 0x000fea0003800200 */
.L_x_3487:
        /* <DEDUP_REMOVED lines=8> */
.L_x_3490:
        /* <DEDUP_REMOVED lines=23> */
.L_x_3486:
[----:B------:R-:W-:Y:S05]  /*0ee0*/  BSYNC.RECONVERGENT B0 ;  /* 0x0000000000007941 */ /* 0x000fea0003800200 */
.L_x_3485:
        /* <DEDUP_REMOVED lines=36> */
[----:B------:R-:W-:Y:S01]  /*1130*/  LEA R16, R21, UR7, 0x2 ;  /* 0x0000000715107c11 */ /* 0x000fe2000f8e10ff */
[----:B---3--:R-:W-:Y:S02]  /*1140*/  HADD2.F32 R15, -RZ, R9.H0_H0 ;  /* 0x20000009ff0f7230 */ /* 0x008fe40000004100 */
[----:B--2---:R-:W-:Y:S02]  /*1150*/  HADD2.F32 R13, -RZ, R13.H0_H0 ;  /* 0x2000000dff0d7230 */ /* 0x004fe40000004100 */
[----:B----4-:R-:W-:Y:S02]  /*1160*/  HADD2.F32 R12, -RZ, R12.H0_H0 ;  /* 0x2000000cff0c7230 */ /* 0x010fe40000004100 */
[----:B-----5:R-:W-:Y:S02]  /*1170*/  HADD2.F32 R11, -RZ, R11.H0_H0 ;  /* 0x2000000bff0b7230 */ /* 0x020fe40000004100 */
[----:B------:R-:W-:-:S02]  /*1180*/  HADD2.F32 R2, -RZ, R8.H0_H0 ;  /* 0x20000008ff027230 */ /* 0x000fc40000004100 */
[----:B------:R-:W-:Y:S02]  /*1190*/  HADD2.F32 R20, -RZ, R20.H0_H0 ;  /* 0x20000014ff147230 */ /* 0x000fe40000004100 */
[----:B------:R-:W-:Y:S02]  /*11a0*/  HADD2.F32 R19, -RZ, R19.H0_H0 ;  /* 0x20000013ff137230 */ /* 0x000fe40000004100 */
[----:B-1----:R-:W-:-:S07]  /*11b0*/  HADD2.F32 R22, -RZ, R22.H0_H0 ;  /* 0x20000016ff167230 */ /* 0x002fce0000004100 */
.L_x_3496:
        /* <DEDUP_REMOVED lines=24> */
.L_x_3503:
        /* <DEDUP_REMOVED lines=18> */
.L_x_3493:
[----:B------:R-:W-:Y:S05]  /*1460*/  BSYNC.RECONVERGENT B0 ;  /* 0x0000000000007941 */ /* 0x000fea0003800200 */
.L_x_3492:
        /* <DEDUP_REMOVED lines=16> */
.L_x_3495:
[----:B------:R-:W-:Y:S05]  /*1570*/  BSYNC.RECONVERGENT B0 ;  /* 0x0000000000007941 */ /* 0x000fea0003800200 */
.L_x_3494:
        /* <DEDUP_REMOVED lines=13> */
.L_x_3491:
[----:B------:R-:W-:Y:S01]  /*1650*/  HFMA2 R24, -RZ, RZ, 0, 1.847743988037109375e-06 ;  /* 0x0000001fff187431 */ /* 0x000fe200000001ff */
[----:B------:R-:W-:Y:S01]  /*1660*/  BSSY B0, `(.L_x_3497) ;  /* 0x0000006000007945 */ /* 0x000fe20003800000 */
[----:B------:R-:W-:Y:S02]  /*1670*/  IMAD.MOV.U32 R21, RZ, RZ, 0x10 ;  /* 0x00000010ff157424 */ /* 0x000fe400078e00ff */
[----:B------:R-:W-:-:S07]  /*1680*/  IMAD.MOV.U32 R23, RZ, RZ, -0x1 ;  /* 0xffffffffff177424 */ /* 0x000fce00078e00ff */
[----:B------:R-:W-:Y:S05]  /*1690*/  WARPSYNC.COLLECTIVE R23, `(.L_x_3498) ;  /* 0x0000000017087348 */ /* 0x000fea0003c00000 */
[----:B------:R1:W2:Y:S02]  /*16a0*/  SHFL.BFLY P2, R24, R25, R21, R24 ;  /* 0x0c00001519187389 */ /* 0x0002a40000040018 */
[----:B-12---:R-:W-:Y:S05]  /*16b0*/  ENDCOLLECTIVE ;  /* 0x000000000000791b */ /* 0x006fea0003800000 */
.L_x_3498:
[----:B------:R-:W-:Y:S05]  /*16c0*/  BSYNC B0 ;  /* 0x0000000000007941 */ /* 0x000fea0003800000 */
.L_x_3497:
        /* <DEDUP_REMOVED lines=8> */
.L_x_3499:
        /* <DEDUP_REMOVED lines=8> */
.L_x_3500:
        /* <DEDUP_REMOVED lines=8> */
.L_x_3501:
        /* <DEDUP_REMOVED lines=8> */
.L_x_3502:
[----:B------:R-:W-:Y:S01]  /*18d0*/  MOV R26, R24 ;  /* 0x00000018001a7202 */ /* 0x000fe20000000f00 */
[----:B------:R-:W-:Y:S06]  /*18e0*/  BRA `(.L_x_3503) ;  /* 0xfffffff800947947 */ /* 0x000fec000383ffff */
.L_x_3504:
        /* <DEDUP_REMOVED lines=9> */
.L_x_4173:


//--------------------- .text._ZN12tensorrt_llm7kernels32fusedQKNormRopeKernelNTokenHeadsIN3c104HalfEfLi64ELb0ELi8EEEvPviiifPKvS6_S6_PKlii --------------------------
	.section	.text._ZN12tensorrt_llm7kernels32fusedQKNormRopeKernelNTokenHeadsIN3c104HalfEfLi64ELb0ELi8EEEvPviiifPKvS6_S6_PKlii,"ax",@progbits
	.align	128
        .global         _ZN12tensorrt_llm7kernels32fusedQKNormRopeKernelNTokenHeadsIN3c104HalfEfLi64ELb0ELi8EEEvPviiifPKvS6_S6_PKlii
        .type           _ZN12tensorrt_llm7kernels32fusedQKNormRopeKernelNTokenHeadsIN3c104HalfEfLi64ELb0ELi8EEEvPviiifPKvS6_S6_PKlii,@function
        .size           _ZN12tensorrt_llm7kernels32fusedQKNormRopeKernelNTokenHeadsIN3c104HalfEfLi64ELb0ELi8EEEvPviiifPKvS6_S6_PKlii,(.L_x_4174 - _ZN12tensorrt_llm7kernels32fusedQKNormRopeKernelNTokenHeadsIN3c104HalfEfLi64ELb0ELi8EEEvPviiifPKvS6_S6_PKlii)
        .other          _ZN12tensorrt_llm7kernels32fusedQKNormRopeKernelNTokenHeadsIN3c104HalfEfLi64ELb0ELi8EEEvPviiifPKvS6_S6_PKlii,@"STO_CUDA_ENTRY STV_DEFAULT"
_ZN12tensorrt_llm7kernels32fusedQKNormRopeKernelNTokenHeadsIN3c104HalfEfLi64ELb0ELi8EEEvPviiifPKvS6_S6_PKlii:
.text._ZN12tensorrt_llm7kernels32fusedQKNormRopeKernelNTokenHeadsIN3c104HalfEfLi64ELb0ELi8EEEvPviiifPKvS6_S6_PKlii:
        /* <DEDUP_REMOVED lines=77> */
.L_x_3509:
        /* <DEDUP_REMOVED lines=44> */
.L_x_3508:
[----:B------:R-:W-:Y:S05]  /*0790*/  BSYNC.RECONVERGENT B1 ;  /* 0x0000000000017941 */ /* 0x000fea0003800200 */
.L_x_3507:
        /* <DEDUP_REMOVED lines=13> */
.L_x_3510:
        /* <DEDUP_REMOVED lines=16> */
.L_x_3506:
[----:B------:R-:W-:Y:S05]  /*0970*/  BSYNC.RECONVERGENT B0 ;  /* 0x0000000000007941 */ /* 0x000fea0003800200 */
.L_x_3505:
        /* <DEDUP_REMOVED lines=40> */
.L_x_3515:
        /* <DEDUP_REMOVED lines=11> */
.L_x_3514:
[----:B------:R-:W-:Y:S05]  /*0cb0*/  BSYNC.RECONVERGENT B1 ;  /* 0x0000000000017941 */ /* 0x000fea0003800200 */
.L_x_3513:
        /* <DEDUP_REMOVED lines=8> */
.L_x_3516:
        /* <DEDUP_REMOVED lines=23> */
.L_x_3512:
[----:B------:R-:W-:Y:S05]  /*0eb0*/  BSYNC.RECONVERGENT B0 ;  /* 0x0000000000007941 */ /* 0x000fea0003800200 */
.L_x_3511:
        /* <DEDUP_REMOVED lines=54> */
[----:B-----5:R-:W-:Y:S02]  /*1220*/  HADD2.F32 R7, -RZ, R21.H0_H0 ;  /* 0x20000015ff077230 */ /* 0x020fe40000004100 */
[----:B--2---:R-:W-:Y:S02]  /*1230*/  HADD2.F32 R2, -RZ, R23.H0_H0 ;  /* 0x20000017ff027230 */ /* 0x004fe40000004100 */
[----:B----4-:R-:W-:Y:S02]  /*1240*/  HADD2.F32 R20, -RZ, R20.H0_H0 ;  /* 0x20000014ff147230 */ /* 0x010fe40000004100 */
[----:B------:R-:W-:-:S07]  /*1250*/  HADD2.F32 R19, -RZ, R22.H0_H0 ;  /* 0x20000016ff137230 */ /* 0x000fce0000004100 */
.L_x_3524:
        /* <DEDUP_REMOVED lines=20> */
.L_x_3531:
        /* <DEDUP_REMOVED lines=13> */
.L_x_3519:
[----:B------:R-:W-:Y:S05]  /*1470*/  BSYNC.RECONVERGENT B0 ;  /* 0x0000000000007941 */ /* 0x000fea0003800200 */
.L_x_3518:
        /* <DEDUP_REMOVED lines=42> */
.L_x_3536:
        /* <DEDUP_REMOVED lines=11> */
.L_x_3521:
[----:B------:R-:W-:Y:S05]  /*17d0*/  BSYNC B0 ;  /* 0x0000000000007941 */ /* 0x000fea0003800000 */
.L_x_3520:
[----:B------:R-:W2:Y:S01]  /*17e0*/  LDC.64 R8, c[0x0][0x380] ;  /* 0x0000e000ff087b82 */ /* 0x000ea20000000a00 */
[----:B------:R-:W-:Y:S01]  /*17f0*/  IMAD R23, R22, 0x40, R11 ;  /* 0x0000004016177824 */ /* 0x000fe200078e020b */
[----:B------:R-:W-:Y:S01]  /*1800*/  F2FP.F16.F32.PACK_AB R21, R0, R21 ;  /* 0x000000150015723e */ /* 0x000fe200000000ff */
        /* <DEDUP_REMOVED lines=9> */
.L_x_3517:
[----:B------:R-:W-:Y:S01]  /*18a0*/  HFMA2 R23, -RZ, RZ, 0, 9.5367431640625e-07 ;  /* 0x00000010ff177431 */ /* 0x000fe200000001ff */
[----:B------:R-:W-:Y:S01]  /*18b0*/  BSSY B0, `(.L_x_3525) ;  /* 0x0000006000007945 */ /* 0x000fe20003800000 */
[----:B------:R-:W-:Y:S02]  /*18c0*/  IMAD.MOV.U32 R24, RZ, RZ, 0x1f ;  /* 0x0000001fff187424 */ /* 0x000fe400078e00ff */
[----:B------:R-:W-:-:S07]  /*18d0*/  IMAD.MOV.U32 R9, RZ, RZ, -0x1 ;  /* 0xffffffffff097424 */ /* 0x000fce00078e00ff */
[----:B------:R-:W-:Y:S05]  /*18e0*/  WARPSYNC.COLLECTIVE R9, `(.L_x_3526) ;  /* 0x0000000009087348 */ /* 0x000fea0003c00000 */
[----:B------:R1:W2:Y:S02]  /*18f0*/  SHFL.BFLY P1, R26, R21, R23, R24 ;  /* 0x0c000017151a7389 */ /* 0x0002a40000020018 */
[----:B-12---:R-:W-:Y:S05]  /*1900*/  ENDCOLLECTIVE ;  /* 0x000000000000791b */ /* 0x006fea0003800000 */
.L_x_3526:
[----:B------:R-:W-:Y:S05]  /*1910*/  BSYNC B0 ;  /* 0x0000000000007941 */ /* 0x000fea0003800000 */
.L_x_3525:
        /* <DEDUP_REMOVED lines=8> */
.L_x_3527:
[----:B------:R-:W-:Y:S02]  /*19a0*/  IMAD.MOV.U32 R23, RZ, RZ, 0x4 ;  /* 0x00000004ff177424 */ /* 0x000fe400078e00ff */
[----:B------:R-:W-:-:S04]  /*19b0*/  FADD.FTZ R27, R25, R26 ;  /* 0x0000001a191b7221 */ /* 0x000fc80000010000 */
[----:B------:R-:W-:-:S07]  /*19c0*/  IMAD.MOV.U32 R21, RZ, RZ, R27 ;  /* 0x000000ffff157224 */ /* 0x000fce00078e001b */
[----:B------:R-:W-:Y:S05]  /*19d0*/  WARPSYNC.COLLECTIVE R9, `(.L_x_3528) ;  /* 0x0000000009087348 */ /* 0x000fea0003c00000 */
[----:B------:R1:W2:Y:S02]  /*19e0*/  SHFL.BFLY P1, R26, R21, R23, R24 ;  /* 0x0c000017151a7389 */ /* 0x0002a40000020018 */
[----:B-12---:R-:W-:Y:S05]  /*19f0*/  ENDCOLLECTIVE ;  /* 0x000000000000791b */ /* 0x006fea0003800000 */
.L_x_3528:
[----:B------:R-:W-:Y:S02]  /*1a00*/  IMAD.MOV.U32 R23, RZ, RZ, 0x2 ;  /* 0x00000002ff177424 */ /* 0x000fe400078e00ff */
[----:B------:R-:W-:-:S05]  /*1a10*/  FADD.FTZ R28, R27, R26 ;  /* 0x0000001a1b1c7221 */ /* 0x000fca0000010000 */
[----:B------:R-:W-:-:S07]  /*1a20*/  MOV R21, R28 ;  /* 0x0000001c00157202 */ /* 0x000fce0000000f00 */
[----:B------:R-:W-:Y:S05]  /*1a30*/  WARPSYNC.COLLECTIVE R9, `(.L_x_3529) ;  /* 0x0000000009087348 */ /* 0x000fea0003c00000 */
[----:B------:R1:W2:Y:S02]  /*1a40*/  SHFL.BFLY P1, R26, R21, R23, R24 ;  /* 0x0c000017151a7389 */ /* 0x0002a40000020018 */
[----:B-12---:R-:W-:Y:S05]  /*1a50*/  ENDCOLLECTIVE ;  /* 0x000000000000791b */ /* 0x006fea0003800000 */
.L_x_3529:
[----:B------:R-:W-:Y:S02]  /*1a60*/  HFMA2 R23, -RZ, RZ, 0, 5.9604644775390625e-08 ;  /* 0x00000001ff177431 */ /* 0x000fe400000001ff */
[----:B------:R-:W-:-:S04]  /*1a70*/  FADD.FTZ R29, R28, R26 ;  /* 0x0000001a1c1d7221 */ /* 0x000fc80000010000 */
[----:B------:R-:W-:-:S07]  /*1a80*/  IMAD.MOV.U32 R21, RZ, RZ, R29 ;  /* 0x000000ffff157224 */ /* 0x000fce00078e001d */
[----:B------:R-:W-:Y:S05]  /*1a90*/  WARPSYNC.COLLECTIVE R9, `(.L_x_3530) ;  /* 0x0000000009087348 */ /* 0x000fea0003c00000 */
[----:B------:R1:W2:Y:S02]  /*1aa0*/  SHFL.BFLY P1, R26, R21, R23, R24 ;  /* 0x0c000017151a7389 */ /* 0x0002a40000020018 */
[----:B-12---:R-:W-:Y:S05]  /*1ab0*/  ENDCOLLECTIVE ;  /* 0x000000000000791b */ /* 0x006fea0003800000 */
.L_x_3530:
[----:B------:R-:W-:Y:S05]  /*1ac0*/  BRA `(.L_x_3531) ;  /* 0xfffffff800347947 */ /* 0x000fea000383ffff */
.L_x_3522:
        /* <DEDUP_REMOVED lines=32> */
.L_x_3533:
[----:B------:R-:W-:Y:S05]  /*1cd0*/  BSYNC B1 ;  /* 0x0000000000017941 */ /* 0x000fea0003800000 */
.L_x_3532:
        /* <DEDUP_REMOVED lines=8> */
.L_x_3534:
[----:B------:R-:W-:-:S04]  /*1d60*/  @!P0 FADD.FTZ R26, -R26, -RZ ;  /* 0x800000ff1a1a8221 */ /* 0x000fc80000010100 */
[----:B------:R-:W-:-:S04]  /*1d70*/  FMUL.FTZ R26, R26, R25 ;  /* 0x000000191a1a7220 */ /* 0x000fc80000410000 */
[----:B------:R-:W-:Y:S01]  /*1d80*/  FFMA.FTZ R25, R21, R8, R26 ;  /* 0x0000000815197223 */ /* 0x000fe2000001001a */
[----:B------:R-:W-:-:S07]  /*1d90*/  IMAD.MOV.U32 R21, RZ, RZ, R0 ;  /* 0x000000ffff157224 */ /* 0x000fce00078e0000 */
[----:B------:R-:W-:Y:S05]  /*1da0*/  WARPSYNC.COLLECTIVE R9, `(.L_x_3535) ;  /* 0x0000000009087348 */ /* 0x000fea0003c00000 */
[----:B------:R1:W2:Y:S02]  /*1db0*/  SHFL.BFLY P1, R26, R21, R23, R24 ;  /* 0x0c000017151a7389 */ /* 0x0002a40000020018 */
[----:B-12---:R-:W-:Y:S05]  /*1dc0*/  ENDCOLLECTIVE ;  /* 0x000000000000791b */ /* 0x006fea0003800000 */
.L_x_3535:
[----:B------:R-:W-:Y:S01]  /*1dd0*/  MOV R8, R26 ;  /* 0x0000001a00087202 */ /* 0x000fe20000000f00 */
[----:B------:R-:W-:Y:S06]  /*1de0*/  BRA `(.L_x_3536) ;  /* 0xfffffff8004c7947 */ /* 0x000fec000383ffff */
.L_x_3523:
[----:B------:R-:W-:Y:S01]  /*1df0*/  BSSY B1, `(.L_x_3537) ;  /* 0x0000005000017945 */ /* 0x000fe20003800000 */
[----:B------:R-:W-:-:S07]  /*1e00*/  IMAD.MOV.U32 R9, RZ, RZ, -0x1 ;  /* 0xffffffffff097424 */ /* 0x000fce00078e00ff */
[----:B-1----:R-:W-:Y:S05]  /*1e10*/  WARPSYNC.COLLECTIVE R9, `(.L_x_3538) ;  /* 0x0000000009087348 */ /* 0x002fea0003c00000 */
[----:B------:R-:W-:Y:S01]  /*1e20*/  NOP ;  /* 0x0000000000007918 */ /* 0x000fe20000000000 */
[----:B-1----:R-:W-:Y:S05]  /*1e30*/  ENDCOLLECTIVE ;  /* 0x000000000000791b */ /* 0x002fea0003800000 */
.L_x_3538:
[----:B------:R-:W-:Y:S05]  /*1e40*/  BSYNC B1 ;  /* 0x0000000000017941 */ /* 0x000fea0003800000 */
.L_x_3537:
[----:B------:R-:W-:Y:S05]  /*1e50*/  BRA `(.L_x_3521) ;  /* 0xfffffff8005c7947 */ /* 0x000fea000383ffff */
.L_x_3539:
        /* <DEDUP_REMOVED lines=10> */
.L_x_4174:


//--------------------- .text._ZN12tensorrt_llm7kernels32fusedQKNormRopeKernelNTokenHeadsIN3c104HalfEfLi64ELb1ELi8EEEvPviiifPKvS6_S6_PKlii --------------------------
	.section	.text._ZN12tensorrt_llm7kernels32fusedQKNormRopeKernelNTokenHeadsIN3c104HalfEfLi64ELb1ELi8EEEvPviiifPKvS6_S6_PKlii,"ax",@progbits
	.align	128
        .global         _ZN12tensorrt_llm7kernels32fusedQKNormRopeKernelNTokenHeadsIN3c104HalfEfLi64ELb1ELi8EEEvPviiifPKvS6_S6_PKlii
        .type           _ZN12tensorrt_llm7kernels32fusedQKNormRopeKernelNTokenHeadsIN3c104HalfEfLi64ELb1ELi8EEEvPviiifPKvS6_S6_PKlii,@function
        .size           _ZN12tensorrt_llm7kernels32fusedQKNormRopeKernelNTokenHeadsIN3c104HalfEfLi64ELb1ELi8EEEvPviiifPKvS6_S6_PKlii,(.L_x_4175 - _ZN12tensorrt_llm7kernels32fusedQKNormRopeKernelNTokenHeadsIN3c104HalfEfLi64ELb1ELi8EEEvPviiifPKvS6_S6_PKlii)
        .other          _ZN12tensorrt_llm7kernels32fusedQKNormRopeKernelNTokenHeadsIN3c104HalfEfLi64ELb1ELi8EEEvPviiifPKvS6_S6_PKlii,@"STO_CUDA_ENTRY STV_DEFAULT"
_ZN12tensorrt_llm7kernels32fusedQKNormRopeKernelNTokenHeadsIN3c104HalfEfLi64ELb1ELi8EEEvPviiifPKvS6_S6_PKlii:
.text._ZN12tensorrt_llm7kernels32fusedQKNormRopeKernelNTokenHeadsIN3c104HalfEfLi64ELb1ELi8EEEvPviiifPKvS6_S6_PKlii:
        /* <DEDUP_REMOVED lines=22> */
[----:B-1----:R-:W-:Y:S01]  /*0160*/  HFMA2 R2, -RZ, RZ, 0, 0 ;  /* 0x00000000ff027431 */ /* 0x002fe200000001ff */
[----:B--2---:R-:W-:-:S05]  /*0170*/  IADD3 R8, PT, PT, RZ, -R3, RZ ;  /* 0x80000003ff087210 */ /* 0x004fca0007ffe0ff */
[----:B------:R-:W-:-:S04]  /*0180*/  IMAD.MOV.U32 R6, RZ, RZ, R8 ;  /* 0x000000ffff067224 */ /* 0x000fc800078e0008 */
        /* <DEDUP_REMOVED lines=16> */
[----:B------:R-:W-:-:S11]  /*0290*/  IADD3 R2, PT, PT, -R0, RZ, RZ ;  /* 0x000000ff00027210 */ /* 0x000fd60007ffe1ff */
        /* <DEDUP_REMOVED lines=11> */
[----:B------:R-:W-:Y:S02]  /*0350*/  SEL R3, R3, 0x8, P0 ;  /* 0x0000000803037807 */ /* 0x000fe40000000000 */
[----:B--2---:R-:W-:Y:S02]  /*0360*/  IADD3 R21, PT, PT, R17, UR5, RZ ;  /* 0x0000000511157c10 */ /* 0x004fe4000fffe0ff */
[----:B------:R-:W-:Y:S01]  /*0370*/  ISETP.GE.AND P0, PT, R3, 0x1, PT ;  /* 0x000000010300780c */ /* 0x000fe20003f06270 */
[----:B-1----:R-:W-:-:S04]  /*0380*/  IMAD R18, R16, UR4, RZ ;  /* 0x0000000410127c24 */ /* 0x002fc8000f8e02ff */
[----:B------:R-:W-:-:S08]  /*0390*/  IMAD.SHL.U32 R18, R18, 0x4, RZ ;  /* 0x0000000412127824 */ /* 0x000fd000078e00ff */
        /* <DEDUP_REMOVED lines=16> */
[----:B-1----:R-:W-:-:S06]  /*04a0*/  ULEA UR4, UR5, UR4, 0x18 ;  /* 0x0000000405047291 */ /* 0x002fcc000f8ec0ff */
[----:B------:R-:W-:-:S05]  /*04b0*/  IADD3 R8, PT, PT, R18, UR4, RZ ;  /* 0x0000000412087c10 */ /* 0x000fca000fffe0ff */
[----:B------:R-:W-:-:S04]  /*04c0*/  IMAD R9, R19, 0x400, R8 ;  /* 0x0000040013097824 */ /* 0x000fc800078e0208 */
[----:B------:R-:W-:-:S04]  /*04d0*/  IMAD R9, R2, 0x4, R9 ;  /* 0x0000000402097824 */ /* 0x000fc800078e0209 */
[----:B------:R-:W-:-:S07]  /*04e0*/  VIADD R27, R9, 0x100 ;  /* 0x00000100091b7836 */ /* 0x000fce0000000000 */
.L_x_3544:
[C---:B------:R-:W-:Y:S01]  /*04f0*/  IADD3 R10, PT, PT, R24.reuse, -0x3, RZ ;  /* 0xfffffffd180a7810 */ /* 0x040fe20007ffe0ff */
[C---:B------:R-:W-:Y:S01]  /*0500*/  VIADD R12, R24.reuse, 0xffffffff ;  /* 0xffffffff180c7836 */ /* 0x040fe20000000000 */
[C---:B------:R-:W-:Y:S01]  /*0510*/  IADD3 R13, PT, PT, R23.reuse, 0x2, RZ ;  /* 0x00000002170d7810 */ /* 0x040fe20007ffe0ff */
[----:B------:R-:W-:Y:S01]  /*0520*/  VIADD R8, R24, 0xfffffffe ;  /* 0xfffffffe18087836 */ /* 0x000fe20000000000 */
[CC--:B------:R-:W-:Y:S01]  /*0530*/  ISETP.GE.AND P0, PT, R10.reuse, R5.reuse, PT ;  /* 0x000000050a00720c */ /* 0x0c0fe20003f06270 */
[C---:B------:R-:W-:Y:S01]  /*0540*/  VIADD R14, R23.reuse, 0x3 ;  /* 0x00000003170e7836 */ /* 0x040fe20000000000 */
[-C--:B------:R-:W-:Y:S02]  /*0550*/  VIMNMX R9, PT, PT, R10, R5.reuse, PT ;  /* 0x000000050a097248 */ /* 0x080fe40003fe0100 */
[----:B------:R-:W-:Y:S02]  /*0560*/  ISETP.GE.AND P2, PT, R12, R5, PT ;  /* 0x000000050c00720c */ /* 0x000fe40003f46270 */
[----:B------:R-:W-:-:S02]  /*0570*/  IADD3 R11, PT, PT, R23, 0x1, RZ ;  /* 0x00000001170b7810 */ /* 0x000fc40007ffe0ff */
[CC--:B------:R-:W-:Y:S02]  /*0580*/  ISETP.GE.AND P1, PT, R8.reuse, R5.reuse, PT ;  /* 0x000000050800720c */ /* 0x0c0fe40003f26270 */
[-C--:B------:R-:W-:Y:S02]  /*0590*/  VIMNMX R10, PT, PT, R8, R5.reuse, PT ;  /* 0x00000005080a7248 */ /* 0x080fe40003fe0100 */
[----:B------:R-:W-:Y:S02]  /*05a0*/  SEL R8, R23, RZ, P0 ;  /* 0x000000ff17087207 */ /* 0x000fe40000000000 */
[----:B------:R-:W-:Y:S02]  /*05b0*/  ISETP.GE.AND P3, PT, R24, R5, PT ;  /* 0x000000051800720c */ /* 0x000fe40003f66270 */
[----:B------:R-:W-:Y:S01]  /*05c0*/  SEL R13, R13, RZ, P2 ;  /* 0x000000ff0d0d7207 */ /* 0x000fe20001000000 */
[----:B------:R-:W-:Y:S01]  /*05d0*/  IMAD R8, R0, R21, R8 ;  /* 0x0000001500087224 */ /* 0x000fe200078e0208 */
[----:B------:R-:W-:-:S02]  /*05e0*/  SEL R11, R11, RZ, P1 ;  /* 0x000000ff0b0b7207 */ /* 0x000fc40000800000 */
[----:B------:R-:W-:Y:S01]  /*05f0*/  SEL R14, R14, RZ, P3 ;  /* 0x000000ff0e0e7207 */ /* 0x000fe20001800000 */
[----:B------:R-:W-:Y:S01]  /*0600*/  IMAD R13, R0, R21, R13 ;  /* 0x00000015000d7224 */ /* 0x000fe200078e020d */
[----:B------:R-:W-:Y:S01]  /*0610*/  VIMNMX R12, PT, PT, R12, R5, PT ;  /* 0x000000050c0c7248 */ /* 0x000fe20003fe0100 */
[----:B------:R-:W-:Y:S01]  /*0620*/  IMAD R11, R0, R21, R11 ;  /* 0x00000015000b7224 */ /* 0x000fe200078e020b */
[----:B------:R-:W-:Y:S01]  /*0630*/  VIMNMX R15, PT, PT, R24, R5, PT ;  /* 0x00000005180f7248 */ /* 0x000fe20003fe0100 */
[----:B------:R-:W-:Y:S01]  /*0640*/  IMAD R14, R0, R21, R14 ;  /* 0x00000015000e7224 */ /* 0x000fe200078e020e */
[----:B------:R-:W-:Y:S01]  /*0650*/  IADD3 R26, PT, PT, R26, 0x4, RZ ;  /* 0x000000041a1a7810 */ /* 0x000fe20007ffe0ff */
[----:B------:R-:W-:Y:S01]  /*0660*/  IMAD.IADD R10, R11, 0x1, R10 ;  /* 0x000000010b0a7824 */ /* 0x000fe200078e020a */
        /* <DEDUP_REMOVED lines=17> */
[----:B------:R-:W-:Y:S03]  /*0780*/  LDGSTS.E [R27+-0x80], desc[UR6][R10.64] ;  /* 0xfff800000a1b7fae */ /* 0x000fe6000b9a1006 */
[----:B------:R-:W-:Y:S01]  /*0790*/  VIADD R24, R24, 0x4 ;  /* 0x0000000418187836 */ /* 0x000fe20000000000 */
[----:B------:R-:W-:Y:S04]  /*07a0*/  LDGSTS.E [R27], desc[UR6][R12.64] ;  /* 0x000000000c1b7fae */ /* 0x000fe8000b9a1006 */
[----:B------:R1:W-:Y:S02]  /*07b0*/  LDGSTS.E [R27+0x80], desc[UR6][R14.64] ;  /* 0x000800000e1b7fae */ /* 0x0003e4000b9a1006 */
[----:B-1----:R-:W-:Y:S01]  /*07c0*/  VIADD R27, R27, 0x200 ;  /* 0x000002001b1b7836 */ /* 0x002fe20000000000 */
[----:B------:R-:W-:Y:S06]  /*07d0*/  @P0 BRA `(.L_x_3544) ;  /* 0xfffffffc00440947 */ /* 0x000fec000383ffff */
[----:B------:R-:W-:Y:S05]  /*07e0*/  BSYNC.RECONVERGENT B2 ;  /* 0x0000000000027941 */ /* 0x000fea0003800200 */
.L_x_3543:
[----:B------:R-:W-:Y:S05]  /*07f0*/  BSYNC.RECONVERGENT B1 ;  /* 0x0000000000017941 */ /* 0x000fea0003800200 */
.L_x_3542:
[----:B------:R-:W-:-:S13]  /*0800*/  LOP3.LUT P0, R13, R3, 0x3, RZ, 0xc0, !PT ;  /* 0x00000003030d7812 */ /* 0x000fda000780c0ff */
[----:B------:R-:W-:Y:S05]  /*0810*/  @!P0 BRA `(.L_x_3541) ;  /* 0x0000000000748947 */ /* 0x000fea0003800000 */
[----:B------:R-:W1:Y:S01]  /*0820*/  S2UR UR5, SR_CgaCtaId ;  /* 0x00000000000579c3 */ /* 0x000e620000008800 */
[----:B------:R-:W-:Y:S01]  /*0830*/  UMOV UR4, 0x400 ;  /* 0x0000040000047882 */ /* 0x000fe20000000000 */
[----:B------:R-:W-:Y:S02]  /*0840*/  IADD3 R10, PT, PT, R4, R22, RZ ;  /* 0x00000016040a7210 */ /* 0x000fe40007ffe0ff */
[----:B------:R-:W-:-:S03]  /*0850*/  IADD3 R13, PT, PT, -R13, RZ, RZ ;  /* 0x000000ff0d0d7210 */ /* 0x000fc60007ffe1ff */
[----:B------:R-:W-:Y:S01]  /*0860*/  IMAD.IADD R12, R10, 0x1, -R5 ;  /* 0x000000010a0c7824 */ /* 0x000fe200078e0a05 */
[----:B------:R-:W2:Y:S01]  /*0870*/  LDC.64 R6, c[0x0][0x380] ;  /* 0x0000e000ff067b82 */ /* 0x000ea20000000a00 */
[----:B-1----:R-:W-:-:S06]  /*0880*/  ULEA UR4, UR5, UR4, 0x18 ;  /* 0x0000000405047291 */ /* 0x002fcc000f8ec0ff */
[----:B------:R-:W-:-:S05]  /*0890*/  IADD3 R8, PT, PT, R18, UR4, RZ ;  /* 0x0000000412087c10 */ /* 0x000fca000fffe0ff */
[----:B------:R-:W-:-:S04]  /*08a0*/  IMAD R9, R19, 0x400, R8 ;  /* 0x0000040013097824 */ /* 0x000fc800078e0208 */
[----:B------:R-:W-:-:S05]  /*08b0*/  IMAD R9, R22, 0x80, R9 ;  /* 0x0000008016097824 */ /* 0x000fca00078e0209 */
[----:B------:R-:W-:-:S07]  /*08c0*/  LEA R11, R2, R9, 0x2 ;  /* 0x00000009020b7211 */ /* 0x000fce00078e10ff */
.L_x_3545:
[CC--:B------:R-:W-:Y:S02]  /*08d0*/  ISETP.GE.AND P0, PT, R10.reuse, R5.reuse, PT ;  /* 0x000000050a00720c */ /* 0x0c0fe40003f06270 */
[C---:B------:R-:W-:Y:S01]  /*08e0*/  VIMNMX R9, PT, PT, R10.reuse, R5, PT ;  /* 0x000000050a097248 */ /* 0x040fe20003fe0100 */
[----:B------:R-:W-:Y:S01]  /*08f0*/  VIADD R10, R10, 0x1 ;  /* 0x000000010a0a7836 */ /* 0x000fe20000000000 */
[C---:B------:R-:W-:Y:S02]  /*0900*/  SEL R8, R12.reuse, RZ, P0 ;  /* 0x000000ff0c087207 */ /* 0x040fe40000000000 */
        /* <DEDUP_REMOVED lines=14> */
.L_x_3541:
[----:B------:R-:W-:Y:S05]  /*09f0*/  BSYNC.RECONVERGENT B0 ;  /* 0x0000000000007941 */ /* 0x000fea0003800200 */
.L_x_3540:
        /* <DEDUP_REMOVED lines=15> */
[----:B--2---:R-:W-:-:S04]  /*0af0*/  LEA R6, P1, R22, UR4, 0x2 ;  /* 0x0000000416067c11 */ /* 0x004fc8000f8210ff */
[----:B------:R-:W-:-:S04]  /*0b00*/  IADD3 R9, PT, PT, R23, R13, RZ ;  /* 0x0000000d17097210 */ /* 0x000fc80007ffe0ff */
[----:B------:R-:W-:-:S03]  /*0b10*/  LEA.HI.X R22, R22, UR5, R9, 0x2, P1 ;  /* 0x0000000516167c11 */ /* 0x000fc600088f1409 */
[----:B------:R-:W-:Y:S05]  /*0b20*/  @P0 BRA `(.L_x_3547) ;  /* 0x0000000400000947 */ /* 0x000fea0003800000 */
        /* <DEDUP_REMOVED lines=11> */
[----:B------:R-:W-:Y:S01]  /*0be0*/  IMAD R9, R19, R16, RZ ;  /* 0x0000001013097224 */ /* 0x000fe200078e02ff */
        /* <DEDUP_REMOVED lines=9> */
.L_x_3550:
        /* <DEDUP_REMOVED lines=11> */
.L_x_3549:
[----:B------:R-:W-:Y:S05]  /*0d30*/  BSYNC.RECONVERGENT B1 ;  /* 0x0000000000017941 */ /* 0x000fea0003800200 */
.L_x_3548:
        /* <DEDUP_REMOVED lines=8> */
.L_x_3551:
[C---:B------:R-:W-:Y:S01]  /*0dc0*/  IADD3 R9, PT, PT, R23.reuse, -0x400, RZ ;  /* 0xfffffc0017097810 */ /* 0x040fe20007ffe0ff */
[----:B------:R-:W-:Y:S01]  /*0dd0*/  VIADD R24, R24, 0x80 ;  /* 0x0000008018187836 */ /* 0x000fe20000000000 */
[C---:B------:R-:W-:Y:S01]  /*0de0*/  IADD3 R15, PT, PT, R23.reuse, 0x200, RZ ;  /* 0x00000200170f7810 */ /* 0x040fe20007ffe0ff */
[----:B------:R-:W-:Y:S01]  /*0df0*/  VIADD R13, R23, 0xfffffe00 ;  /* 0xfffffe00170d7836 */ /* 0x000fe20000000000 */
[-C--:B------:R-:W-:Y:S02]  /*0e00*/  IADD3 R8, P0, PT, R9, R6.reuse, RZ ;  /* 0x0000000609087210 */ /* 0x080fe40007f1e0ff */
[-C--:B------:R-:W-:Y:S02]  /*0e10*/  IADD3 R10, P2, PT, R23, R6.reuse, RZ ;  /* 0x00000006170a7210 */ /* 0x080fe40007f5e0ff */
[----:B------:R-:W-:Y:S01]  /*0e20*/  IADD3 R12, P1, PT, R13, R6, RZ ;  /* 0x000000060d0c7210 */ /* 0x000fe20007f3e0ff */
[----:B------:R-:W-:Y:S01]  /*0e30*/  IMAD.X R9, RZ, RZ, R22, P0 ;  /* 0x000000ffff097224 */ /* 0x000fe200000e0616 */
[----:B------:R-:W-:-:S02]  /*0e40*/  ISETP.GE.AND P0, PT, R24, R7, PT ;  /* 0x000000071800720c */ /* 0x000fc40003f06270 */
        /* <DEDUP_REMOVED lines=14> */
.L_x_3547:
[----:B------:R-:W-:Y:S05]  /*0f30*/  BSYNC.RECONVERGENT B0 ;  /* 0x0000000000007941 */ /* 0x000fea0003800200 */
.L_x_3546:
        /* <DEDUP_REMOVED lines=17> */
[----:B------:R-:W-:-:S05]  /*1050*/  VIADD R0, R4, 0x1 ;  /* 0x0000000104007836 */ /* 0x000fca0000000000 */
[----:B------:R-:W-:Y:S02]  /*1060*/  ISETP.NE.AND P0, PT, R17, R0, PT ;  /* 0x000000001100720c */ /* 0x000fe40003f05270 */
[----:B---3--:R-:W-:Y:S01]  /*1070*/  LEA R24, R12, R11, 0x18 ;  /* 0x0000000b0c187211 */ /* 0x008fe200078ec0ff */
[CC--:B------:R-:W-:Y:S01]  /*1080*/  IMAD R11, R19.reuse, R16.reuse, R2 ;  /* 0x00000010130b7224 */ /* 0x0c0fe200078e0202 */
[----:B------:R-:W-:Y:S02]  /*1090*/  LEA.HI R13, R16, R16, RZ, 0x1 ;  /* 0x00000010100d7211 */ /* 0x000fe400078f08ff */
[----:B------:R-:W-:Y:S01]  /*10a0*/  LEA R19, R19, R18, 0xa ;  /* 0x0000001213137211 */ /* 0x000fe200078e50ff */
[----:B------:R-:W-:Y:S01]  /*10b0*/  IMAD R11, R11, 0x4, R24 ;  /* 0x000000040b0b7824 */ /* 0x000fe200078e0218 */
[----:B------:R-:W-:Y:S01]  /*10c0*/  SHF.R.S32.HI R13, RZ, 0x1, R13 ;  /* 0x00000001ff0d7819 */ /* 0x000fe2000001140d */
[----:B------:R-:W-:Y:S01]  /*10d0*/  BSSY B0, `(.L_x_3552) ;  /* 0x0000071000007945 */ /* 0x000fe20003800000 */
[----:B------:R-:W-:-:S02]  /*10e0*/  HFMA2 R15, -RZ, RZ, 0, 0 ;  /* 0x00000000ff0f7431 */ /* 0x000fc400000001ff */
[----:B------:R-:W-:Y:S01]  /*10f0*/  IMAD R18, R2, 0x4, R19 ;  /* 0x0000000402127824 */ /* 0x000fe200078e0213 */
[----:B------:R-:W-:Y:S01]  /*1100*/  LEA R12, R13, R11, 0x2 ;  /* 0x0000000b0d0c7211 */ /* 0x000fe200078e10ff */
[----:B-----5:R-:W-:Y:S02]  /*1110*/  HADD2.F32 R14, -RZ, R14.H0_H0 ;  /* 0x2000000eff0e7230 */ /* 0x020fe40000004100 */
[----:B--2---:R-:W-:Y:S02]  /*1120*/  HADD2.F32 R16, -RZ, R22.H0_H0 ;  /* 0x20000016ff107230 */ /* 0x004fe40000004100 */
[----:B----4-:R-:W-:Y:S02]  /*1130*/  HADD2.F32 R17, -RZ, R20.H0_H0 ;  /* 0x20000014ff117230 */ /* 0x010fe40000004100 */
[----:B------:R-:W-:Y:S01]  /*1140*/  HADD2.F32 R19, -RZ, R23.H0_H0 ;  /* 0x20000017ff137230 */ /* 0x000fe20000004100 */
[----:B------:R-:W-:Y:S06]  /*1150*/  @!P0 BRA `(.L_x_3553) ;  /* 0x0000000400a08947 */ /* 0x000fec0003800000 */
[----:B------:R-:W-:Y:S01]  /*1160*/  LOP3.LUT R15, R3, 0x7ffffffe, RZ, 0xc0, !PT ;  /* 0x7ffffffe030f7812 */ /* 0x000fe200078ec0ff */
[----:B------:R-:W-:Y:S01]  /*1170*/  IMAD.IADD R22, R4, 0x1, -R5 ;  /* 0x0000000104167824 */ /* 0x000fe200078e0a05 */
[----:B------:R-:W-:Y:S01]  /*1180*/  IADD3 R20, PT, PT, R18, 0x80, R24 ;  /* 0x0000008012147810 */ /* 0x000fe20007ffe018 */
[----:B------:R-:W-:Y:S01]  /*1190*/  IMAD.MOV.U32 R24, RZ, RZ, R4 ;  /* 0x000000ffff187224 */ /* 0x000fe200078e0004 */
[----:B------:R-:W-:Y:S02]  /*11a0*/  MOV R23, 0x1 ;  /* 0x0000000100177802 */ /* 0x000fe40000000f00 */
[----:B------:R-:W-:-:S07]  /*11b0*/  IADD3 R25, PT, PT, -R15, RZ, RZ ;  /* 0x000000ff0f197210 */ /* 0x000fce0007ffe1ff */
.L_x_3558:
[----:B-1----:R-:W1:Y:S01]  /*11c0*/  LDS R8, [R20+-0x80] ;  /* 0xffff800014087984 */ /* 0x002e620000000800 */
[----:B------:R-:W-:Y:S01]  /*11d0*/  IMAD.U32 R5, RZ, RZ, UR8 ;  /* 0x00000008ff057e24 */ /* 0x000fe2000f8e00ff */
[----:B------:R-:W-:Y:S01]  /*11e0*/  UMOV UR4, 0xffffffff ;  /* 0xffffffff00047882 */ /* 0x000fe20000000000 */
[----:B------:R-:W-:-:S03]  /*11f0*/  IADD3 R28, PT, PT, R24, 0x1, RZ ;  /* 0x00000001181c7810 */ /* 0x000fc60007ffe0ff */
[CC--:B------:R-:W-:Y:S02]  /*1200*/  ISETP.GE.AND P2, PT, R24.reuse, R5.reuse, PT ;  /* 0x000000051800720c */ /* 0x0c0fe40003f46270 */
[----:B------:R-:W-:Y:S02]  /*1210*/  VIMNMX R9, PT, PT, R24, R5, PT ;  /* 0x0000000518097248 */ /* 0x000fe40003fe0100 */
[----:B--2---:R-:W-:-:S04]  /*1220*/  SEL R6, R22, RZ, P2 ;  /* 0x000000ff16067207 */ /* 0x004fc80001000000 */
        /* <DEDUP_REMOVED lines=15> */
.L_x_3568:
[----:B------:R-:W3:Y:S01]  /*1320*/  LDC R26, c[0x0][0x394] ;  /* 0x0000e500ff1a7b82 */ /* 0x000ee20000000800 */
[----:B------:R-:W-:Y:S01]  /*1330*/  ISETP.NE.AND P1, PT, R23, 0x1, PT ;  /* 0x000000011700780c */ /* 0x000fe20003f25270 */
[----:B------:R-:W-:Y:S01]  /*1340*/  BSSY.RECONVERGENT B1, `(.L_x_3555) ;  /* 0x0000004000017945 */ /* 0x000fe20003800200 */
[----:B------:R-:W-:-:S11]  /*1350*/  ISETP.GE.AND P0, PT, R2, R13, PT ;  /* 0x0000000d0200720c */ /* 0x000fd60003f06270 */
[----:B------:R-:W-:Y:S05]  /*1360*/  @P1 BRA `(.L_x_3556) ;  /* 0x0000000000041947 */ /* 0x000fea0003800000 */
[----:B------:R-:W-:-:S04]  /*1370*/  DEPBAR.LE SB0, 0x0 ;  /* 0x000080000000791a */ /* 0x000fc80000000000 */
.L_x_3556:
[----:B------:R-:W-:Y:S05]  /*1380*/  BSYNC.RECONVERGENT B1 ;  /* 0x0000000000017941 */ /* 0x000fea0003800200 */
.L_x_3555:
[----:B------:R-:W4:Y:S01]  /*1390*/  @!P0 LDS R29, [R12] ;  /* 0x000000000c1d8984 */ /* 0x000f220000000800 */
[----:B--2---:R-:W-:Y:S01]  /*13a0*/  FADD.FTZ R31, R33, R31 ;  /* 0x0000001f211f7221 */ /* 0x004fe20000010000 */
[----:B------:R-:W-:Y:S01]  /*13b0*/  FSEL R34, R16, R19, !P2 ;  /* 0x0000001310227208 */ /* 0x000fe20005000000 */
[----:B------:R-:W2:Y:S01]  /*13c0*/  LDC.64 R6, c[0x0][0x380] ;  /* 0x0000e000ff067b82 */ /* 0x000ea20000000a00 */
[----:B------:R-:W5:Y:S01]  /*13d0*/  @!P0 LDS R27, [R11] ;  /* 0x000000000b1b8984 */ /* 0x000f620000000800 */
[----:B---3--:R-:W-:Y:S01]  /*13e0*/  FFMA.FTZ R31, R31, 0.015625, R26 ;  /* 0x3c8000001f1f7823 */ /* 0x008fe2000001001a */
[----:B------:R-:W-:Y:S01]  /*13f0*/  FSEL R32, R14, R17, !P2 ;  /* 0x000000110e207208 */ /* 0x000fe20005000000 */
[----:B------:R-:W-:Y:S01]  /*1400*/  IMAD R9, R9, 0x40, R10 ;  /* 0x0000004009097824 */ /* 0x000fe200078e020a */
[----:B------:R-:W3:Y:S01]  /*1410*/  LDS R30, [R20] ;  /* 0x00000000141e7984 */ /* 0x000ee20000000800 */
[----:B------:R-:W-:Y:S01]  /*1420*/  ISETP.GE.AND P2, PT, R28, R5, PT ;  /* 0x000000051c00720c */ /* 0x000fe20003f46270 */
[----:B------:R-:W-:Y:S01]  /*1430*/  UMOV UR4, 0xffffffff ;  /* 0xffffffff00047882 */ /* 0x000fe20000000000 */
[----:B------:R-:W1:Y:S02]  /*1440*/  MUFU.RSQ R31, R31 ;  /* 0x0000001f001f7308 */ /* 0x000e640000001400 */
        /* <DEDUP_REMOVED lines=9> */
[----:B------:R-:W-:-:S03]  /*14e0*/  VIADD R29, R22, 0x1 ;  /* 0x00000001161d7836 */ /* 0x000fc60000000000 */
[----:B------:R-:W-:Y:S02]  /*14f0*/  @!P0 MOV R0, R33 ;  /* 0x0000002100008202 */ /* 0x000fe40000000f00 */
[----:B------:R-:W-:Y:S01]  /*1500*/  VIMNMX R33, PT, PT, R28, R5, PT ;  /* 0x000000051c217248 */ /* 0x000fe20003fe0100 */
[--C-:B---3--:R-:W-:Y:S01]  /*1510*/  HADD2.F32 R28, -RZ, R30.reuse.H1_H1 ;  /* 0x3000001eff1c7230 */ /* 0x108fe20000004100 */
[----:B------:R-:W-:Y:S01]  /*1520*/  F2FP.F16.F32.PACK_AB R27, R32, R0 ;  /* 0x00000000201b723e */ /* 0x000fe200000000ff */
[----:B------:R-:W-:Y:S01]  /*1530*/  HADD2.F32 R0, -RZ, R30.H0_H0 ;  /* 0x2000001eff007230 */ /* 0x000fe20000004100 */
[----:B------:R-:W-:-:S03]  /*1540*/  SEL R32, R29, RZ, P2 ;  /* 0x000000ff1d207207 */ /* 0x000fc60001000000 */
        /* <DEDUP_REMOVED lines=14> */
.L_x_3575:
[----:B------:R-:W3:Y:S01]  /*1630*/  @!P0 LDS R8, [R12] ;  /* 0x000000000c088984 */ /* 0x000ee20000000800 */
[----:B--2---:R-:W-:Y:S01]  /*1640*/  FADD.FTZ R31, R35, R31 ;  /* 0x0000001f231f7221 */ /* 0x004fe20000010000 */
[----:B------:R-:W-:Y:S01]  /*1650*/  FSEL R30, R16, R19, !P2 ;  /* 0x00000013101e7208 */ /* 0x000fe20005000000 */
[----:B------:R-:W-:Y:S01]  /*1660*/  VIADD R23, R23, 0x2 ;  /* 0x0000000217177836 */ /* 0x000fe20000000000 */
[----:B------:R-:W2:Y:S01]  /*1670*/  @!P0 LDS R9, [R11] ;  /* 0x000000000b098984 */ /* 0x000ea20000000800 */
[----:B------:R-:W-:Y:S01]  /*1680*/  FFMA.FTZ R31, R31, 0.015625, R26 ;  /* 0x3c8000001f1f7823 */ /* 0x000fe2000001001a */
[----:B------:R-:W-:Y:S01]  /*1690*/  FSEL R26, R14, R17, !P2 ;  /* 0x000000110e1a7208 */ /* 0x000fe20005000000 */
[----:B------:R-:W-:Y:S01]  /*16a0*/  VIADD R24, R24, 0x2 ;  /* 0x0000000218187836 */ /* 0x000fe20000000000 */
[----:B------:R-:W-:Y:S02]  /*16b0*/  LEA R33, R33, R10, 0x6 ;  /* 0x0000000a21217211 */ /* 0x000fe400078e30ff */
[----:B------:R-:W-:Y:S01]  /*16c0*/  IADD3 R25, PT, PT, R25, 0x2, RZ ;  /* 0x0000000219197810 */ /* 0x000fe20007ffe0ff */
[----:B------:R-:W4:Y:S01]  /*16d0*/  MUFU.RSQ R31, R31 ;  /* 0x0000001f001f7308 */ /* 0x000f220000001400 */
[----:B------:R-:W-:Y:S01]  /*16e0*/  IADD3 R20, PT, PT, R20, 0x100, RZ ;  /* 0x0000010014147810 */ /* 0x000fe20007ffe0ff */
[----:B------:R-:W-:Y:S01]  /*16f0*/  IMAD.WIDE R6, R33, 0x2, R6 ;  /* 0x0000000221067825 */ /* 0x000fe200078e0206 */
[----:B------:R-:W-:-:S03]  /*1700*/  IADD3 R22, PT, PT, R22, 0x2, RZ ;  /* 0x0000000216167810 */ /* 0x000fc60007ffe0ff */
[C---:B----4-:R-:W-:Y:S01]  /*1710*/  FMUL.FTZ R29, R31.reuse, R30 ;  /* 0x0000001e1f1d7220 */ /* 0x050fe20000410000 */
[----:B------:R-:W-:-:S03]  /*1720*/  FMUL.FTZ R27, R31, R26 ;  /* 0x0000001a1f1b7220 */ /* 0x000fc60000410000 */
[----:B------:R-:W-:Y:S01]  /*1730*/  FMUL.FTZ R29, R28, R29 ;  /* 0x0000001d1c1d7220 */ /* 0x000fe20000410000 */
[----:B------:R-:W-:-:S03]  /*1740*/  FMUL.FTZ R0, R0, R27 ;  /* 0x0000001b00007220 */ /* 0x000fc60000410000 */
[C---:B---3--:R-:W-:Y:S01]  /*1750*/  @!P0 FMUL.FTZ R26, R8.reuse, R29 ;  /* 0x0000001d081a8220 */ /* 0x048fe20000410000 */
[----:B------:R-:W-:-:S03]  /*1760*/  @!P0 FMUL.FTZ R8, R8, R0 ;  /* 0x0000000008088220 */ /* 0x000fc60000410000 */
[C---:B--2---:R-:W-:Y:S01]  /*1770*/  @!P0 FFMA.FTZ R26, R9.reuse, R0, -R26 ;  /* 0x00000000091a8223 */ /* 0x044fe2000001081a */
[----:B------:R-:W-:-:S03]  /*1780*/  @!P0 FFMA.FTZ R29, R9, R29, R8 ;  /* 0x0000001d091d8223 */ /* 0x000fc60000010008 */
[----:B------:R-:W-:Y:S01]  /*1790*/  @!P0 IMAD.MOV.U32 R0, RZ, RZ, R26 ;  /* 0x000000ffff008224 */ /* 0x000fe200078e001a */
[----:B------:R-:W-:-:S04]  /*17a0*/  ISETP.NE.AND P0, PT, R25, RZ, PT ;  /* 0x000000ff1900720c */ /* 0x000fc80003f05270 */
[----:B------:R-:W-:-:S05]  /*17b0*/  F2FP.F16.F32.PACK_AB R29, R29, R0 ;  /* 0x000000001d1d723e */ /* 0x000fca00000000ff */
[----:B------:R2:W-:Y:S04]  /*17c0*/  STG.E desc[UR6][R6.64], R29 ;  /* 0x0000001d06007986 */ /* 0x0005e8000c101906 */
[----:B------:R-:W-:Y:S05]  /*17d0*/  @P0 BRA `(.L_x_3558) ;  /* 0xfffffff800780947 */ /* 0x000fea000383ffff */
.L_x_3553:
[----:B------:R-:W-:Y:S05]  /*17e0*/  BSYNC B0 ;  /* 0x0000000000007941 */ /* 0x000fea0003800000 */
.L_x_3552:
[----:B------:R-:W-:-:S04]  /*17f0*/  LOP3.LUT R3, R3, 0x1, RZ, 0xc0, !PT ;  /* 0x0000000103037812 */ /* 0x000fc800078ec0ff */
[----:B------:R-:W-:-:S13]  /*1800*/  ISETP.NE.U32.AND P0, PT, R3, 0x1, PT ;  /* 0x000000010300780c */ /* 0x000fda0003f05070 */
[----:B------:R-:W-:Y:S05]  /*1810*/  @P0 EXIT ;  /* 0x000000000000094d */ /* 0x000fea0003800000 */
[----:B------:R-:W3:Y:S01]  /*1820*/  S2UR UR5, SR_CgaCtaId ;  /* 0x00000000000579c3 */ /* 0x000ee20000008800 */
[----:B------:R-:W-:Y:S01]  /*1830*/  UMOV UR4, 0x400 ;  /* 0x0000040000047882 */ /* 0x000fe20000000000 */
[----:B------:R-:W-:Y:S01]  /*1840*/  IMAD R18, R15, 0x80, R18 ;  /* 0x000000800f127824 */ /* 0x000fe200078e0212 */
[----:B------:R-:W-:-:S04]  /*1850*/  IADD3 R4, PT, PT, R4, R15, RZ ;  /* 0x0000000f04047210 */ /* 0x000fc80007ffe0ff */
[CC--:B------:R-:W-:Y:S01]  /*1860*/  ISETP.GE.AND P0, PT, R4.reuse, R5.reuse, PT ;  /* 0x000000050400720c */ /* 0x0c0fe20003f06270 */
[C---:B------:R-:W-:Y:S01]  /*1870*/  IMAD.IADD R0, R4.reuse, 0x1, -R5 ;  /* 0x0000000104007824 */ /* 0x040fe200078e0a05 */
[----:B------:R-:W-:-:S04]  /*1880*/  VIMNMX R5, PT, PT, R4, R5, PT ;  /* 0x0000000504057248 */ /* 0x000fc80003fe0100 */
[----:B------:R-:W-:-:S04]  /*1890*/  SEL R4, R0, RZ, P0 ;  /* 0x000000ff00047207 */ /* 0x000fc80000000000 */
[----:B------:R-:W-:-:S04]  /*18a0*/  IADD3 R5, PT, PT, R5, R21, R4 ;  /* 0x0000001505057210 */ /* 0x000fc80007ffe004 */
[----:B------:R-:W-:Y:S01]  /*18b0*/  LEA R10, R5, R10, 0x6 ;  /* 0x0000000a050a7211 */ /* 0x000fe200078e30ff */
[----:B---3--:R-:W-:-:S09]  /*18c0*/  ULEA UR4, UR5, UR4, 0x18 ;  /* 0x0000000405047291 */ /* 0x008fd2000f8ec0ff */
[----:B------:R-:W3:Y:S01]  /*18d0*/  LDS R18, [R18+UR4] ;  /* 0x0000000412127984 */ /* 0x000ee20008000800 */
[----:B------:R-:W-:Y:S01]  /*18e0*/  UMOV UR4, 0xffffffff ;  /* 0xffffffff00047882 */ /* 0x000fe20000000000 */
[--C-:B---3--:R-:W-:Y:S02]  /*18f0*/  HADD2.F32 R0, -RZ, R18.reuse.H0_H0 ;  /* 0x20000012ff007230 */ /* 0x108fe40000004100 */
[----:B------:R-:W-:-:S03]  /*1900*/  HADD2.F32 R3, -RZ, R18.H1_H1 ;  /* 0x30000012ff037230 */ /* 0x000fc60000004100 */
        /* <DEDUP_REMOVED lines=12> */
.L_x_3582:
[----:B------:R-:W4:Y:S01]  /*19d0*/  LDC R4, c[0x0][0x394] ;  /* 0x0000e500ff047b82 */ /* 0x000f220000000800 */
[----:B------:R-:W-:Y:S01]  /*19e0*/  ISETP.NE.AND P1, PT, R15, RZ, PT ;  /* 0x000000ff0f00720c */ /* 0x000fe20003f25270 */
[----:B------:R-:W-:Y:S01]  /*19f0*/  BSSY.RECONVERGENT B0, `(.L_x_3560) ;  /* 0x0000004000007945 */ /* 0x000fe20003800200 */
[----:B------:R-:W-:-:S11]  /*1a00*/  ISETP.GE.AND P2, PT, R2, R13, PT ;  /* 0x0000000d0200720c */ /* 0x000fd60003f46270 */
[----:B------:R-:W-:Y:S05]  /*1a10*/  @P1 BRA `(.L_x_3561) ;  /* 0x0000000000041947 */ /* 0x000fea0003800000 */
[----:B------:R-:W-:-:S04]  /*1a20*/  DEPBAR.LE SB0, 0x0 ;  /* 0x000080000000791a */ /* 0x000fc80000000000 */
.L_x_3561:
[----:B------:R-:W-:Y:S05]  /*1a30*/  BSYNC.RECONVERGENT B0 ;  /* 0x0000000000007941 */ /* 0x000fea0003800200 */
.L_x_3560:
        /* <DEDUP_REMOVED lines=16> */
[----:B----4-:R-:W-:-:S04]  /*1b40*/  IMAD.WIDE R10, R10, 0x2, R4 ;  /* 0x000000020a0a7825 */ /* 0x010fc800078e0204 */
[----:B------:R-:W-:-:S05]  /*1b50*/  @!P2 IMAD.MOV.U32 R0, RZ, RZ, R7 ;  /* 0x000000ffff00a224 */ /* 0x000fca00078e0007 */
[----:B------:R-:W-:-:S05]  /*1b60*/  F2FP.F16.F32.PACK_AB R3, R3, R0 ;  /* 0x000000000303723e */ /* 0x000fca00000000ff */
[----:B------:R-:W-:Y:S01]  /*1b70*/  STG.E desc[UR6][R10.64], R3 ;  /* 0x000000030a007986 */ /* 0x000fe2000c101906 */
[----:B------:R-:W-:Y:S05]  /*1b80*/  EXIT ;  /* 0x000000000000794d */ /* 0x000fea0003800000 */
.L_x_3554:
        /* <DEDUP_REMOVED lines=8> */
.L_x_3563:
[----:B------:R-:W-:Y:S05]  /*1c10*/  BSYNC B1 ;  /* 0x0000000000017941 */ /* 0x000fea0003800000 */
.L_x_3562:
        /* <DEDUP_REMOVED lines=8> */
.L_x_3564:
[----:B------:R-:W-:Y:S02]  /*1ca0*/  IMAD.MOV.U32 R29, RZ, RZ, 0x4 ;  /* 0x00000004ff1d7424 */ /* 0x000fe400078e00ff */
[----:B------:R-:W-:-:S05]  /*1cb0*/  FADD.FTZ R26, R6, R31 ;  /* 0x0000001f061a7221 */ /* 0x000fca0000010000 */
[----:B------:R-:W-:-:S07]  /*1cc0*/  MOV R36, R26 ;  /* 0x0000001a00247202 */ /* 0x000fce0000000f00 */
[----:B------:R-:W-:Y:S05]  /*1cd0*/  WARPSYNC.COLLECTIVE R27, `(.L_x_3565) ;  /* 0x000000001b087348 */ /* 0x000fea0003c00000 */
[----:B------:R1:W2:Y:S02]  /*1ce0*/  SHFL.BFLY P1, R31, R36, R29, R30 ;  /* 0x0c00001d241f7389 */ /* 0x0002a4000002001e */
[----:B-12---:R-:W-:Y:S05]  /*1cf0*/  ENDCOLLECTIVE ;  /* 0x000000000000791b */ /* 0x006fea0003800000 */
.L_x_3565:
[----:B------:R-:W-:Y:S02]  /*1d00*/  IMAD.MOV.U32 R29, RZ, RZ, 0x2 ;  /* 0x00000002ff1d7424 */ /* 0x000fe400078e00ff */
[----:B------:R-:W-:-:S05]  /*1d10*/  FADD.FTZ R32, R26, R31 ;  /* 0x0000001f1a207221 */ /* 0x000fca0000010000 */
[----:B------:R-:W-:-:S07]  /*1d20*/  MOV R36, R32 ;  /* 0x0000002000247202 */ /* 0x000fce0000000f00 */
[----:B------:R-:W-:Y:S05]  /*1d30*/  WARPSYNC.COLLECTIVE R27, `(.L_x_3566) ;  /* 0x000000001b087348 */ /* 0x000fea0003c00000 */
[----:B------:R1:W2:Y:S02]  /*1d40*/  SHFL.BFLY P1, R31, R36, R29, R30 ;  /* 0x0c00001d241f7389 */ /* 0x0002a4000002001e */
[----:B-12---:R-:W-:Y:S05]  /*1d50*/  ENDCOLLECTIVE ;  /* 0x000000000000791b */ /* 0x006fea0003800000 */
.L_x_3566:
[----:B------:R-:W-:Y:S02]  /*1d60*/  IMAD.MOV.U32 R29, RZ, RZ, 0x1 ;  /* 0x00000001ff1d7424 */ /* 0x000fe400078e00ff */
[----:B------:R-:W-:-:S05]  /*1d70*/  FADD.FTZ R33, R32, R31 ;  /* 0x0000001f20217221 */ /* 0x000fca0000010000 */
[----:B------:R-:W-:-:S07]  /*1d80*/  MOV R36, R33 ;  /* 0x0000002100247202 */ /* 0x000fce0000000f00 */
[----:B------:R-:W-:Y:S05]  /*1d90*/  WARPSYNC.COLLECTIVE R27, `(.L_x_3567) ;  /* 0x000000001b087348 */ /* 0x000fea0003c00000 */
[----:B------:R1:W2:Y:S02]  /*1da0*/  SHFL.BFLY P1, R31, R36, R29, R30 ;  /* 0x0c00001d241f7389 */ /* 0x0002a4000002001e */
[----:B-12---:R-:W-:Y:S05]  /*1db0*/  ENDCOLLECTIVE ;  /* 0x000000000000791b */ /* 0x006fea0003800000 */
.L_x_3567:
[----:B------:R-:W-:Y:S05]  /*1dc0*/  BRA `(.L_x_3568) ;  /* 0xfffffff400547947 */ /* 0x000fea000383ffff */
.L_x_3557:
[----:B------:R-:W-:Y:S01]  /*1dd0*/  HFMA2 R30, -RZ, RZ, 0, 1.847743988037109375e-06 ;  /* 0x0000001fff1e7431 */ /* 0x000fe200000001ff */
[----:B------:R-:W-:Y:S01]  /*1de0*/  BSSY B1, `(.L_x_3569) ;  /* 0x0000007000017945 */ /* 0x000fe20003800000 */
[----:B------:R-:W-:Y:S01]  /*1df0*/  MOV R36, R32 ;  /* 0x0000002000247202 */ /* 0x000fe20000000f00 */
[----:B------:R-:W-:Y:S02]  /*1e00*/  IMAD.MOV.U32 R29, RZ, RZ, 0x10 ;  /* 0x00000010ff1d7424 */ /* 0x000fe400078e00ff */
[----:B-1----:R-:W-:-:S07]  /*1e10*/  IMAD.MOV.U32 R27, RZ, RZ, -0x1 ;  /* 0xffffffffff1b7424 */ /* 0x002fce00078e00ff */
[----:B------:R-:W-:Y:S05]  /*1e20*/  WARPSYNC.COLLECTIVE R27, `(.L_x_3570) ;  /* 0x000000001b087348 */ /* 0x000fea0003c00000 */
[----:B------:R1:W2:Y:S02]  /*1e30*/  SHFL.BFLY P1, R31, R36, R29, R30 ;  /* 0x0c00001d241f7389 */ /* 0x0002a4000002001e */
[----:B-12---:R-:W-:Y:S05]  /*1e40*/  ENDCOLLECTIVE ;  /* 0x000000000000791b */ /* 0x006fea0003800000 */
.L_x_3570:
[----:B------:R-:W-:Y:S05]  /*1e50*/  BSYNC B1 ;  /* 0x0000000000017941 */ /* 0x000fea0003800000 */
.L_x_3569:
        /* <DEDUP_REMOVED lines=8> */
.L_x_3571:
[----:B------:R-:W-:Y:S02]  /*1ee0*/  IMAD.MOV.U32 R29, RZ, RZ, 0x4 ;  /* 0x00000004ff1d7424 */ /* 0x000fe400078e00ff */
[----:B------:R-:W-:-:S05]  /*1ef0*/  FADD.FTZ R9, R8, R31 ;  /* 0x0000001f08097221 */ /* 0x000fca0000010000 */
[----:B------:R-:W-:-:S07]  /*1f00*/  MOV R36, R9 ;  /* 0x0000000900247202 */ /* 0x000fce0000000f00 */
[----:B------:R-:W-:Y:S05]  /*1f10*/  WARPSYNC.COLLECTIVE R27, `(.L_x_3572) ;  /* 0x000000001b087348 */ /* 0x000fea0003c00000 */
[----:B------:R1:W2:Y:S02]  /*1f20*/  SHFL.BFLY P1, R31, R36, R29, R30 ;  /* 0x0c00001d241f7389 */ /* 0x0002a4000002001e */
[----:B-12---:R-:W-:Y:S05]  /*1f30*/  ENDCOLLECTIVE ;  /* 0x000000000000791b */ /* 0x006fea0003800000 */
.L_x_3572:
[----:B------:R-:W-:Y:S02]  /*1f40*/  IMAD.MOV.U32 R29, RZ, RZ, 0x2 ;  /* 0x00000002ff1d7424 */ /* 0x000fe400078e00ff */
[----:B------:R-:W-:-:S05]  /*1f50*/  FADD.FTZ R34, R9, R31 ;  /* 0x0000001f09227221 */ /* 0x000fca0000010000 */
[----:B------:R-:W-:-:S07]  /*1f60*/  MOV R36, R34 ;  /* 0x0000002200247202 */ /* 0x000fce0000000f00 */
[----:B------:R-:W-:Y:S05]  /*1f70*/  WARPSYNC.COLLECTIVE R27, `(.L_x_3573) ;  /* 0x000000001b087348 */ /* 0x000fea0003c00000 */
[----:B------:R1:W2:Y:S02]  /*1f80*/  SHFL.BFLY P1, R31, R36, R29, R30 ;  /* 0x0c00001d241f7389 */ /* 0x0002a4000002001e */
[----:B-12---:R-:W-:Y:S05]  /*1f90*/  ENDCOLLECTIVE ;  /* 0x000000000000791b */ /* 0x006fea0003800000 */
.L_x_3573:
[----:B------:R-:W-:Y:S02]  /*1fa0*/  IMAD.MOV.U32 R29, RZ, RZ, 0x1 ;  /* 0x00000001ff1d7424 */ /* 0x000fe400078e00ff */
[----:B------:R-:W-:-:S05]  /*1fb0*/  FADD.FTZ R35, R34, R31 ;  /* 0x0000001f22237221 */ /* 0x000fca0000010000 */
[----:B------:R-:W-:-:S07]  /*1fc0*/  MOV R36, R35 ;  /* 0x0000002300247202 */ /* 0x000fce0000000f00 */
[----:B------:R-:W-:Y:S05]  /*1fd0*/  WARPSYNC.COLLECTIVE R27, `(.L_x_3574) ;  /* 0x000000001b087348 */ /* 0x000fea0003c00000 */
[----:B------:R1:W2:Y:S02]  /*1fe0*/  SHFL.BFLY P1, R31, R36, R29, R30 ;  /* 0x0c00001d241f7389 */ /* 0x0002a4000002001e */
[----:B-12---:R-:W-:Y:S05]  /*1ff0*/  ENDCOLLECTIVE ;  /* 0x000000000000791b */ /* 0x006fea0003800000 */
.L_x_3574:
[----:B------:R-:W-:Y:S05]  /*2000*/  BRA `(.L_x_3575) ;  /* 0xfffffff400887947 */ /* 0x000fea000383ffff */
.L_x_3559:
[----:B------:R-:W-:Y:S01]  /*2010*/  HFMA2 R30, -RZ, RZ, 0, 1.847743988037109375e-06 ;  /* 0x0000001fff1e7431 */ /* 0x000fe200000001ff */
[----:B------:R-:W-:Y:S01]  /*2020*/  BSSY B0, `(.L_x_3576) ;  /* 0x0000007000007945 */ /* 0x000fe20003800000 */
[----:B------:R-:W-:Y:S01]  /*2030*/  MOV R36, R4 ;  /* 0x0000000400247202 */ /* 0x000fe20000000f00 */
[----:B--2---:R-:W-:Y:S02]  /*2040*/  IMAD.MOV.U32 R29, RZ, RZ, 0x10 ;  /* 0x00000010ff1d7424 */ /* 0x004fe400078e00ff */
[----:B------:R-:W-:-:S07]  /*2050*/  IMAD.MOV.U32 R27, RZ, RZ, -0x1 ;  /* 0xffffffffff1b7424 */ /* 0x000fce00078e00ff */
[----:B-1----:R-:W-:Y:S05]  /*2060*/  WARPSYNC.COLLECTIVE R27, `(.L_x_3577) ;  /* 0x000000001b087348 */ /* 0x002fea0003c00000 */
[----:B------:R2:W3:Y:S02]  /*2070*/  SHFL.BFLY P1, R31, R36, R29, R30 ;  /* 0x0c00001d241f7389 */ /* 0x0004e4000002001e */
[----:B-123--:R-:W-:Y:S05]  /*2080*/  ENDCOLLECTIVE ;  /* 0x000000000000791b */ /* 0x00efea0003800000 */
.L_x_3577:
[----:B------:R-:W-:Y:S05]  /*2090*/  BSYNC B0 ;  /* 0x0000000000007941 */ /* 0x000fea0003800000 */
.L_x_3576:
        /* <DEDUP_REMOVED lines=8> */
.L_x_3578:
[----:B------:R-:W-:Y:S02]  /*2120*/  IMAD.MOV.U32 R29, RZ, RZ, 0x4 ;  /* 0x00000004ff1d7424 */ /* 0x000fe400078e00ff */
[----:B------:R-:W-:-:S05]  /*2130*/  FADD.FTZ R6, R5, R31 ;  /* 0x0000001f05067221 */ /* 0x000fca0000010000 */
[----:B------:R-:W-:-:S07]  /*2140*/  MOV R36, R6 ;  /* 0x0000000600247202 */ /* 0x000fce0000000f00 */
[----:B------:R-:W-:Y:S05]  /*2150*/  WARPSYNC.COLLECTIVE R27, `(.L_x_3579) ;  /* 0x000000001b087348 */ /* 0x000fea0003c00000 */
[----:B------:R1:W2:Y:S02]  /*2160*/  SHFL.BFLY P1, R31, R36, R29, R30 ;  /* 0x0c00001d241f7389 */ /* 0x0002a4000002001e */
[----:B-12---:R-:W-:Y:S05]  /*2170*/  ENDCOLLECTIVE ;  /* 0x000000000000791b */ /* 0x006fea0003800000 */
.L_x_3579:
[----:B------:R-:W-:Y:S02]  /*2180*/  IMAD.MOV.U32 R29, RZ, RZ, 0x2 ;  /* 0x00000002ff1d7424 */ /* 0x000fe400078e00ff */
[----:B------:R-:W-:-:S05]  /*2190*/  FADD.FTZ R7, R6, R31 ;  /* 0x0000001f06077221 */ /* 0x000fca0000010000 */
[----:B------:R-:W-:-:S07]  /*21a0*/  MOV R36, R7 ;  /* 0x0000000700247202 */ /* 0x000fce0000000f00 */
[----:B------:R-:W-:Y:S05]  /*21b0*/  WARPSYNC.COLLECTIVE R27, `(.L_x_3580) ;  /* 0x000000001b087348 */ /* 0x000fea0003c00000 */
[----:B------:R1:W2:Y:S02]  /*21c0*/  SHFL.BFLY P1, R31, R36, R29, R30 ;  /* 0x0c00001d241f7389 */ /* 0x0002a4000002001e */
[----:B-12---:R-:W-:Y:S05]  /*21d0*/  ENDCOLLECTIVE ;  /* 0x000000000000791b */ /* 0x006fea0003800000 */
.L_x_3580:
[----:B------:R-:W-:Y:S02]  /*21e0*/  HFMA2 R29, -RZ, RZ, 0, 5.9604644775390625e-08 ;  /* 0x00000001ff1d7431 */ /* 0x000fe400000001ff */
[----:B------:R-:W-:-:S05]  /*21f0*/  FADD.FTZ R8, R7, R31 ;  /* 0x0000001f07087221 */ /* 0x000fca0000010000 */
[----:B------:R-:W-:-:S07]  /*2200*/  MOV R36, R8 ;  /* 0x0000000800247202 */ /* 0x000fce0000000f00 */
[----:B------:R-:W-:Y:S05]  /*2210*/  WARPSYNC.COLLECTIVE R27, `(.L_x_3581) ;  /* 0x000000001b087348 */ /* 0x000fea0003c00000 */
[----:B------:R1:W2:Y:S02]  /*2220*/  SHFL.BFLY P1, R31, R36, R29, R30 ;  /* 0x0c00001d241f7389 */ /* 0x0002a4000002001e */
[----:B-12---:R-:W-:Y:S05]  /*2230*/  ENDCOLLECTIVE ;  /* 0x000000000000791b */ /* 0x006fea0003800000 */
.L_x_3581:
[----:B------:R-:W-:Y:S05]  /*2240*/  BRA `(.L_x_3582) ;  /* 0xfffffff400e07947 */ /* 0x000fea000383ffff */
.L_x_3583:
        /* <DEDUP_REMOVED lines=11> */
.L_x_4175:


//--------------------- .text._ZN12tensorrt_llm7kernels32fusedQKNormRopeKernelNTokenHeadsIN3c104HalfEfLi256ELb0ELi4EEEvPviiifPKvS6_S6_PKlii --------------------------
	.section	.text._ZN12tensorrt_llm7kernels32fusedQKNormRopeKernelNTokenHeadsIN3c104HalfEfLi256ELb0ELi4EEEvPviiifPKvS6_S6_PKlii,"ax",@progbits
	.align	128
        .global         _ZN12tensorrt_llm7kernels32fusedQKNormRopeKernelNTokenHeadsIN3c104HalfEfLi256ELb0ELi4EEEvPviiifPKvS6_S6_PKlii
        .type           _ZN12tensorrt_llm7kernels32fusedQKNormRopeKernelNTokenHeadsIN3c104HalfEfLi256ELb0ELi4EEEvPviiifPKvS6_S6_PKlii,@function
        .size           _ZN12tensorrt_llm7kernels32fusedQKNormRopeKernelNTokenHeadsIN3c104HalfEfLi256ELb0ELi4EEEvPviiifPKvS6_S6_PKlii,(.L_x_4176 - _ZN12tensorrt_llm7kernels32fusedQKNormRopeKernelNTokenHeadsIN3c104HalfEfLi256ELb0ELi4EEEvPviiifPKvS6_S6_PKlii)
        .other          _ZN12tensorrt_llm7kernels32fusedQKNormRopeKernelNTokenHeadsIN3c104HalfEfLi256ELb0ELi4EEEvPviiifPKvS6_S6_PKlii,@"STO_CUDA_ENTRY STV_DEFAULT"
_ZN12tensorrt_llm7kernels32fusedQKNormRopeKernelNTokenHeadsIN3c104HalfEfLi256ELb0ELi4EEEvPviiifPKvS6_S6_PKlii:
.text._ZN12tensorrt_llm7kernels32fusedQKNormRopeKernelNTokenHeadsIN3c104HalfEfLi256ELb0ELi4EEEvPviiifPKvS6_S6_PKlii:
        /* <DEDUP_REMOVED lines=79> */
.L_x_3588:
        /* <DEDUP_REMOVED lines=43> */
.L_x_3587:
[----:B---3--:R-:W-:Y:S05]  /*07a0*/  BSYNC.RECONVERGENT B1 ;  /* 0x0000000000017941 */ /* 0x008fea0003800200 */
.L_x_3586:
        /* <DEDUP_REMOVED lines=12> */
.L_x_3589:
        /* <DEDUP_REMOVED lines=16> */
.L_x_3585:
[----:B---3--:R-:W-:Y:S05]  /*0970*/  BSYNC.RECONVERGENT B0 ;  /* 0x0000000000007941 */ /* 0x008fea0003800200 */
.L_x_3584:
        /* <DEDUP_REMOVED lines=40> */
.L_x_3594:
        /* <DEDUP_REMOVED lines=11> */
.L_x_3593:
[----:B------:R-:W-:Y:S05]  /*0cb0*/  BSYNC.RECONVERGENT B1 ;  /* 0x0000000000017941 */ /* 0x000fea0003800200 */
.L_x_3592:
        /* <DEDUP_REMOVED lines=8> */
.L_x_3595:
        /* <DEDUP_REMOVED lines=23> */
.L_x_3591:
[----:B------:R-:W-:Y:S05]  /*0eb0*/  BSYNC.RECONVERGENT B0 ;  /* 0x0000000000007941 */ /* 0x000fea0003800200 */
.L_x_3590:
        /* <DEDUP_REMOVED lines=60> */
.L_x_3603:
        /* <DEDUP_REMOVED lines=32> */
.L_x_3610:
        /* <DEDUP_REMOVED lines=30> */
.L_x_3598:
[----:B------:R-:W-:Y:S05]  /*1660*/  BSYNC.RECONVERGENT B0 ;  /* 0x0000000000007941 */ /* 0x000fea0003800200 */
.L_x_3597:
        /* <DEDUP_REMOVED lines=199> */
.L_x_3621:
        /* <DEDUP_REMOVED lines=25> */
.L_x_3600:
[----:B------:R-:W-:Y:S05]  /*2470*/  BSYNC B0 ;  /* 0x0000000000007941 */ /* 0x000fea0003800000 */
.L_x_3599:
        /* <DEDUP_REMOVED lines=15> */
.L_x_3596:
[----:B------:R-:W-:Y:S01]  /*2570*/  HFMA2 R3, -RZ, RZ, 0, 1.847743988037109375e-06 ;  /* 0x0000001fff037431 */ /* 0x000fe200000001ff */
[----:B------:R-:W-:Y:S01]  /*2580*/  BSSY B0, `(.L_x_3604) ;  /* 0x0000006000007945 */ /* 0x000fe20003800000 */
[----:B------:R-:W-:Y:S02]  /*2590*/  IMAD.MOV.U32 R2, RZ, RZ, 0x10 ;  /* 0x00000010ff027424 */ /* 0x000fe400078e00ff */
[----:B------:R-:W-:-:S07]  /*25a0*/  IMAD.MOV.U32 R40, RZ, RZ, -0x1 ;  /* 0xffffffffff287424 */ /* 0x000fce00078e00ff */
[----:B------:R-:W-:Y:S05]  /*25b0*/  WARPSYNC.COLLECTIVE R40, `(.L_x_3605) ;  /* 0x0000000028087348 */ /* 0x000fea0003c00000 */
[----:B------:R1:W2:Y:S02]  /*25c0*/  SHFL.BFLY P3, R42, R41, R2, R3 ;  /* 0x0c000002292a7389 */ /* 0x0002a40000060003 */
[----:B-12---:R-:W-:Y:S05]  /*25d0*/  ENDCOLLECTIVE ;  /* 0x000000000000791b */ /* 0x006fea0003800000 */
.L_x_3605:
[----:B------:R-:W-:Y:S05]  /*25e0*/  BSYNC B0 ;  /* 0x0000000000007941 */ /* 0x000fea0003800000 */
.L_x_3604:
[----:B------:R-:W-:Y:S01]  /*25f0*/  FADD.FTZ R41, R41, R42 ;  /* 0x0000002a29297221 */ /* 0x000fe20000010000 */
[----:B------:R-:W-:Y:S01]  /*2600*/  MOV R2, 0x8 ;  /* 0x0000000800027802 */ /* 0x000fe20000000f00 */
[----:B------:R-:W-:Y:S01]  /*2610*/  IMAD.MOV.U32 R3, RZ, RZ, 0x1f ;  /* 0x0000001fff037424 */ /* 0x000fe200078e00ff */
[----:B------:R-:W-:-:S07]  /*2620*/  MOV R40, 0xffffffff ;  /* 0xffffffff00287802 */ /* 0x000fce0000000f00 */
[----:B------:R-:W-:Y:S05]  /*2630*/  WARPSYNC.COLLECTIVE R40, `(.L_x_3606) ;  /* 0x0000000028087348 */ /* 0x000fea0003c00000 */
[----:B------:R1:W2:Y:S02]  /*2640*/  SHFL.BFLY P3, R42, R41, R2, R3 ;  /* 0x0c000002292a7389 */ /* 0x0002a40000060003 */
[----:B-12---:R-:W-:Y:S05]  /*2650*/  ENDCOLLECTIVE ;  /* 0x000000000000791b */ /* 0x006fea0003800000 */
.L_x_3606:
[----:B------:R-:W-:Y:S02]  /*2660*/  HFMA2 R2, -RZ, RZ, 0, 2.384185791015625e-07 ;  /* 0x00000004ff027431 */ /* 0x000fe400000001ff */
[----:B------:R-:W-:-:S04]  /*2670*/  FADD.FTZ R38, R41, R42 ;  /* 0x0000002a29267221 */ /* 0x000fc80000010000 */
[----:B------:R-:W-:-:S07]  /*2680*/  IMAD.MOV.U32 R41, RZ, RZ, R38 ;  /* 0x000000ffff297224 */ /* 0x000fce00078e0026 */
[----:B------:R-:W-:Y:S05]  /*2690*/  WARPSYNC.COLLECTIVE R40, `(.L_x_3607) ;  /* 0x0000000028087348 */ /* 0x000fea0003c00000 */
[----:B------:R1:W2:Y:S02]  /*26a0*/  SHFL.BFLY P3, R42, R41, R2, R3 ;  /* 0x0c000002292a7389 */ /* 0x0002a40000060003 */
[----:B-12---:R-:W-:Y:S05]  /*26b0*/  ENDCOLLECTIVE ;  /* 0x000000000000791b */ /* 0x006fea0003800000 */
.L_x_3607:
[----:B------:R-:W-:Y:S01]  /*26c0*/  MOV R2, 0x2 ;  /* 0x0000000200027802 */ /* 0x000fe20000000f00 */
[----:B------:R-:W-:-:S04]  /*26d0*/  FADD.FTZ R39, R38, R42 ;  /* 0x0000002a26277221 */ /* 0x000fc80000010000 */
[----:B------:R-:W-:-:S07]  /*26e0*/  IMAD.MOV.U32 R41, RZ, RZ, R39 ;  /* 0x000000ffff297224 */ /* 0x000fce00078e0027 */
[----:B------:R-:W-:Y:S05]  /*26f0*/  WARPSYNC.COLLECTIVE R40, `(.L_x_3608) ;  /* 0x0000000028087348 */ /* 0x000fea0003c00000 */
[----:B------:R1:W2:Y:S02]  /*2700*/  SHFL.BFLY P3, R42, R41, R2, R3 ;  /* 0x0c000002292a7389 */ /* 0x0002a40000060003 */
[----:B-12---:R-:W-:Y:S05]  /*2710*/  ENDCOLLECTIVE ;  /* 0x000000000000791b */ /* 0x006fea0003800000 */
.L_x_3608:
[----:B------:R-:W-:Y:S02]  /*2720*/  HFMA2 R2, -RZ, RZ, 0, 5.9604644775390625e-08 ;  /* 0x00000001ff027431 */ /* 0x000fe400000001ff */
[----:B------:R-:W-:-:S04]  /*2730*/  FADD.FTZ R43, R39, R42 ;  /* 0x0000002a272b7221 */ /* 0x000fc80000010000 */
[----:B------:R-:W-:-:S07]  /*2740*/  IMAD.MOV.U32 R41, RZ, RZ, R43 ;  /* 0x000000ffff297224 */ /* 0x000fce00078e002b */
[----:B------:R-:W-:Y:S05]  /*2750*/  WARPSYNC.COLLECTIVE R40, `(.L_x_3609) ;  /* 0x0000000028087348 */ /* 0x000fea0003c00000 */
[----:B------:R1:W2:Y:S02]  /*2760*/  SHFL.BFLY P3, R42, R41, R2, R3 ;  /* 0x0c000002292a7389 */ /* 0x0002a40000060003 */
[----:B-12---:R-:W-:Y:S05]  /*2770*/  ENDCOLLECTIVE ;  /* 0x000000000000791b */ /* 0x006fea0003800000 */
.L_x_3609:
[----:B------:R-:W-:Y:S05]  /*2780*/  BRA `(.L_x_3610) ;  /* 0xffffffec003c7947 */ /* 0x000fea000383ffff */
.L_x_3601:
        /* <DEDUP_REMOVED lines=37> */
.L_x_3612:
[----:B------:R-:W-:Y:S05]  /*29e0*/  BSYNC B1 ;  /* 0x0000000000017941 */ /* 0x000fea0003800000 */
.L_x_3611:
        /* <DEDUP_REMOVED lines=9> */
.L_x_3613:
        /* <DEDUP_REMOVED lines=30> */
.L_x_3614:
        /* <DEDUP_REMOVED lines=30> */
.L_x_3615:
        /* <DEDUP_REMOVED lines=31> */
.L_x_3616:
        /* <DEDUP_REMOVED lines=31> */
.L_x_3617:
        /* <DEDUP_REMOVED lines=26> */
.L_x_3618:
        /* <DEDUP_REMOVED lines=33> */
.L_x_3619:
        /* <DEDUP_REMOVED lines=8> */
.L_x_3620:
[----:B------:R-:W-:-:S04]  /*3650*/  FMUL.FTZ R51, R51, R48 ;  /* 0x0000003033337220 */ /* 0x000fc80000410000 */
[----:B------:R-:W-:Y:S01]  /*3660*/  FFMA.FTZ R0, R0, R47, R51 ;  /* 0x0000002f00007223 */ /* 0x000fe20000010033 */
[----:B------:R-:W-:Y:S06]  /*3670*/  BRA `(.L_x_3621) ;  /* 0xffffffec00187947 */ /* 0x000fec000383ffff */
.L_x_3602:
[----:B------:R-:W-:Y:S01]  /*3680*/  BSSY B1, `(.L_x_3622) ;  /* 0x0000005000017945 */ /* 0x000fe20003800000 */
[----:B------:R-:W-:-:S07]  /*3690*/  MOV R40, 0xffffffff ;  /* 0xffffffff00287802 */ /* 0x000fce0000000f00 */
[----:B------:R-:W-:Y:S05]  /*36a0*/  WARPSYNC.COLLECTIVE R40, `(.L_x_3623) ;  /* 0x0000000028087348 */ /* 0x000fea0003c00000 */
[----:B------:R-:W-:Y:S01]  /*36b0*/  NOP ;  /* 0x0000000000007918 */ /* 0x000fe20000000000 */
[----:B------:R-:W-:Y:S05]  /*36c0*/  ENDCOLLECTIVE ;  /* 0x000000000000791b */ /* 0x000fea0003800000 */
.L_x_3623:
[----:B------:R-:W-:Y:S05]  /*36d0*/  BSYNC B1 ;  /* 0x0000000000017941 */ /* 0x000fea0003800000 */
.L_x_3622:
[----:B------:R-:W-:Y:S05]  /*36e0*/  BRA `(.L_x_3600) ;  /* 0xffffffec00607947 */ /* 0x000fea000383ffff */
.L_x_3624:
        /* <DEDUP_REMOVED lines=9> */
.L_x_4176:


//--------------------- .text._ZN12tensorrt_llm7kernels32fusedQKNormRopeKernelNTokenHeadsIN3c104HalfEfLi256ELb1ELi4EEEvPviiifPKvS6_S6_PKlii --------------------------
	.section	.text._ZN12tensorrt_llm7kernels32fusedQKNormRopeKernelNTokenHeadsIN3c104HalfEfLi256ELb1ELi4EEEvPviiifPKvS6_S6_PKlii,"ax",@progbits
	.align	128
        .global         _ZN12tensorrt_llm7kernels32fusedQKNormRopeKernelNTokenHeadsIN3c104HalfEfLi256ELb1ELi4EEEvPviiifPKvS6_S6_PKlii
        .type           _ZN12tensorrt_llm7kernels32fusedQKNormRopeKernelNTokenHeadsIN3c104HalfEfLi256ELb1ELi4EEEvPviiifPKvS6_S6_PKlii,@function
        .size           _ZN12tensorrt_llm7kernels32fusedQKNormRopeKernelNTokenHeadsIN3c104HalfEfLi256ELb1ELi4EEEvPviiifPKvS6_S6_PKlii,(.L_x_4177 - _ZN12tensorrt_llm7kernels32fusedQKNormRopeKernelNTokenHeadsIN3c104HalfEfLi256ELb1ELi4EEEvPviiifPKvS6_S6_PKlii)
        .other          _ZN12tensorrt_llm7kernels32fusedQKNormRopeKernelNTokenHeadsIN3c104HalfEfLi256ELb1ELi4EEEvPviiifPKvS6_S6_PKlii,@"STO_CUDA_ENTRY STV_DEFAULT"
_ZN12tensorrt_llm7kernels32fusedQKNormRopeKernelNTokenHeadsIN3c104HalfEfLi256ELb1ELi4EEEvPviiifPKvS6_S6_PKlii:
.text._ZN12tensorrt_llm7kernels32fusedQKNormRopeKernelNTokenHeadsIN3c104HalfEfLi256ELb1ELi4EEEvPviiifPKvS6_S6_PKlii:
        /* <DEDUP_REMOVED lines=78> */
.L_x_3629:
        /* <DEDUP_REMOVED lines=43> */
.L_x_3628:
[----:B---3--:R-:W-:Y:S05]  /*0790*/  BSYNC.RECONVERGENT B1 ;  /* 0x0000000000017941 */ /* 0x008fea0003800200 */
.L_x_3627:
        /* <DEDUP_REMOVED lines=12> */
.L_x_3630:
        /* <DEDUP_REMOVED lines=16> */
.L_x_3626:
[----:B---3--:R-:W-:Y:S05]  /*0960*/  BSYNC.RECONVERGENT B0 ;  /* 0x0000000000007941 */ /* 0x008fea0003800200 */
.L_x_3625:
        /* <DEDUP_REMOVED lines=40> */
.L_x_3635:
        /* <DEDUP_REMOVED lines=11> */
.L_x_3634:
[----:B------:R-:W-:Y:S05]  /*0ca0*/  BSYNC.RECONVERGENT B1 ;  /* 0x0000000000017941 */ /* 0x000fea0003800200 */
.L_x_3633:
        /* <DEDUP_REMOVED lines=8> */
.L_x_3636:
        /* <DEDUP_REMOVED lines=23> */
.L_x_3632:
[----:B------:R-:W-:Y:S05]  /*0ea0*/  BSYNC.RECONVERGENT B0 ;  /* 0x0000000000007941 */ /* 0x000fea0003800200 */
.L_x_3631:
        /* <DEDUP_REMOVED lines=63> */
.L_x_3642:
        /* <DEDUP_REMOVED lines=32> */
.L_x_3649:
        /* <DEDUP_REMOVED lines=30> */
.L_x_3639:
[----:B------:R-:W-:Y:S05]  /*1680*/  BSYNC.RECONVERGENT B0 ;  /* 0x0000000000007941 */ /* 0x000fea0003800200 */
.L_x_3638:
        /* <DEDUP_REMOVED lines=28> */
.L_x_3641:
[----:B------:R-:W-:Y:S05]  /*1850*/  BSYNC.RECONVERGENT B0 ;  /* 0x0000000000007941 */ /* 0x000fea0003800200 */
.L_x_3640:
        /* <DEDUP_REMOVED lines=15> */
.L_x_3637:
        /* <DEDUP_REMOVED lines=8> */
.L_x_3644:
[----:B------:R-:W-:Y:S05]  /*19d0*/  BSYNC B0 ;  /* 0x0000000000007941 */ /* 0x000fea0003800000 */
.L_x_3643:
        /* <DEDUP_REMOVED lines=8> */
.L_x_3645:
[----:B------:R-:W-:Y:S02]  /*1a60*/  HFMA2 R41, -RZ, RZ, 0, 2.384185791015625e-07 ;  /* 0x00000004ff297431 */ /* 0x000fe400000001ff */
[----:B------:R-:W-:-:S04]  /*1a70*/  IMAD.MOV.U32 R5, RZ, RZ, R40 ;  /* 0x000000ffff057224 */ /* 0x000fc800078e0028 */
[----:B------:R-:W-:-:S05]  /*1a80*/  FADD.FTZ R5, R6, R5 ;  /* 0x0000000506057221 */ /* 0x000fca0000010000 */
[----:B------:R-:W-:-:S07]  /*1a90*/  MOV R6, R5 ;  /* 0x0000000500067202 */ /* 0x000fce0000000f00 */
[----:B------:R-:W-:Y:S05]  /*1aa0*/  WARPSYNC.COLLECTIVE R39, `(.L_x_3646) ;  /* 0x0000000027087348 */ /* 0x000fea0003c00000 */
[----:B------:R1:W2:Y:S02]  /*1ab0*/  SHFL.BFLY P1, R40, R6, R41, R42 ;  /* 0x0c00002906287389 */ /* 0x0002a4000002002a */
[----:B-12---:R-:W-:Y:S05]  /*1ac0*/  ENDCOLLECTIVE ;  /* 0x000000000000791b */ /* 0x006fea0003800000 */
.L_x_3646:
[----:B------:R-:W-:Y:S02]  /*1ad0*/  HFMA2 R41, -RZ, RZ, 0, 1.1920928955078125e-07 ;  /* 0x00000002ff297431 */ /* 0x000fe400000001ff */
[----:B------:R-:W-:-:S04]  /*1ae0*/  IMAD.MOV.U32 R38, RZ, RZ, R40 ;  /* 0x000000ffff267224 */ /* 0x000fc800078e0028 */
[----:B------:R-:W-:-:S05]  /*1af0*/  FADD.FTZ R38, R5, R38 ;  /* 0x0000002605267221 */ /* 0x000fca0000010000 */
[----:B------:R-:W-:-:S07]  /*1b00*/  MOV R6, R38 ;  /* 0x0000002600067202 */ /* 0x000fce0000000f00 */
[----:B------:R-:W-:Y:S05]  /*1b10*/  WARPSYNC.COLLECTIVE R39, `(.L_x_3647) ;  /* 0x0000000027087348 */ /* 0x000fea0003c00000 */
[----:B------:R1:W2:Y:S02]  /*1b20*/  SHFL.BFLY P1, R40, R6, R41, R42 ;  /* 0x0c00002906287389 */ /* 0x0002a4000002002a */
[----:B-12---:R-:W-:Y:S05]  /*1b30*/  ENDCOLLECTIVE ;  /* 0x000000000000791b */ /* 0x006fea0003800000 */
.L_x_3647:
[----:B------:R-:W-:Y:S02]  /*1b40*/  HFMA2 R41, -RZ, RZ, 0, 5.9604644775390625e-08 ;  /* 0x00000001ff297431 */ /* 0x000fe400000001ff */
[----:B------:R-:W-:-:S04]  /*1b50*/  IMAD.MOV.U32 R37, RZ, RZ, R40 ;  /* 0x000000ffff257224 */ /* 0x000fc800078e0028 */
[----:B------:R-:W-:-:S05]  /*1b60*/  FADD.FTZ R37, R38, R37 ;  /* 0x0000002526257221 */ /* 0x000fca0000010000 */
[----:B------:R-:W-:-:S07]  /*1b70*/  MOV R6, R37 ;  /* 0x0000002500067202 */ /* 0x000fce0000000f00 */
[----:B------:R-:W-:Y:S05]  /*1b80*/  WARPSYNC.COLLECTIVE R39, `(.L_x_3648) ;  /* 0x0000000027087348 */ /* 0x000fea0003c00000 */
[----:B------:R1:W2:Y:S02]  /*1b90*/  SHFL.BFLY P1, R40, R6, R41, R42 ;  /* 0x0c00002906287389 */ /* 0x0002a4000002002a */
[----:B-12---:R-:W-:Y:S05]  /*1ba0*/  ENDCOLLECTIVE ;  /* 0x000000000000791b */ /* 0x006fea0003800000 */
.L_x_3648:
[----:B------:R-:W-:Y:S05]  /*1bb0*/  BRA `(.L_x_3649) ;  /* 0xfffffff800387947 */ /* 0x000fea000383ffff */
.L_x_3650:
        /* <DEDUP_REMOVED lines=12> */
.L_x_4177:


//--------------------- .text._ZN12tensorrt_llm7kernels32fusedQKNormRopeKernelNTokenHeadsIN3c104HalfEfLi128ELb0ELi4EEEvPviiifPKvS6_S6_PKlii --------------------------
	.section	.text._ZN12tensorrt_llm7kernels32fusedQKNormRopeKernelNTokenHeadsIN3c104HalfEfLi128ELb0ELi4EEEvPviiifPKvS6_S6_PKlii,"ax",@progbits
	.align	128
        .global         _ZN12tensorrt_llm7kernels32fusedQKNormRopeKernelNTokenHeadsIN3c104HalfEfLi128ELb0ELi4EEEvPviiifPKvS6_S6_PKlii
        .type           _ZN12tensorrt_llm7kernels32fusedQKNormRopeKernelNTokenHeadsIN3c104HalfEfLi128ELb0ELi4EEEvPviiifPKvS6_S6_PKlii,@function
        .size           _ZN12tensorrt_llm7kernels32fusedQKNormRopeKernelNTokenHeadsIN3c104HalfEfLi128ELb0ELi4EEEvPviiifPKvS6_S6_PKlii,(.L_x_4178 - _ZN12tensorrt_llm7kernels32fusedQKNormRopeKernelNTokenHeadsIN3c104HalfEfLi128ELb0ELi4EEEvPviiifPKvS6_S6_PKlii)
        .other          _ZN12tensorrt_llm7kernels32fusedQKNormRopeKernelNTokenHeadsIN3c104HalfEfLi128ELb0ELi4EEEvPviiifPKvS6_S6_PKlii,@"STO_CUDA_ENTRY STV_DEFAULT"
_ZN12tensorrt_llm7kernels32fusedQKNormRopeKernelNTokenHeadsIN3c104HalfEfLi128ELb0ELi4EEEvPviiifPKvS6_S6_PKlii:
.text._ZN12tensorrt_llm7kernels32fusedQKNormRopeKernelNTokenHeadsIN3c104HalfEfLi128ELb0ELi4EEEvPviiifPKvS6_S6_PKlii:
        /* <DEDUP_REMOVED lines=76> */
.L_x_3655:
        /* <DEDUP_REMOVED lines=47> */
.L_x_3654:
[----:B------:R-:W-:Y:S05]  /*07b0*/  BSYNC.RECONVERGENT B1 ;  /* 0x0000000000017941 */ /* 0x000fea0003800200 */
.L_x_3653:
        /* <DEDUP_REMOVED lines=12> */
.L_x_3656:
        /* <DEDUP_REMOVED lines=18> */
.L_x_3652:
[----:B------:R-:W-:Y:S05]  /*09a0*/  BSYNC.RECONVERGENT B0 ;  /* 0x0000000000007941 */ /* 0x000fea0003800200 */
.L_x_3651:
        /* <DEDUP_REMOVED lines=40> */
.L_x_3661:
        /* <DEDUP_REMOVED lines=11> */
.L_x_3660:
[----:B------:R-:W-:Y:S05]  /*0ce0*/  BSYNC.RECONVERGENT B1 ;  /* 0x0000000000017941 */ /* 0x000fea0003800200 */
.L_x_3659:
        /* <DEDUP_REMOVED lines=8> */
.L_x_3662:
        /* <DEDUP_REMOVED lines=23> */
.L_x_3658:
[----:B------:R-:W-:Y:S05]  /*0ee0*/  BSYNC.RECONVERGENT B0 ;  /* 0x0000000000007941 */ /* 0x000fea0003800200 */
.L_x_3657:
        /* <DEDUP_REMOVED lines=44> */
.L_x_3670:
        /* <DEDUP_REMOVED lines=24> */
.L_x_3677:
        /* <DEDUP_REMOVED lines=18> */
.L_x_3665:
[----:B------:R-:W-:Y:S05]  /*1450*/  BSYNC.RECONVERGENT B0 ;  /* 0x0000000000007941 */ /* 0x000fea0003800200 */
.L_x_3664:
        /* <DEDUP_REMOVED lines=103> */
.L_x_3684:
        /* <DEDUP_REMOVED lines=26> */
.L_x_3667:
[----:B------:R-:W-:Y:S05]  /*1c70*/  BSYNC B0 ;  /* 0x0000000000007941 */ /* 0x000fea0003800000 */
.L_x_3666:
        /* <DEDUP_REMOVED lines=13> */
.L_x_3663:
[----:B------:R-:W-:Y:S01]  /*1d50*/  HFMA2 R2, -RZ, RZ, 0, 9.5367431640625e-07 ;  /* 0x00000010ff027431 */ /* 0x000fe200000001ff */
[----:B------:R-:W-:Y:S01]  /*1d60*/  BSSY B0, `(.L_x_3671) ;  /* 0x0000006000007945 */ /* 0x000fe20003800000 */
[----:B------:R-:W-:Y:S01]  /*1d70*/  IMAD.MOV.U32 R3, RZ, RZ, 0x1f ;  /* 0x0000001fff037424 */ /* 0x000fe200078e00ff */
[----:B------:R-:W-:-:S07]  /*1d80*/  MOV R27, 0xffffffff ;  /* 0xffffffff001b7802 */ /* 0x000fce0000000f00 */
[----:B------:R-:W-:Y:S05]  /*1d90*/  WARPSYNC.COLLECTIVE R27, `(.L_x_3672) ;  /* 0x000000001b087348 */ /* 0x000fea0003c00000 */
[----:B------:R1:W2:Y:S02]  /*1da0*/  SHFL.BFLY P3, R33, R32, R2, R3 ;  /* 0x0c00000220217389 */ /* 0x0002a40000060003 */
[----:B-12---:R-:W-:Y:S05]  /*1db0*/  ENDCOLLECTIVE ;  /* 0x000000000000791b */ /* 0x006fea0003800000 */
.L_x_3672:
[----:B------:R-:W-:Y:S05]  /*1dc0*/  BSYNC B0 ;  /* 0x0000000000007941 */ /* 0x000fea0003800000 */
.L_x_3671:
[----:B------:R-:W-:Y:S02]  /*1dd0*/  HFMA2 R3, -RZ, RZ, 0, 1.847743988037109375e-06 ;  /* 0x0000001fff037431 */ /* 0x000fe400000001ff */
[----:B------:R-:W-:Y:S01]  /*1de0*/  FADD.FTZ R32, R32, R33 ;  /* 0x0000002120207221 */ /* 0x000fe20000010000 */
[----:B------:R-:W-:Y:S02]  /*1df0*/  IMAD.MOV.U32 R2, RZ, RZ, 0x8 ;  /* 0x00000008ff027424 */ /* 0x000fe400078e00ff */
[----:B------:R-:W-:-:S07]  /*1e00*/  IMAD.MOV.U32 R27, RZ, RZ, -0x1 ;  /* 0xffffffffff1b7424 */ /* 0x000fce00078e00ff */
[----:B------:R-:W-:Y:S05]  /*1e10*/  WARPSYNC.COLLECTIVE R27, `(.L_x_3673) ;  /* 0x000000001b087348 */ /* 0x000fea0003c00000 */
[----:B------:R1:W2:Y:S02]  /*1e20*/  SHFL.BFLY P3, R33, R32, R2, R3 ;  /* 0x0c00000220217389 */ /* 0x0002a40000060003 */
[----:B-12---:R-:W-:Y:S05]  /*1e30*/  ENDCOLLECTIVE ;  /* 0x000000000000791b */ /* 0x006fea0003800000 */
.L_x_3673:
[----:B------:R-:W-:Y:S02]  /*1e40*/  IMAD.MOV.U32 R2, RZ, RZ, 0x4 ;  /* 0x00000004ff027424 */ /* 0x000fe400078e00ff */
[----:B------:R-:W-:-:S05]  /*1e50*/  FADD.FTZ R5, R32, R33 ;  /* 0x0000002120057221 */ /* 0x000fca0000010000 */
[----:B------:R-:W-:-:S07]  /*1e60*/  MOV R32, R5 ;  /* 0x0000000500207202 */ /* 0x000fce0000000f00 */
[----:B------:R-:W-:Y:S05]  /*1e70*/  WARPSYNC.COLLECTIVE R27, `(.L_x_3674) ;  /* 0x000000001b087348 */ /* 0x000fea0003c00000 */
[----:B------:R1:W2:Y:S02]  /*1e80*/  SHFL.BFLY P3, R33, R32, R2, R3 ;  /* 0x0c00000220217389 */ /* 0x0002a40000060003 */
[----:B-12---:R-:W-:Y:S05]  /*1e90*/  ENDCOLLECTIVE ;  /* 0x000000000000791b */ /* 0x006fea0003800000 */
.L_x_3674:
[----:B------:R-:W-:Y:S02]  /*1ea0*/  IMAD.MOV.U32 R2, RZ, RZ, 0x2 ;  /* 0x00000002ff027424 */ /* 0x000fe400078e00ff */
[----:B------:R-:W-:-:S05]  /*1eb0*/  FADD.FTZ R26, R5, R33 ;  /* 0x00000021051a7221 */ /* 0x000fca0000010000 */
[----:B------:R-:W-:-:S07]  /*1ec0*/  MOV R32, R26 ;  /* 0x0000001a00207202 */ /* 0x000fce0000000f00 */
[----:B------:R-:W-:Y:S05]  /*1ed0*/  WARPSYNC.COLLECTIVE R27, `(.L_x_3675) ;  /* 0x000000001b087348 */ /* 0x000fea0003c00000 */
[----:B------:R1:W2:Y:S02]  /*1ee0*/  SHFL.BFLY P3, R33, R32, R2, R3 ;  /* 0x0c00000220217389 */ /* 0x0002a40000060003 */
[----:B-12---:R-:W-:Y:S05]  /*1ef0*/  ENDCOLLECTIVE ;  /* 0x000000000000791b */ /* 0x006fea0003800000 */
.L_x_3675:
[----:B------:R-:W-:Y:S02]  /*1f00*/  IMAD.MOV.U32 R2, RZ, RZ, 0x1 ;  /* 0x00000001ff027424 */ /* 0x000fe400078e00ff */
[----:B------:R-:W-:-:S05]  /*1f10*/  FADD.FTZ R28, R26, R33 ;  /* 0x000000211a1c7221 */ /* 0x000fca0000010000 */
[----:B------:R-:W-:-:S07]  /*1f20*/  MOV R32, R28 ;  /* 0x0000001c00207202 */ /* 0x000fce0000000f00 */
[----:B------:R-:W-:Y:S05]  /*1f30*/  WARPSYNC.COLLECTIVE R27, `(.L_x_3676) ;  /* 0x000000001b087348 */ /* 0x000fea0003c00000 */
[----:B------:R1:W2:Y:S02]  /*1f40*/  SHFL.BFLY P3, R33, R32, R2, R3 ;  /* 0x0c00000220217389 */ /* 0x0002a40000060003 */
[----:B-12---:R-:W-:Y:S05]  /*1f50*/  ENDCOLLECTIVE ;  /* 0x000000000000791b */ /* 0x006fea0003800000 */
.L_x_3676:
[----:B------:R-:W-:Y:S05]  /*1f60*/  BRA `(.L_x_3677) ;  /* 0xfffffff000f07947 */ /* 0x000fea000383ffff */
.L_x_3668:
        /* <DEDUP_REMOVED lines=40> */
.L_x_3679:
[----:B------:R-:W-:Y:S05]  /*21f0*/  BSYNC B1 ;  /* 0x0000000000017941 */ /* 0x000fea0003800000 */
.L_x_3678:
        /* <DEDUP_REMOVED lines=9> */
.L_x_3680:
        /* <DEDUP_REMOVED lines=29> */
.L_x_3681:
        /* <DEDUP_REMOVED lines=30> */
.L_x_3682:
        /* <DEDUP_REMOVED lines=10> */
.L_x_3683:
[----:B------:R-:W-:Y:S05]  /*26e0*/  BRA `(.L_x_3684) ;  /* 0xfffffff000f87947 */ /* 0x000fea000383ffff */
.L_x_3669:
[----:B------:R-:W-:Y:S01]  /*26f0*/  BSSY B1, `(.L_x_3685) ;  /* 0x0000005000017945 */ /* 0x000fe20003800000 */
[----:B------:R-:W-:-:S07]  /*2700*/  MOV R27, 0xffffffff ;  /* 0xffffffff001b7802 */ /* 0x000fce0000000f00 */
[----:B------:R-:W-:Y:S05]  /*2710*/  WARPSYNC.COLLECTIVE R27, `(.L_x_3686) ;  /* 0x000000001b087348 */ /* 0x000fea0003c00000 */
[----:B------:R-:W-:Y:S01]  /*2720*/  NOP ;  /* 0x0000000000007918 */ /* 0x000fe20000000000 */
[----:B------:R-:W-:Y:S05]  /*2730*/  ENDCOLLECTIVE ;  /* 0x000000000000791b */ /* 0x000fea0003800000 */
.L_x_3686:
[----:B------:R-:W-:Y:S05]  /*2740*/  BSYNC B1 ;  /* 0x0000000000017941 */ /* 0x000fea0003800000 */
.L_x_3685:
[----:B------:R-:W-:Y:S05]  /*2750*/  BRA `(.L_x_3667) ;  /* 0xfffffff400447947 */ /* 0x000fea000383ffff */
.L_x_3687:
        /* <DEDUP_REMOVED lines=10> */
.L_x_4178:


//--------------------- .text._ZN12tensorrt_llm7kernels32fusedQKNormRopeKernelNTokenHeadsIN3c104HalfEfLi128ELb1ELi4EEEvPviiifPKvS6_S6_PKlii --------------------------
	.section	.text._ZN12tensorrt_llm7kernels32fusedQKNormRopeKernelNTokenHeadsIN3c104HalfEfLi128ELb1ELi4EEEvPviiifPKvS6_S6_PKlii,"ax",@progbits
	.align	128
        .global         _ZN12tensorrt_llm7kernels32fusedQKNormRopeKernelNTokenHeadsIN3c104HalfEfLi128ELb1ELi4EEEvPviiifPKvS6_S6_PKlii
        .type           _ZN12tensorrt_llm7kernels32fusedQKNormRopeKernelNTokenHeadsIN3c104HalfEfLi128ELb1ELi4EEEvPviiifPKvS6_S6_PKlii,@function
        .size           _ZN12tensorrt_llm7kernels32fusedQKNormRopeKernelNTokenHeadsIN3c104HalfEfLi128ELb1ELi4EEEvPviiifPKvS6_S6_PKlii,(.L_x_4179 - _ZN12tensorrt_llm7kernels32fusedQKNormRopeKernelNTokenHeadsIN3c104HalfEfLi128ELb1ELi4EEEvPviiifPKvS6_S6_PKlii)
        .other          _ZN12tensorrt_llm7kernels32fusedQKNormRopeKernelNTokenHeadsIN3c104HalfEfLi128ELb1ELi4EEEvPviiifPKvS6_S6_PKlii,@"STO_CUDA_ENTRY STV_DEFAULT"
_ZN12tensorrt_llm7kernels32fusedQKNormRopeKernelNTokenHeadsIN3c104HalfEfLi128ELb1ELi4EEEvPviiifPKvS6_S6_PKlii:
.text._ZN12tensorrt_llm7kernels32fusedQKNormRopeKernelNTokenHeadsIN3c104HalfEfLi128ELb1ELi4EEEvPviiifPKvS6_S6_PKlii:
        /* <DEDUP_REMOVED lines=76> */
.L_x_3692:
        /* <DEDUP_REMOVED lines=47> */
.L_x_3691:
[----:B------:R-:W-:Y:S05]  /*07b0*/  BSYNC.RECONVERGENT B1 ;  /* 0x0000000000017941 */ /* 0x000fea0003800200 */
.L_x_3690:
        /* <DEDUP_REMOVED lines=12> */
.L_x_3693:
        /* <DEDUP_REMOVED lines=18> */
.L_x_3689:
[----:B------:R-:W-:Y:S05]  /*09a0*/  BSYNC.RECONVERGENT B0 ;  /* 0x0000000000007941 */ /* 0x000fea0003800200 */
.L_x_3688:
        /* <DEDUP_REMOVED lines=40> */
.L_x_3698:
        /* <DEDUP_REMOVED lines=11> */
.L_x_3697:
[----:B------:R-:W-:Y:S05]  /*0ce0*/  BSYNC.RECONVERGENT B1 ;  /* 0x0000000000017941 */ /* 0x000fea0003800200 */
.L_x_3696:
        /* <DEDUP_REMOVED lines=8> */
.L_x_3699:
        /* <DEDUP_REMOVED lines=23> */
.L_x_3695:
[----:B------:R-:W-:Y:S05]  /*0ee0*/  BSYNC.RECONVERGENT B0 ;  /* 0x0000000000007941 */ /* 0x000fea0003800200 */
.L_x_3694:
        /* <DEDUP_REMOVED lines=45> */
.L_x_3705:
        /* <DEDUP_REMOVED lines=24> */
.L_x_3712:
        /* <DEDUP_REMOVED lines=18> */
.L_x_3702:
[----:B------:R-:W-:Y:S05]  /*1460*/  BSYNC.RECONVERGENT B0 ;  /* 0x0000000000007941 */ /* 0x000fea0003800200 */
.L_x_3701:
        /* <DEDUP_REMOVED lines=16> */
.L_x_3704:
[----:B------:R-:W-:Y:S05]  /*1570*/  BSYNC.RECONVERGENT B0 ;  /* 0x0000000000007941 */ /* 0x000fea0003800200 */
.L_x_3703:
        /* <DEDUP_REMOVED lines=13> */
.L_x_3700:
[----:B------:R-:W-:Y:S01]  /*1650*/  HFMA2 R24, -RZ, RZ, 0, 1.847743988037109375e-06 ;  /* 0x0000001fff187431 */ /* 0x000fe200000001ff */
[----:B------:R-:W-:Y:S01]  /*1660*/  BSSY B0, `(.L_x_3706) ;  /* 0x0000006000007945 */ /* 0x000fe20003800000 */
[----:B------:R-:W-:Y:S02]  /*1670*/  IMAD.MOV.U32 R21, RZ, RZ, 0x10 ;  /* 0x00000010ff157424 */ /* 0x000fe400078e00ff */
[----:B------:R-:W-:-:S07]  /*1680*/  IMAD.MOV.U32 R23, RZ, RZ, -0x1 ;  /* 0xffffffffff177424 */ /* 0x000fce00078e00ff */
[----:B------:R-:W-:Y:S05]  /*1690*/  WARPSYNC.COLLECTIVE R23, `(.L_x_3707) ;  /* 0x0000000017087348 */ /* 0x000fea0003c00000 */
[----:B------:R1:W2:Y:S02]  /*16a0*/  SHFL.BFLY P2, R24, R25, R21, R24 ;  /* 0x0c00001519187389 */ /* 0x0002a40000040018 */
[----:B-12---:R-:W-:Y:S05]  /*16b0*/  ENDCOLLECTIVE ;  /* 0x000000000000791b */ /* 0x006fea0003800000 */
.L_x_3707:
[----:B------:R-:W-:Y:S05]  /*16c0*/  BSYNC B0 ;  /* 0x0000000000007941 */ /* 0x000fea0003800000 */
.L_x_3706:
        /* <DEDUP_REMOVED lines=8> */
.L_x_3708:
        /* <DEDUP_REMOVED lines=8> */
.L_x_3709:
        /* <DEDUP_REMOVED lines=8> */
.L_x_3710:
        /* <DEDUP_REMOVED lines=8> */
.L_x_3711:
[----:B------:R-:W-:Y:S01]  /*18d0*/  MOV R26, R24 ;  /* 0x00000018001a7202 */ /* 0x000fe20000000f00 */
[----:B------:R-:W-:Y:S06]  /*18e0*/  BRA `(.L_x_3712) ;  /* 0xfffffff800947947 */ /* 0x000fec000383ffff */
.L_x_3713:
        /* <DEDUP_REMOVED lines=9> */
.L_x_4179:


//--------------------- .text._ZN12tensorrt_llm7kernels32fusedQKNormRopeKernelNTokenHeadsIN3c104HalfEfLi64ELb0ELi4EEEvPviiifPKvS6_S6_PKlii --------------------------
	.section	.text._ZN12tensorrt_llm7kernels32fusedQKNormRopeKernelNTokenHeadsIN3c104HalfEfLi64ELb0ELi4EEEvPviiifPKvS6_S6_PKlii,"ax",@progbits
	.align	128
        .global         _ZN12tensorrt_llm7kernels32fusedQKNormRopeKernelNTokenHeadsIN3c104HalfEfLi64ELb0ELi4EEEvPviiifPKvS6_S6_PKlii
        .type           _ZN12tensorrt_llm7kernels32fusedQKNormRopeKernelNTokenHeadsIN3c104HalfEfLi64ELb0ELi4EEEvPviiifPKvS6_S6_PKlii,@function
        .size           _ZN12tensorrt_llm7kernels32fusedQKNormRopeKernelNTokenHeadsIN3c104HalfEfLi64ELb0ELi4EEEvPviiifPKvS6_S6_PKlii,(.L_x_4180 - _ZN12tensorrt_llm7kernels32fusedQKNormRopeKernelNTokenHeadsIN3c104HalfEfLi64ELb0ELi4EEEvPviiifPKvS6_S6_PKlii)
        .other          _ZN12tensorrt_llm7kernels32fusedQKNormRopeKernelNTokenHeadsIN3c104HalfEfLi64ELb0ELi4EEEvPviiifPKvS6_S6_PKlii,@"STO_CUDA_ENTRY STV_DEFAULT"
_ZN12tensorrt_llm7kernels32fusedQKNormRopeKernelNTokenHeadsIN3c104HalfEfLi64ELb0ELi4EEEvPviiifPKvS6_S6_PKlii:
.text._ZN12tensorrt_llm7kernels32fusedQKNormRopeKernelNTokenHeadsIN3c104HalfEfLi64ELb0ELi4EEEvPviiifPKvS6_S6_PKlii:
        /* <DEDUP_REMOVED lines=77> */
.L_x_3718:
        /* <DEDUP_REMOVED lines=44> */
.L_x_3717:
[----:B------:R-:W-:Y:S05]  /*0790*/  BSYNC.RECONVERGENT B1 ;  /* 0x0000000000017941 */ /* 0x000fea0003800200 */
.L_x_3716:
        /* <DEDUP_REMOVED lines=13> */
.L_x_3719:
        /* <DEDUP_REMOVED lines=16> */
.L_x_3715:
[----:B------:R-:W-:Y:S05]  /*0970*/  BSYNC.RECONVERGENT B0 ;  /* 0x0000000000007941 */ /* 0x000fea0003800200 */
.L_x_3714:
        /* <DEDUP_REMOVED lines=40> */
.L_x_3724:
        /* <DEDUP_REMOVED lines=11> */
.L_x_3723:
[----:B------:R-:W-:Y:S05]  /*0cb0*/  BSYNC.RECONVERGENT B1 ;  /* 0x0000000000017941 */ /* 0x000fea0003800200 */
.L_x_3722:
        /* <DEDUP_REMOVED lines=8> */
.L_x_3725:
        /* <DEDUP_REMOVED lines=23> */
.L_x_3721:
[----:B------:R-:W-:Y:S05]  /*0eb0*/  BSYNC.RECONVERGENT B0 ;  /* 0x0000000000007941 */ /* 0x000fea0003800200 */
.L_x_3720:
        /* <DEDUP_REMOVED lines=58> */
.L_x_3733:
        /* <DEDUP_REMOVED lines=20> */
.L_x_3740:
        /* <DEDUP_REMOVED lines=13> */
.L_x_3728:
[----:B------:R-:W-:Y:S05]  /*1470*/  BSYNC.RECONVERGENT B0 ;  /* 0x0000000000007941 */ /* 0x000fea0003800200 */
.L_x_3727:
        /* <DEDUP_REMOVED lines=42> */
.L_x_3745:
        /* <DEDUP_REMOVED lines=11> */
.L_x_3730:
[----:B------:R-:W-:Y:S05]  /*17d0*/  BSYNC B0 ;  /* 0x0000000000007941 */ /* 0x000fea0003800000 */
.L_x_3729:
        /* <DEDUP_REMOVED lines=12> */
.L_x_3726:
[----:B------:R-:W-:Y:S01]  /*18a0*/  HFMA2 R23, -RZ, RZ, 0, 9.5367431640625e-07 ;  /* 0x00000010ff177431 */ /* 0x000fe200000001ff */
[----:B------:R-:W-:Y:S01]  /*18b0*/  BSSY B0, `(.L_x_3734) ;  /* 0x0000006000007945 */ /* 0x000fe20003800000 */
[----:B------:R-:W-:Y:S02]  /*18c0*/  IMAD.MOV.U32 R24, RZ, RZ, 0x1f ;  /* 0x0000001fff187424 */ /* 0x000fe400078e00ff */
[----:B------:R-:W-:-:S07]  /*18d0*/  IMAD.MOV.U32 R9, RZ, RZ, -0x1 ;  /* 0xffffffffff097424 */ /* 0x000fce00078e00ff */
[----:B------:R-:W-:Y:S05]  /*18e0*/  WARPSYNC.COLLECTIVE R9, `(.L_x_3735) ;  /* 0x0000000009087348 */ /* 0x000fea0003c00000 */
[----:B------:R1:W2:Y:S02]  /*18f0*/  SHFL.BFLY P1, R26, R21, R23, R24 ;  /* 0x0c000017151a7389 */ /* 0x0002a40000020018 */
[----:B-12---:R-:W-:Y:S05]  /*1900*/  ENDCOLLECTIVE ;  /* 0x000000000000791b */ /* 0x006fea0003800000 */
.L_x_3735:
[----:B------:R-:W-:Y:S05]  /*1910*/  BSYNC B0 ;  /* 0x0000000000007941 */ /* 0x000fea0003800000 */
.L_x_3734:
        /* <DEDUP_REMOVED lines=8> */
.L_x_3736:
[----:B------:R-:W-:Y:S02]  /*19a0*/  IMAD.MOV.U32 R23, RZ, RZ, 0x4 ;  /* 0x00000004ff177424 */ /* 0x000fe400078e00ff */
[----:B------:R-:W-:-:S04]  /*19b0*/  FADD.FTZ R27, R25, R26 ;  /* 0x0000001a191b7221 */ /* 0x000fc80000010000 */
[----:B------:R-:W-:-:S07]  /*19c0*/  IMAD.MOV.U32 R21, RZ, RZ, R27 ;  /* 0x000000ffff157224 */ /* 0x000fce00078e001b */
[----:B------:R-:W-:Y:S05]  /*19d0*/  WARPSYNC.COLLECTIVE R9, `(.L_x_3737) ;  /* 0x0000000009087348 */ /* 0x000fea0003c00000 */
[----:B------:R1:W2:Y:S02]  /*19e0*/  SHFL.BFLY P1, R26, R21, R23, R24 ;  /* 0x0c000017151a7389 */ /* 0x0002a40000020018 */
[----:B-12---:R-:W-:Y:S05]  /*19f0*/  ENDCOLLECTIVE ;  /* 0x000000000000791b */ /* 0x006fea0003800000 */
.L_x_3737:
[----:B------:R-:W-:Y:S02]  /*1a00*/  IMAD.MOV.U32 R23, RZ, RZ, 0x2 ;  /* 0x00000002ff177424 */ /* 0x000fe400078e00ff */
[----:B------:R-:W-:-:S05]  /*1a10*/  FADD.FTZ R28, R27, R26 ;  /* 0x0000001a1b1c7221 */ /* 0x000fca0000010000 */
[----:B------:R-:W-:-:S07]  /*1a20*/  MOV R21, R28 ;  /* 0x0000001c00157202 */ /* 0x000fce0000000f00 */
[----:B------:R-:W-:Y:S05]  /*1a30*/  WARPSYNC.COLLECTIVE R9, `(.L_x_3738) ;  /* 0x0000000009087348 */ /* 0x000fea0003c00000 */
[----:B------:R1:W2:Y:S02]  /*1a40*/  SHFL.BFLY P1, R26, R21, R23, R24 ;  /* 0x0c000017151a7389 */ /* 0x0002a40000020018 */
[----:B-12---:R-:W-:Y:S05]  /*1a50*/  ENDCOLLECTIVE ;  /* 0x000000000000791b */ /* 0x006fea0003800000 */
.L_x_3738:
[----:B------:R-:W-:Y:S02]  /*1a60*/  HFMA2 R23, -RZ, RZ, 0, 5.9604644775390625e-08 ;  /* 0x00000001ff177431 */ /* 0x000fe400000001ff */
[----:B------:R-:W-:-:S04]  /*1a70*/  FADD.FTZ R29, R28, R26 ;  /* 0x0000001a1c1d7221 */ /* 0x000fc80000010000 */
[----:B------:R-:W-:-:S07]  /*1a80*/  IMAD.MOV.U32 R21, RZ, RZ, R29 ;  /* 0x000000ffff157224 */ /* 0x000fce00078e001d */
[----:B------:R-:W-:Y:S05]  /*1a90*/  WARPSYNC.COLLECTIVE R9, `(.L_x_3739) ;  /* 0x0000000009087348 */ /* 0x000fea0003c00000 */
[----:B------:R1:W2:Y:S02]  /*1aa0*/  SHFL.BFLY P1, R26, R21, R23, R24 ;  /* 0x0c000017151a7389 */ /* 0x0002a40000020018 */
[----:B-12---:R-:W-:Y:S05]  /*1ab0*/  ENDCOLLECTIVE ;  /* 0x000000000000791b */ /* 0x006fea0003800000 */
.L_x_3739:
[----:B------:R-:W-:Y:S05]  /*1ac0*/  BRA `(.L_x_3740) ;  /* 0xfffffff800347947 */ /* 0x000fea000383ffff */
.L_x_3731:
        /* <DEDUP_REMOVED lines=32> */
.L_x_3742:
[----:B------:R-:W-:Y:S05]  /*1cd0*/  BSYNC B1 ;  /* 0x0000000000017941 */ /* 0x000fea0003800000 */
.L_x_3741:
        /* <DEDUP_REMOVED lines=8> */
.L_x_3743:
[----:B------:R-:W-:-:S04]  /*1d60*/  @!P0 FADD.FTZ R26, -R26, -RZ ;  /* 0x800000ff1a1a8221 */ /* 0x000fc80000010100 */
[----:B------:R-:W-:-:S04]  /*1d70*/  FMUL.FTZ R26, R26, R25 ;  /* 0x000000191a1a7220 */ /* 0x000fc80000410000 */
[----:B------:R-:W-:Y:S01]  /*1d80*/  FFMA.FTZ R25, R21, R8, R26 ;  /* 0x0000000815197223 */ /* 0x000fe2000001001a */
[----:B------:R-:W-:-:S07]  /*1d90*/  IMAD.MOV.U32 R21, RZ, RZ, R0 ;  /* 0x000000ffff157224 */ /* 0x000fce00078e0000 */
[----:B------:R-:W-:Y:S05]  /*1da0*/  WARPSYNC.COLLECTIVE R9, `(.L_x_3744) ;  /* 0x0000000009087348 */ /* 0x000fea0003c00000 */
[----:B------:R1:W2:Y:S02]  /*1db0*/  SHFL.BFLY P1, R26, R21, R23, R24 ;  /* 0x0c000017151a7389 */ /* 0x0002a40000020018 */
[----:B-12---:R-:W-:Y:S05]  /*1dc0*/  ENDCOLLECTIVE ;  /* 0x000000000000791b */ /* 0x006fea0003800000 */
.L_x_3744:
[----:B------:R-:W-:Y:S01]  /*1dd0*/  MOV R8, R26 ;  /* 0x0000001a00087202 */ /* 0x000fe20000000f00 */
[----:B------:R-:W-:Y:S06]  /*1de0*/  BRA `(.L_x_3745) ;  /* 0xfffffff8004c7947 */ /* 0x000fec000383ffff */
.L_x_3732:
[----:B------:R-:W-:Y:S01]  /*1df0*/  BSSY B1, `(.L_x_3746) ;  /* 0x0000005000017945 */ /* 0x000fe20003800000 */
[----:B------:R-:W-:-:S07]  /*1e00*/  IMAD.MOV.U32 R9, RZ, RZ, -0x1 ;  /* 0xffffffffff097424 */ /* 0x000fce00078e00ff */
[----:B-1----:R-:W-:Y:S05]  /*1e10*/  WARPSYNC.COLLECTIVE R9, `(.L_x_3747) ;  /* 0x0000000009087348 */ /* 0x002fea0003c00000 */
[----:B------:R-:W-:Y:S01]  /*1e20*/  NOP ;  /* 0x0000000000007918 */ /* 0x000fe20000000000 */
[----:B-1----:R-:W-:Y:S05]  /*1e30*/  ENDCOLLECTIVE ;  /* 0x000000000000791b */ /* 0x002fea0003800000 */
.L_x_3747:
[----:B------:R-:W-:Y:S05]  /*1e40*/  BSYNC B1 ;  /* 0x0000000000017941 */ /* 0x000fea0003800000 */
.L_x_3746:
[----:B------:R-:W-:Y:S05]  /*1e50*/  BRA `(.L_x_3730) ;  /* 0xfffffff8005c7947 */ /* 0x000fea000383ffff */
.L_x_3748:
        /* <DEDUP_REMOVED lines=10> */
.L_x_4180:


//--------------------- .text._ZN12tensorrt_llm7kernels32fusedQKNormRopeKernelNTokenHeadsIN3c104HalfEfLi64ELb1ELi4EEEvPviiifPKvS6_S6_PKlii --------------------------
	.section	.text._ZN12tensorrt_llm7kernels32fusedQKNormRopeKernelNTokenHeadsIN3c104HalfEfLi64ELb1ELi4EEEvPviiifPKvS6_S6_PKlii,"ax",@progbits
	.align	128
        .global         _ZN12tensorrt_llm7kernels32fusedQKNormRopeKernelNTokenHeadsIN3c104HalfEfLi64ELb1ELi4EEEvPviiifPKvS6_S6_PKlii
        .type           _ZN12tensorrt_llm7kernels32fusedQKNormRopeKernelNTokenHeadsIN3c104HalfEfLi64ELb1ELi4EEEvPviiifPKvS6_S6_PKlii,@function
        .size           _ZN12tensorrt_llm7kernels32fusedQKNormRopeKernelNTokenHeadsIN3c104HalfEfLi64ELb1ELi4EEEvPviiifPKvS6_S6_PKlii,(.L_x_4181 - _ZN12tensorrt_llm7kernels32fusedQKNormRopeKernelNTokenHeadsIN3c104HalfEfLi64ELb1ELi4EEEvPviiifPKvS6_S6_PKlii)
        .other          _ZN12tensorrt_llm7kernels32fusedQKNormRopeKernelNTokenHeadsIN3c104HalfEfLi64ELb1ELi4EEEvPviiifPKvS6_S6_PKlii,@"STO_CUDA_ENTRY STV_DEFAULT"
_ZN12tensorrt_llm7kernels32fusedQKNormRopeKernelNTokenHeadsIN3c104HalfEfLi64ELb1ELi4EEEvPviiifPKvS6_S6_PKlii:
.text._ZN12tensorrt_llm7kernels32fusedQKNormRopeKernelNTokenHeadsIN3c104HalfEfLi64ELb1ELi4EEEvPviiifPKvS6_S6_PKlii:
        /* <DEDUP_REMOVED lines=79> */
.L_x_3753:
        /* <DEDUP_REMOVED lines=48> */
.L_x_3752:
[----:B------:R-:W-:Y:S05]  /*07f0*/  BSYNC.RECONVERGENT B1 ;  /* 0x0000000000017941 */ /* 0x000fea0003800200 */
.L_x_3751:
        /* <DEDUP_REMOVED lines=13> */
.L_x_3754:
        /* <DEDUP_REMOVED lines=18> */
.L_x_3750:
[----:B------:R-:W-:Y:S05]  /*09f0*/  BSYNC.RECONVERGENT B0 ;  /* 0x0000000000007941 */ /* 0x000fea0003800200 */
.L_x_3749:
        /* <DEDUP_REMOVED lines=40> */
.L_x_3759:
        /* <DEDUP_REMOVED lines=11> */
.L_x_3758:
[----:B------:R-:W-:Y:S05]  /*0d30*/  BSYNC.RECONVERGENT B1 ;  /* 0x0000000000017941 */ /* 0x000fea0003800200 */
.L_x_3757:
        /* <DEDUP_REMOVED lines=8> */
.L_x_3760:
        /* <DEDUP_REMOVED lines=23> */
.L_x_3756:
[----:B------:R-:W-:Y:S05]  /*0f30*/  BSYNC.RECONVERGENT B0 ;  /* 0x0000000000007941 */ /* 0x000fea0003800200 */
.L_x_3755:
        /* <DEDUP_REMOVED lines=40> */
.L_x_3767:
        /* <DEDUP_REMOVED lines=22> */
.L_x_3777:
[----:B------:R-:W3:Y:S01]  /*1320*/  LDC R26, c[0x0][0x394] ;  /* 0x0000e500ff1a7b82 */ /* 0x000ee20000000800 */
[----:B------:R-:W-:Y:S01]  /*1330*/  ISETP.NE.AND P1, PT, R23, 0x1, PT ;  /* 0x000000011700780c */ /* 0x000fe20003f25270 */
[----:B------:R-:W-:Y:S01]  /*1340*/  BSSY.RECONVERGENT B1, `(.L_x_3764) ;  /* 0x0000004000017945 */ /* 0x000fe20003800200 */
[----:B------:R-:W-:-:S11]  /*1350*/  ISETP.GE.AND P0, PT, R2, R13, PT ;  /* 0x0000000d0200720c */ /* 0x000fd60003f06270 */
[----:B------:R-:W-:Y:S05]  /*1360*/  @P1 BRA `(.L_x_3765) ;  /* 0x0000000000041947 */ /* 0x000fea0003800000 */
[----:B------:R-:W-:-:S04]  /*1370*/  DEPBAR.LE SB0, 0x0 ;  /* 0x000080000000791a */ /* 0x000fc80000000000 */
.L_x_3765:
[----:B------:R-:W-:Y:S05]  /*1380*/  BSYNC.RECONVERGENT B1 ;  /* 0x0000000000017941 */ /* 0x000fea0003800200 */
.L_x_3764:
        /* <DEDUP_REMOVED lines=42> */
.L_x_3784:
        /* <DEDUP_REMOVED lines=27> */
.L_x_3762:
[----:B------:R-:W-:Y:S05]  /*17e0*/  BSYNC B0 ;  /* 0x0000000000007941 */ /* 0x000fea0003800000 */
.L_x_3761:
        /* <DEDUP_REMOVED lines=30> */
.L_x_3791:
[----:B------:R-:W4:Y:S01]  /*19d0*/  LDC R4, c[0x0][0x394] ;  /* 0x0000e500ff047b82 */ /* 0x000f220000000800 */
[----:B------:R-:W-:Y:S01]  /*19e0*/  ISETP.NE.AND P1, PT, R15, RZ, PT ;  /* 0x000000ff0f00720c */ /* 0x000fe20003f25270 */
[----:B------:R-:W-:Y:S01]  /*19f0*/  BSSY.RECONVERGENT B0, `(.L_x_3769) ;  /* 0x0000004000007945 */ /* 0x000fe20003800200 */
[----:B------:R-:W-:-:S11]  /*1a00*/  ISETP.GE.AND P2, PT, R2, R13, PT ;  /* 0x0000000d0200720c */ /* 0x000fd60003f46270 */
[----:B------:R-:W-:Y:S05]  /*1a10*/  @P1 BRA `(.L_x_3770) ;  /* 0x0000000000041947 */ /* 0x000fea0003800000 */
[----:B------:R-:W-:-:S04]  /*1a20*/  DEPBAR.LE SB0, 0x0 ;  /* 0x000080000000791a */ /* 0x000fc80000000000 */
.L_x_3770:
[----:B------:R-:W-:Y:S05]  /*1a30*/  BSYNC.RECONVERGENT B0 ;  /* 0x0000000000007941 */ /* 0x000fea0003800200 */
.L_x_3769:
        /* <DEDUP_REMOVED lines=21> */
.L_x_3763:
        /* <DEDUP_REMOVED lines=8> */
.L_x_3772:
[----:B------:R-:W-:Y:S05]  /*1c10*/  BSYNC B1 ;  /* 0x0000000000017941 */ /* 0x000fea0003800000 */
.L_x_3771:
        /* <DEDUP_REMOVED lines=8> */
.L_x_3773:
[----:B------:R-:W-:Y:S02]  /*1ca0*/  IMAD.MOV.U32 R29, RZ, RZ, 0x4 ;  /* 0x00000004ff1d7424 */ /* 0x000fe400078e00ff */
[----:B------:R-:W-:-:S05]  /*1cb0*/  FADD.FTZ R26, R6, R31 ;  /* 0x0000001f061a7221 */ /* 0x000fca0000010000 */
[----:B------:R-:W-:-:S07]  /*1cc0*/  MOV R36, R26 ;  /* 0x0000001a00247202 */ /* 0x000fce0000000f00 */
[----:B------:R-:W-:Y:S05]  /*1cd0*/  WARPSYNC.COLLECTIVE R27, `(.L_x_3774) ;  /* 0x000000001b087348 */ /* 0x000fea0003c00000 */
[----:B------:R1:W2:Y:S02]  /*1ce0*/  SHFL.BFLY P1, R31, R36, R29, R30 ;  /* 0x0c00001d241f7389 */ /* 0x0002a4000002001e */
[----:B-12---:R-:W-:Y:S05]  /*1cf0*/  ENDCOLLECTIVE ;  /* 0x000000000000791b */ /* 0x006fea0003800000 */
.L_x_3774:
[----:B------:R-:W-:Y:S02]  /*1d00*/  IMAD.MOV.U32 R29, RZ, RZ, 0x2 ;  /* 0x00000002ff1d7424 */ /* 0x000fe400078e00ff */
[----:B------:R-:W-:-:S05]  /*1d10*/  FADD.FTZ R32, R26, R31 ;  /* 0x0000001f1a207221 */ /* 0x000fca0000010000 */
[----:B------:R-:W-:-:S07]  /*1d20*/  MOV R36, R32 ;  /* 0x0000002000247202 */ /* 0x000fce0000000f00 */
[----:B------:R-:W-:Y:S05]  /*1d30*/  WARPSYNC.COLLECTIVE R27, `(.L_x_3775) ;  /* 0x000000001b087348 */ /* 0x000fea0003c00000 */
[----:B------:R1:W2:Y:S02]  /*1d40*/  SHFL.BFLY P1, R31, R36, R29, R30 ;  /* 0x0c00001d241f7389 */ /* 0x0002a4000002001e */
[----:B-12---:R-:W-:Y:S05]  /*1d50*/  ENDCOLLECTIVE ;  /* 0x000000000000791b */ /* 0x006fea0003800000 */
.L_x_3775:
[----:B------:R-:W-:Y:S02]  /*1d60*/  IMAD.MOV.U32 R29, RZ, RZ, 0x1 ;  /* 0x00000001ff1d7424 */ /* 0x000fe400078e00ff */
[----:B------:R-:W-:-:S05]  /*1d70*/  FADD.FTZ R33, R32, R31 ;  /* 0x0000001f20217221 */ /* 0x000fca0000010000 */
[----:B------:R-:W-:-:S07]  /*1d80*/  MOV R36, R33 ;  /* 0x0000002100247202 */ /* 0x000fce0000000f00 */
[----:B------:R-:W-:Y:S05]  /*1d90*/  WARPSYNC.COLLECTIVE R27, `(.L_x_3776) ;  /* 0x000000001b087348 */ /* 0x000fea0003c00000 */
[----:B------:R1:W2:Y:S02]  /*1da0*/  SHFL.BFLY P1, R31, R36, R29, R30 ;  /* 0x0c00001d241f7389 */ /* 0x0002a4000002001e */
[----:B-12---:R-:W-:Y:S05]  /*1db0*/  ENDCOLLECTIVE ;  /* 0x000000000000791b */ /* 0x006fea0003800000 */
.L_x_3776:
[----:B------:R-:W-:Y:S05]  /*1dc0*/  BRA `(.L_x_3777) ;  /* 0xfffffff400547947 */ /* 0x000fea000383ffff */
.L_x_3766:
        /* <DEDUP_REMOVED lines=8> */
.L_x_3779:
[----:B------:R-:W-:Y:S05]  /*1e50*/  BSYNC B1 ;  /* 0x0000000000017941 */ /* 0x000fea0003800000 */
.L_x_3778:
        /* <DEDUP_REMOVED lines=8> */
.L_x_3780:
[----:B------:R-:W-:Y:S02]  /*1ee0*/  IMAD.MOV.U32 R29, RZ, RZ, 0x4 ;  /* 0x00000004ff1d7424 */ /* 0x000fe400078e00ff */
[----:B------:R-:W-:-:S05]  /*1ef0*/  FADD.FTZ R9, R8, R31 ;  /* 0x0000001f08097221 */ /* 0x000fca0000010000 */
[----:B------:R-:W-:-:S07]  /*1f00*/  MOV R36, R9 ;  /* 0x0000000900247202 */ /* 0x000fce0000000f00 */
[----:B------:R-:W-:Y:S05]  /*1f10*/  WARPSYNC.COLLECTIVE R27, `(.L_x_3781) ;  /* 0x000000001b087348 */ /* 0x000fea0003c00000 */
[----:B------:R1:W2:Y:S02]  /*1f20*/  SHFL.BFLY P1, R31, R36, R29, R30 ;  /* 0x0c00001d241f7389 */ /* 0x0002a4000002001e */
[----:B-12---:R-:W-:Y:S05]  /*1f30*/  ENDCOLLECTIVE ;  /* 0x000000000000791b */ /* 0x006fea0003800000 */
.L_x_3781:
[----:B------:R-:W-:Y:S02]  /*1f40*/  IMAD.MOV.U32 R29, RZ, RZ, 0x2 ;  /* 0x00000002ff1d7424 */ /* 0x000fe400078e00ff */
[----:B------:R-:W-:-:S05]  /*1f50*/  FADD.FTZ R34, R9, R31 ;  /* 0x0000001f09227221 */ /* 0x000fca0000010000 */
[----:B------:R-:W-:-:S07]  /*1f60*/  MOV R36, R34 ;  /* 0x0000002200247202 */ /* 0x000fce0000000f00 */
[----:B------:R-:W-:Y:S05]  /*1f70*/  WARPSYNC.COLLECTIVE R27, `(.L_x_3782) ;  /* 0x000000001b087348 */ /* 0x000fea0003c00000 */
[----:B------:R1:W2:Y:S02]  /*1f80*/  SHFL.BFLY P1, R31, R36, R29, R30 ;  /* 0x0c00001d241f7389 */ /* 0x0002a4000002001e */
[----:B-12---:R-:W-:Y:S05]  /*1f90*/  ENDCOLLECTIVE ;  /* 0x000000000000791b */ /* 0x006fea0003800000 */
.L_x_3782:
[----:B------:R-:W-:Y:S02]  /*1fa0*/  IMAD.MOV.U32 R29, RZ, RZ, 0x1 ;  /* 0x00000001ff1d7424 */ /* 0x000fe400078e00ff */
[----:B------:R-:W-:-:S05]  /*1fb0*/  FADD.FTZ R35, R34, R31 ;  /* 0x0000001f22237221 */ /* 0x000fca0000010000 */
[----:B------:R-:W-:-:S07]  /*1fc0*/  MOV R36, R35 ;  /* 0x0000002300247202 */ /* 0x000fce0000000f00 */
[----:B------:R-:W-:Y:S05]  /*1fd0*/  WARPSYNC.COLLECTIVE R27, `(.L_x_3783) ;  /* 0x000000001b087348 */ /* 0x000fea0003c00000 */
[----:B------:R1:W2:Y:S02]  /*1fe0*/  SHFL.BFLY P1, R31, R36, R29, R30 ;  /* 0x0c00001d241f7389 */ /* 0x0002a4000002001e */
[----:B-12---:R-:W-:Y:S05]  /*1ff0*/  ENDCOLLECTIVE ;  /* 0x000000000000791b */ /* 0x006fea0003800000 */
.L_x_3783:
[----:B------:R-:W-:Y:S05]  /*2000*/  BRA `(.L_x_3784) ;  /* 0xfffffff400887947 */ /* 0x000fea000383ffff */
.L_x_3768:
        /* <DEDUP_REMOVED lines=8> */
.L_x_3786:
[----:B------:R-:W-:Y:S05]  /*2090*/  BSYNC B0 ;  /* 0x0000000000007941 */ /* 0x000fea0003800000 */
.L_x_3785:
        /* <DEDUP_REMOVED lines=8> */
.L_x_3787:
[----:B------:R-:W-:Y:S02]  /*2120*/  IMAD.MOV.U32 R29, RZ, RZ, 0x4 ;  /* 0x00000004ff1d7424 */ /* 0x000fe400078e00ff */
[----:B------:R-:W-:-:S05]  /*2130*/  FADD.FTZ R6, R5, R31 ;  /* 0x0000001f05067221 */ /* 0x000fca0000010000 */
[----:B------:R-:W-:-:S07]  /*2140*/  MOV R36, R6 ;  /* 0x0000000600247202 */ /* 0x000fce0000000f00 */
[----:B------:R-:W-:Y:S05]  /*2150*/  WARPSYNC.COLLECTIVE R27, `(.L_x_3788) ;  /* 0x000000001b087348 */ /* 0x000fea0003c00000 */
[----:B------:R1:W2:Y:S02]  /*2160*/  SHFL.BFLY P1, R31, R36, R29, R30 ;  /* 0x0c00001d241f7389 */ /* 0x0002a4000002001e */
[----:B-12---:R-:W-:Y:S05]  /*2170*/  ENDCOLLECTIVE ;  /* 0x000000000000791b */ /* 0x006fea0003800000 */
.L_x_3788:
[----:B------:R-:W-:Y:S02]  /*2180*/  IMAD.MOV.U32 R29, RZ, RZ, 0x2 ;  /* 0x00000002ff1d7424 */ /* 0x000fe400078e00ff */
[----:B------:R-:W-:-:S05]  /*2190*/  FADD.FTZ R7, R6, R31 ;  /* 0x0000001f06077221 */ /* 0x000fca0000010000 */
[----:B------:R-:W-:-:S07]  /*21a0*/  MOV R36, R7 ;  /* 0x0000000700247202 */ /* 0x000fce0000000f00 */
[----:B------:R-:W-:Y:S05]  /*21b0*/  WARPSYNC.COLLECTIVE R27, `(.L_x_3789) ;  /* 0x000000001b087348 */ /* 0x000fea0003c00000 */
[----:B------:R1:W2:Y:S02]  /*21c0*/  SHFL.BFLY P1, R31, R36, R29, R30 ;  /* 0x0c00001d241f7389 */ /* 0x0002a4000002001e */
[----:B-12---:R-:W-:Y:S05]  /*21d0*/  ENDCOLLECTIVE ;  /* 0x000000000000791b */ /* 0x006fea0003800000 */
.L_x_3789:
[----:B------:R-:W-:Y:S02]  /*21e0*/  HFMA2 R29, -RZ, RZ, 0, 5.9604644775390625e-08 ;  /* 0x00000001ff1d7431 */ /* 0x000fe400000001ff */
[----:B------:R-:W-:-:S05]  /*21f0*/  FADD.FTZ R8, R7, R31 ;  /* 0x0000001f07087221 */ /* 0x000fca0000010000 */
[----:B------:R-:W-:-:S07]  /*2200*/  MOV R36, R8 ;  /* 0x0000000800247202 */ /* 0x000fce0000000f00 */
[----:B------:R-:W-:Y:S05]  /*2210*/  WARPSYNC.COLLECTIVE R27, `(.L_x_3790) ;  /* 0x000000001b087348 */ /* 0x000fea0003c00000 */
[----:B------:R1:W2:Y:S02]  /*2220*/  SHFL.BFLY P1, R31, R36, R29, R30 ;  /* 0x0c00001d241f7389 */ /* 0x0002a4000002001e */
[----:B-12---:R-:W-:Y:S05]  /*2230*/  ENDCOLLECTIVE ;  /* 0x000000000000791b */ /* 0x006fea0003800000 */
.L_x_3790:
[----:B------:R-:W-:Y:S05]  /*2240*/  BRA `(.L_x_3791) ;  /* 0xfffffff400e07947 */ /* 0x000fea000383ffff */
.L_x_3792:
        /* <DEDUP_REMOVED lines=11> */
.L_x_4181:


//--------------------- .text._ZN12tensorrt_llm7kernels32fusedQKNormRopeKernelNTokenHeadsIN3c104HalfEfLi256ELb0ELi2EEEvPviiifPKvS6_S6_PKlii --------------------------
	.section	.text._ZN12tensorrt_llm7kernels32fusedQKNormRopeKernelNTokenHeadsIN3c104HalfEfLi256ELb0ELi2EEEvPviiifPKvS6_S6_PKlii,"ax",@progbits
	.align	128
        .global         _ZN12tensorrt_llm7kernels32fusedQKNormRopeKernelNTokenHeadsIN3c104HalfEfLi256ELb0ELi2EEEvPviiifPKvS6_S6_PKlii
        .type           _ZN12tensorrt_llm7kernels32fusedQKNormRopeKernelNTokenHeadsIN3c104HalfEfLi256ELb0ELi2EEEvPviiifPKvS6_S6_PKlii,@function
        .size           _ZN12tensorrt_llm7kernels32fusedQKNormRopeKernelNTokenHeadsIN3c104HalfEfLi256ELb0ELi2EEEvPviiifPKvS6_S6_PKlii,(.L_x_4182 - _ZN12tensorrt_llm7kernels32fusedQKNormRopeKernelNTokenHeadsIN3c104HalfEfLi256ELb0ELi2EEEvPviiifPKvS6_S6_PKlii)
        .other          _ZN12tensorrt_llm7kernels32fusedQKNormRopeKernelNTokenHeadsIN3c104HalfEfLi256ELb0ELi2EEEvPviiifPKvS6_S6_PKlii,@"STO_CUDA_ENTRY STV_DEFAULT"
_ZN12tensorrt_llm7kernels32fusedQKNormRopeKernelNTokenHeadsIN3c104HalfEfLi256ELb0ELi2EEEvPviiifPKvS6_S6_PKlii:
.text._ZN12tensorrt_llm7kernels32fusedQKNormRopeKernelNTokenHeadsIN3c104HalfEfLi256ELb0ELi2EEEvPviiifPKvS6_S6_PKlii:
        /* <DEDUP_REMOVED lines=78> */
.L_x_3797:
        /* <DEDUP_REMOVED lines=41> */
[----:B-1----:R-:W-:Y:S01]  /*0770*/  IADD3 R9, PT, PT, R9, 0x800, RZ ;  /* 0x0000080009097810 */ /* 0x002fe20007ffe0ff */
[----:B------:R-:W-:Y:S06]  /*0780*/  @P0 BRA `(.L_x_3797) ;  /* 0xfffffffc00540947 */ /* 0x000fec000383ffff */
.L_x_3796:
[----:B---3--:R-:W-:Y:S05]  /*0790*/  BSYNC.RECONVERGENT B1 ;  /* 0x0000000000017941 */ /* 0x008fea0003800200 */
.L_x_3795:
[----:B------:R-:W-:Y:S05]  /*07a0*/  @!P4 BRA `(.L_x_3794) ;  /* 0x00000000006cc947 */ /* 0x000fea0003800000 */
[----:B------:R-:W1:Y:S01]  /*07b0*/  S2UR UR6, SR_CgaCtaId ;  /* 0x00000000000679c3 */ /* 0x000e620000008800 */
[----:B------:R-:W-:Y:S01]  /*07c0*/  UMOV UR5, 0x400 ;  /* 0x0000040000057882 */ /* 0x000fe20000000000 */
[----:B------:R-:W-:Y:S02]  /*07d0*/  IMAD.IADD R9, R31, 0x1, R8 ;  /* 0x000000011f097824 */ /* 0x000fe400078e0208 */
[----:B------:R-:W-:-:S04]  /*07e0*/  IMAD.MOV R12, RZ, RZ, -R7 ;  /* 0x000000ffff0c7224 */ /* 0x000fc800078e0a07 */
[----:B------:R-:W2:Y:S01]  /*07f0*/  LDC.64 R10, c[0x0][0x380] ;  /* 0x0000e000ff0a7b82 */ /* 0x000ea20000000a00 */
[----:B-1----:R-:W-:-:S04]  /*0800*/  ULEA UR5, UR6, UR5, 0x18 ;  /* 0x0000000506057291 */ /* 0x002fc8000f8ec0ff */
[----:B------:R-:W-:-:S06]  /*0810*/  ULEA UR5, UR4, UR5, 0x2 ;  /* 0x0000000504057291 */ /* 0x000fcc000f8e10ff */
[----:B------:R-:W-:-:S04]  /*0820*/  LEA R5, R33, UR5, 0xa ;  /* 0x0000000521057c11 */ /* 0x000fc8000f8e50ff */
[----:B------:R-:W-:Y:S02]  /*0830*/  LEA R5, R8, R5, 0x9 ;  /* 0x0000000508057211 */ /* 0x000fe400078e48ff */
[----:B------:R-:W-:-:S03]  /*0840*/  IADD3 R8, PT, PT, R9, -R26, RZ ;  /* 0x8000001a09087210 */ /* 0x000fc60007ffe0ff */
[----:B------:R-:W-:-:S07]  /*0850*/  IMAD R7, R30, 0x10, R5 ;  /* 0x000000101e077824 */ /* 0x000fce00078e0205 */
.L_x_3798:
        /* <DEDUP_REMOVED lines=16> */
.L_x_3794:
[----:B---3--:R-:W-:Y:S05]  /*0960*/  BSYNC.RECONVERGENT B0 ;  /* 0x0000000000007941 */ /* 0x008fea0003800200 */
.L_x_3793:
        /* <DEDUP_REMOVED lines=40> */
.L_x_3803:
        /* <DEDUP_REMOVED lines=11> */
.L_x_3802:
[----:B------:R-:W-:Y:S05]  /*0ca0*/  BSYNC.RECONVERGENT B1 ;  /* 0x0000000000017941 */ /* 0x000fea0003800200 */
.L_x_3801:
        /* <DEDUP_REMOVED lines=8> */
.L_x_3804:
        /* <DEDUP_REMOVED lines=23> */
.L_x_3800:
[----:B------:R-:W-:Y:S05]  /*0ea0*/  BSYNC.RECONVERGENT B0 ;  /* 0x0000000000007941 */ /* 0x000fea0003800200 */
.L_x_3799:
        /* <DEDUP_REMOVED lines=60> */
.L_x_3812:
        /* <DEDUP_REMOVED lines=32> */
.L_x_3819:
        /* <DEDUP_REMOVED lines=30> */
.L_x_3807:
[----:B------:R-:W-:Y:S05]  /*1650*/  BSYNC.RECONVERGENT B0 ;  /* 0x0000000000007941 */ /* 0x000fea0003800200 */
.L_x_3806:
        /* <DEDUP_REMOVED lines=199> */
.L_x_3830:
        /* <DEDUP_REMOVED lines=25> */
.L_x_3809:
[----:B------:R-:W-:Y:S05]  /*2460*/  BSYNC B0 ;  /* 0x0000000000007941 */ /* 0x000fea0003800000 */
.L_x_3808:
        /* <DEDUP_REMOVED lines=15> */
.L_x_3805:
[----:B------:R-:W-:Y:S01]  /*2560*/  HFMA2 R3, -RZ, RZ, 0, 1.847743988037109375e-06 ;  /* 0x0000001fff037431 */ /* 0x000fe200000001ff */
[----:B------:R-:W-:Y:S01]  /*2570*/  BSSY B0, `(.L_x_3813) ;  /* 0x0000006000007945 */ /* 0x000fe20003800000 */
[----:B------:R-:W-:Y:S02]  /*2580*/  IMAD.MOV.U32 R2, RZ, RZ, 0x10 ;  /* 0x00000010ff027424 */ /* 0x000fe400078e00ff */
[----:B------:R-:W-:-:S07]  /*2590*/  IMAD.MOV.U32 R40, RZ, RZ, -0x1 ;  /* 0xffffffffff287424 */ /* 0x000fce00078e00ff */
[----:B------:R-:W-:Y:S05]  /*25a0*/  WARPSYNC.COLLECTIVE R40, `(.L_x_3814) ;  /* 0x0000000028087348 */ /* 0x000fea0003c00000 */
[----:B------:R1:W2:Y:S02]  /*25b0*/  SHFL.BFLY P3, R42, R41, R2, R3 ;  /* 0x0c000002292a7389 */ /* 0x0002a40000060003 */
[----:B-12---:R-:W-:Y:S05]  /*25c0*/  ENDCOLLECTIVE ;  /* 0x000000000000791b */ /* 0x006fea0003800000 */
.L_x_3814:
[----:B------:R-:W-:Y:S05]  /*25d0*/  BSYNC B0 ;  /* 0x0000000000007941 */ /* 0x000fea0003800000 */
.L_x_3813:
[----:B------:R-:W-:Y:S01]  /*25e0*/  FADD.FTZ R41, R41, R42 ;  /* 0x0000002a29297221 */ /* 0x000fe20000010000 */
[----:B------:R-:W-:Y:S01]  /*25f0*/  MOV R2, 0x8 ;  /* 0x0000000800027802 */ /* 0x000fe20000000f00 */
[----:B------:R-:W-:Y:S01]  /*2600*/  IMAD.MOV.U32 R3, RZ, RZ, 0x1f ;  /* 0x0000001fff037424 */ /* 0x000fe200078e00ff */
[----:B------:R-:W-:-:S07]  /*2610*/  MOV R40, 0xffffffff ;  /* 0xffffffff00287802 */ /* 0x000fce0000000f00 */
[----:B------:R-:W-:Y:S05]  /*2620*/  WARPSYNC.COLLECTIVE R40, `(.L_x_3815) ;  /* 0x0000000028087348 */ /* 0x000fea0003c00000 */
[----:B------:R1:W2:Y:S02]  /*2630*/  SHFL.BFLY P3, R42, R41, R2, R3 ;  /* 0x0c000002292a7389 */ /* 0x0002a40000060003 */
[----:B-12---:R-:W-:Y:S05]  /*2640*/  ENDCOLLECTIVE ;  /* 0x000000000000791b */ /* 0x006fea0003800000 */
.L_x_3815:
[----:B------:R-:W-:Y:S02]  /*2650*/  HFMA2 R2, -RZ, RZ, 0, 2.384185791015625e-07 ;  /* 0x00000004ff027431 */ /* 0x000fe400000001ff */
[----:B------:R-:W-:-:S04]  /*2660*/  FADD.FTZ R38, R41, R42 ;  /* 0x0000002a29267221 */ /* 0x000fc80000010000 */
[----:B------:R-:W-:-:S07]  /*2670*/  IMAD.MOV.U32 R41, RZ, RZ, R38 ;  /* 0x000000ffff297224 */ /* 0x000fce00078e0026 */
[----:B------:R-:W-:Y:S05]  /*2680*/  WARPSYNC.COLLECTIVE R40, `(.L_x_3816) ;  /* 0x0000000028087348 */ /* 0x000fea0003c00000 */
[----:B------:R1:W2:Y:S02]  /*2690*/  SHFL.BFLY P3, R42, R41, R2, R3 ;  /* 0x0c000002292a7389 */ /* 0x0002a40000060003 */
[----:B-12---:R-:W-:Y:S05]  /*26a0*/  ENDCOLLECTIVE ;  /* 0x000000000000791b */ /* 0x006fea0003800000 */
.L_x_3816:
[----:B------:R-:W-:Y:S01]  /*26b0*/  MOV R2, 0x2 ;  /* 0x0000000200027802 */ /* 0x000fe20000000f00 */
[----:B------:R-:W-:-:S04]  /*26c0*/  FADD.FTZ R39, R38, R42 ;  /* 0x0000002a26277221 */ /* 0x000fc80000010000 */
[----:B------:R-:W-:-:S07]  /*26d0*/  IMAD.MOV.U32 R41, RZ, RZ, R39 ;  /* 0x000000ffff297224 */ /* 0x000fce00078e0027 */
[----:B------:R-:W-:Y:S05]  /*26e0*/  WARPSYNC.COLLECTIVE R40, `(.L_x_3817) ;  /* 0x0000000028087348 */ /* 0x000fea0003c00000 */
[----:B------:R1:W2:Y:S02]  /*26f0*/  SHFL.BFLY P3, R42, R41, R2, R3 ;  /* 0x0c000002292a7389 */ /* 0x0002a40000060003 */
[----:B-12---:R-:W-:Y:S05]  /*2700*/  ENDCOLLECTIVE ;  /* 0x000000000000791b */ /* 0x006fea0003800000 */
.L_x_3817:
[----:B------:R-:W-:Y:S02]  /*2710*/  HFMA2 R2, -RZ, RZ, 0, 5.9604644775390625e-08 ;  /* 0x00000001ff027431 */ /* 0x000fe400000001ff */
[----:B------:R-:W-:-:S04]  /*2720*/  FADD.FTZ R43, R39, R42 ;  /* 0x0000002a272b7221 */ /* 0x000fc80000010000 */
[----:B------:R-:W-:-:S07]  /*2730*/  IMAD.MOV.U32 R41, RZ, RZ, R43 ;  /* 0x000000ffff297224 */ /* 0x000fce00078e002b */
[----:B------:R-:W-:Y:S05]  /*2740*/  WARPSYNC.COLLECTIVE R40, `(.L_x_3818) ;  /* 0x0000000028087348 */ /* 0x000fea0003c00000 */
[----:B------:R1:W2:Y:S02]  /*2750*/  SHFL.BFLY P3, R42, R41, R2, R3 ;  /* 0x0c000002292a7389 */ /* 0x0002a40000060003 */
[----:B-12---:R-:W-:Y:S05]  /*2760*/  ENDCOLLECTIVE ;  /* 0x000000000000791b */ /* 0x006fea0003800000 */
.L_x_3818:
[----:B------:R-:W-:Y:S05]  /*2770*/  BRA `(.L_x_3819) ;  /* 0xffffffec003c7947 */ /* 0x000fea000383ffff */
.L_x_3810:
        /* <DEDUP_REMOVED lines=37> */
.L_x_3821:
[----:B------:R-:W-:Y:S05]  /*29d0*/  BSYNC B1 ;  /* 0x0000000000017941 */ /* 0x000fea0003800000 */
.L_x_3820:
        /* <DEDUP_REMOVED lines=9> */
.L_x_3822:
        /* <DEDUP_REMOVED lines=30> */
.L_x_3823:
        /* <DEDUP_REMOVED lines=30> */
.L_x_3824:
        /* <DEDUP_REMOVED lines=31> */
.L_x_3825:
        /* <DEDUP_REMOVED lines=31> */
.L_x_3826:
        /* <DEDUP_REMOVED lines=26> */
.L_x_3827:
        /* <DEDUP_REMOVED lines=33> */
.L_x_3828:
        /* <DEDUP_REMOVED lines=8> */
.L_x_3829:
[----:B------:R-:W-:-:S04]  /*3640*/  FMUL.FTZ R51, R51, R48 ;  /* 0x0000003033337220 */ /* 0x000fc80000410000 */
[----:B------:R-:W-:Y:S01]  /*3650*/  FFMA.FTZ R0, R0, R47, R51 ;  /* 0x0000002f00007223 */ /* 0x000fe20000010033 */
[----:B------:R-:W-:Y:S06]  /*3660*/  BRA `(.L_x_3830) ;  /* 0xffffffec00187947 */ /* 0x000fec000383ffff */
.L_x_3811:
[----:B------:R-:W-:Y:S01]  /*3670*/  BSSY B1, `(.L_x_3831) ;  /* 0x0000005000017945 */ /* 0x000fe20003800000 */
[----:B------:R-:W-:-:S07]  /*3680*/  MOV R40, 0xffffffff ;  /* 0xffffffff00287802 */ /* 0x000fce0000000f00 */
[----:B------:R-:W-:Y:S05]  /*3690*/  WARPSYNC.COLLECTIVE R40, `(.L_x_3832) ;  /* 0x0000000028087348 */ /* 0x000fea0003c00000 */
[----:B------:R-:W-:Y:S01]  /*36a0*/  NOP ;  /* 0x0000000000007918 */ /* 0x000fe20000000000 */
[----:B------:R-:W-:Y:S05]  /*36b0*/  ENDCOLLECTIVE ;  /* 0x000000000000791b */ /* 0x000fea0003800000 */
.L_x_3832:
[----:B------:R-:W-:Y:S05]  /*36c0*/  BSYNC B1 ;  /* 0x0000000000017941 */ /* 0x000fea0003800000 */
.L_x_3831:
[----:B------:R-:W-:Y:S05]  /*36d0*/  BRA `(.L_x_3809) ;  /* 0xffffffec00607947 */ /* 0x000fea000383ffff */
.L_x_3833:
        /* <DEDUP_REMOVED lines=10> */
.L_x_4182:


//--------------------- .text._ZN12tensorrt_llm7kernels32fusedQKNormRopeKernelNTokenHeadsIN3c104HalfEfLi256ELb1ELi2EEEvPviiifPKvS6_S6_PKlii --------------------------
	.section	.text._ZN12tensorrt_llm7kernels32fusedQKNormRopeKernelNTokenHeadsIN3c104HalfEfLi256ELb1ELi2EEEvPviiifPKvS6_S6_PKlii,"ax",@progbits
	.align	128
        .global         _ZN12tensorrt_llm7kernels32fusedQKNormRopeKernelNTokenHeadsIN3c104HalfEfLi256ELb1ELi2EEEvPviiifPKvS6_S6_PKlii
        .type           _ZN12tensorrt_llm7kernels32fusedQKNormRopeKernelNTokenHeadsIN3c104HalfEfLi256ELb1ELi2EEEvPviiifPKvS6_S6_PKlii,@function
        .size           _ZN12tensorrt_llm7kernels32fusedQKNormRopeKernelNTokenHeadsIN3c104HalfEfLi256ELb1ELi2EEEvPviiifPKvS6_S6_PKlii,(.L_x_4183 - _ZN12tensorrt_llm7kernels32fusedQKNormRopeKernelNTokenHeadsIN3c104HalfEfLi256ELb1ELi2EEEvPviiifPKvS6_S6_PKlii)
        .other          _ZN12tensorrt_llm7kernels32fusedQKNormRopeKernelNTokenHeadsIN3c104HalfEfLi256ELb1ELi2EEEvPviiifPKvS6_S6_PKlii,@"STO_CUDA_ENTRY STV_DEFAULT"
_ZN12tensorrt_llm7kernels32fusedQKNormRopeKernelNTokenHeadsIN3c104HalfEfLi256ELb1ELi2EEEvPviiifPKvS6_S6_PKlii:
.text._ZN12tensorrt_llm7kernels32fusedQKNormRopeKernelNTokenHeadsIN3c104HalfEfLi256ELb1ELi2EEEvPviiifPKvS6_S6_PKlii:
        /* <DEDUP_REMOVED lines=77> */
.L_x_3838:
        /* <DEDUP_REMOVED lines=43> */
.L_x_3837:
[----:B---3--:R-:W-:Y:S05]  /*0780*/  BSYNC.RECONVERGENT B1 ;  /* 0x0000000000017941 */ /* 0x008fea0003800200 */
.L_x_3836:
        /* <DEDUP_REMOVED lines=12> */
.L_x_3839:
        /* <DEDUP_REMOVED lines=16> */
.L_x_3835:
[----:B---3--:R-:W-:Y:S05]  /*0950*/  BSYNC.RECONVERGENT B0 ;  /* 0x0000000000007941 */ /* 0x008fea0003800200 */
.L_x_3834:
        /* <DEDUP_REMOVED lines=40> */
.L_x_3844:
        /* <DEDUP_REMOVED lines=11> */
.L_x_3843:
[----:B------:R-:W-:Y:S05]  /*0c90*/  BSYNC.RECONVERGENT B1 ;  /* 0x0000000000017941 */ /* 0x000fea0003800200 */
.L_x_3842:
        /* <DEDUP_REMOVED lines=8> */
.L_x_3845:
        /* <DEDUP_REMOVED lines=23> */
.L_x_3841:
[----:B------:R-:W-:Y:S05]  /*0e90*/  BSYNC.RECONVERGENT B0 ;  /* 0x0000000000007941 */ /* 0x000fea0003800200 */
.L_x_3840:
        /* <DEDUP_REMOVED lines=63> */
.L_x_3851:
        /* <DEDUP_REMOVED lines=32> */
.L_x_3858:
        /* <DEDUP_REMOVED lines=30> */
.L_x_3848:
[----:B------:R-:W-:Y:S05]  /*1670*/  BSYNC.RECONVERGENT B0 ;  /* 0x0000000000007941 */ /* 0x000fea0003800200 */
.L_x_3847:
        /* <DEDUP_REMOVED lines=28> */
.L_x_3850:
[----:B------:R-:W-:Y:S05]  /*1840*/  BSYNC.RECONVERGENT B0 ;  /* 0x0000000000007941 */ /* 0x000fea0003800200 */
.L_x_3849:
        /* <DEDUP_REMOVED lines=15> */
.L_x_3846:
        /* <DEDUP_REMOVED lines=8> */
.L_x_3853:
[----:B------:R-:W-:Y:S05]  /*19c0*/  BSYNC B0 ;  /* 0x0000000000007941 */ /* 0x000fea0003800000 */
.L_x_3852:
        /* <DEDUP_REMOVED lines=8> */
.L_x_3854:
[----:B------:R-:W-:Y:S02]  /*1a50*/  HFMA2 R41, -RZ, RZ, 0, 2.384185791015625e-07 ;  /* 0x00000004ff297431 */ /* 0x000fe400000001ff */
[----:B------:R-:W-:-:S04]  /*1a60*/  IMAD.MOV.U32 R5, RZ, RZ, R40 ;  /* 0x000000ffff057224 */ /* 0x000fc800078e0028 */
[----:B------:R-:W-:-:S05]  /*1a70*/  FADD.FTZ R5, R6, R5 ;  /* 0x0000000506057221 */ /* 0x000fca0000010000 */
[----:B------:R-:W-:-:S07]  /*1a80*/  MOV R6, R5 ;  /* 0x0000000500067202 */ /* 0x000fce0000000f00 */
[----:B------:R-:W-:Y:S05]  /*1a90*/  WARPSYNC.COLLECTIVE R39, `(.L_x_3855) ;  /* 0x0000000027087348 */ /* 0x000fea0003c00000 */
[----:B------:R1:W2:Y:S02]  /*1aa0*/  SHFL.BFLY P1, R40, R6, R41, R42 ;  /* 0x0c00002906287389 */ /* 0x0002a4000002002a */
[----:B-12---:R-:W-:Y:S05]  /*1ab0*/  ENDCOLLECTIVE ;  /* 0x000000000000791b */ /* 0x006fea0003800000 */
.L_x_3855:
[----:B------:R-:W-:Y:S02]  /*1ac0*/  HFMA2 R41, -RZ, RZ, 0, 1.1920928955078125e-07 ;  /* 0x00000002ff297431 */ /* 0x000fe400000001ff */
[----:B------:R-:W-:-:S04]  /*1ad0*/  IMAD.MOV.U32 R38, RZ, RZ, R40 ;  /* 0x000000ffff267224 */ /* 0x000fc800078e0028 */
[----:B------:R-:W-:-:S05]  /*1ae0*/  FADD.FTZ R38, R5, R38 ;  /* 0x0000002605267221 */ /* 0x000fca0000010000 */
[----:B------:R-:W-:-:S07]  /*1af0*/  MOV R6, R38 ;  /* 0x0000002600067202 */ /* 0x000fce0000000f00 */
[----:B------:R-:W-:Y:S05]  /*1b00*/  WARPSYNC.COLLECTIVE R39, `(.L_x_3856) ;  /* 0x0000000027087348 */ /* 0x000fea0003c00000 */
[----:B------:R1:W2:Y:S02]  /*1b10*/  SHFL.BFLY P1, R40, R6, R41, R42 ;  /* 0x0c00002906287389 */ /* 0x0002a4000002002a */
[----:B-12---:R-:W-:Y:S05]  /*1b20*/  ENDCOLLECTIVE ;  /* 0x000000000000791b */ /* 0x006fea0003800000 */
.L_x_3856:
[----:B------:R-:W-:Y:S02]  /*1b30*/  HFMA2 R41, -RZ, RZ, 0, 5.9604644775390625e-08 ;  /* 0x00000001ff297431 */ /* 0x000fe400000001ff */
[----:B------:R-:W-:-:S04]  /*1b40*/  IMAD.MOV.U32 R37, RZ, RZ, R40 ;  /* 0x000000ffff257224 */ /* 0x000fc800078e0028 */
[----:B------:R-:W-:-:S05]  /*1b50*/  FADD.FTZ R37, R38, R37 ;  /* 0x0000002526257221 */ /* 0x000fca0000010000 */
[----:B------:R-:W-:-:S07]  /*1b60*/  MOV R6, R37 ;  /* 0x0000002500067202 */ /* 0x000fce0000000f00 */
[----:B------:R-:W-:Y:S05]  /*1b70*/  WARPSYNC.COLLECTIVE R39, `(.L_x_3857) ;  /* 0x0000000027087348 */ /* 0x000fea0003c00000 */
[----:B------:R1:W2:Y:S02]  /*1b80*/  SHFL.BFLY P1, R40, R6, R41, R42 ;  /* 0x0c00002906287389 */ /* 0x0002a4000002002a */
[----:B-12---:R-:W-:Y:S05]  /*1b90*/  ENDCOLLECTIVE ;  /* 0x000000000000791b */ /* 0x006fea0003800000 */
.L_x_3857:
[----:B------:R-:W-:Y:S05]  /*1ba0*/  BRA `(.L_x_3858) ;  /* 0xfffffff800387947 */ /* 0x000fea000383ffff */
.L_x_3859:
        /* <DEDUP_REMOVED lines=13> */
.L_x_4183:


//--------------------- .text._ZN12tensorrt_llm7kernels32fusedQKNormRopeKernelNTokenHeadsIN3c104HalfEfLi128ELb0ELi2EEEvPviiifPKvS6_S6_PKlii --------------------------
	.section	.text._ZN12tensorrt_llm7kernels32fusedQKNormRopeKernelNTokenHeadsIN3c104HalfEfLi128ELb0ELi2EEEvPviiifPKvS6_S6_PKlii,"ax",@progbits
	.align	128
        .global         _ZN12tensorrt_llm7kernels32fusedQKNormRopeKernelNTokenHeadsIN3c104HalfEfLi128ELb0ELi2EEEvPviiifPKvS6_S6_PKlii
        .type           _ZN12tensorrt_llm7kernels32fusedQKNormRopeKernelNTokenHeadsIN3c104HalfEfLi128ELb0ELi2EEEvPviiifPKvS6_S6_PKlii,@function
        .size           _ZN12tensorrt_llm7kernels32fusedQKNormRopeKernelNTokenHeadsIN3c104HalfEfLi128ELb0ELi2EEEvPviiifPKvS6_S6_PKlii,(.L_x_4184 - _ZN12tensorrt_llm7kernels32fusedQKNormRopeKernelNTokenHeadsIN3c104HalfEfLi128ELb0ELi2EEEvPviiifPKvS6_S6_PKlii)
        .other          _ZN12tensorrt_llm7kernels32fusedQKNormRopeKernelNTokenHeadsIN3c104HalfEfLi128ELb0ELi2EEEvPviiifPKvS6_S6_PKlii,@"STO_CUDA_ENTRY STV_DEFAULT"
_ZN12tensorrt_llm7kernels32fusedQKNormRopeKernelNTokenHeadsIN3c104HalfEfLi128ELb0ELi2EEEvPviiifPKvS6_S6_PKlii:
.text._ZN12tensorrt_llm7kernels32fusedQKNormRopeKernelNTokenHeadsIN3c104HalfEfLi128ELb0ELi2EEEvPviiifPKvS6_S6_PKlii:
        /* <DEDUP_REMOVED lines=75> */
.L_x_3864:
        /* <DEDUP_REMOVED lines=47> */
.L_x_3863:
[----:B------:R-:W-:Y:S05]  /*07a0*/  BSYNC.RECONVERGENT B1 ;  /* 0x0000000000017941 */ /* 0x000fea0003800200 */
.L_x_3862:
        /* <DEDUP_REMOVED lines=12> */
.L_x_3865:
        /* <DEDUP_REMOVED lines=18> */
.L_x_3861:
[----:B------:R-:W-:Y:S05]  /*0990*/  BSYNC.RECONVERGENT B0 ;  /* 0x0000000000007941 */ /* 0x000fea0003800200 */
.L_x_3860:
        /* <DEDUP_REMOVED lines=40> */
.L_x_3870:
        /* <DEDUP_REMOVED lines=11> */
.L_x_3869:
[----:B------:R-:W-:Y:S05]  /*0cd0*/  BSYNC.RECONVERGENT B1 ;  /* 0x0000000000017941 */ /* 0x000fea0003800200 */
.L_x_3868:
        /* <DEDUP_REMOVED lines=8> */
.L_x_3871:
        /* <DEDUP_REMOVED lines=23> */
.L_x_3867:
[----:B------:R-:W-:Y:S05]  /*0ed0*/  BSYNC.RECONVERGENT B0 ;  /* 0x0000000000007941 */ /* 0x000fea0003800200 */
.L_x_3866:
        /* <DEDUP_REMOVED lines=44> */
.L_x_3879:
        /* <DEDUP_REMOVED lines=24> */
.L_x_3886:
        /* <DEDUP_REMOVED lines=18> */
.L_x_3874:
[----:B------:R-:W-:Y:S05]  /*1440*/  BSYNC.RECONVERGENT B0 ;  /* 0x0000000000007941 */ /* 0x000fea0003800200 */
.L_x_3873:
        /* <DEDUP_REMOVED lines=103> */
.L_x_3893:
        /* <DEDUP_REMOVED lines=26> */
.L_x_3876:
[----:B------:R-:W-:Y:S05]  /*1c60*/  BSYNC B0 ;  /* 0x0000000000007941 */ /* 0x000fea0003800000 */
.L_x_3875:
        /* <DEDUP_REMOVED lines=13> */
.L_x_3872:
[----:B------:R-:W-:Y:S01]  /*1d40*/  HFMA2 R2, -RZ, RZ, 0, 9.5367431640625e-07 ;  /* 0x00000010ff027431 */ /* 0x000fe200000001ff */
[----:B------:R-:W-:Y:S01]  /*1d50*/  BSSY B0, `(.L_x_3880) ;  /* 0x0000006000007945 */ /* 0x000fe20003800000 */
[----:B------:R-:W-:Y:S01]  /*1d60*/  IMAD.MOV.U32 R3, RZ, RZ, 0x1f ;  /* 0x0000001fff037424 */ /* 0x000fe200078e00ff */
[----:B------:R-:W-:-:S07]  /*1d70*/  MOV R27, 0xffffffff ;  /* 0xffffffff001b7802 */ /* 0x000fce0000000f00 */
[----:B------:R-:W-:Y:S05]  /*1d80*/  WARPSYNC.COLLECTIVE R27, `(.L_x_3881) ;  /* 0x000000001b087348 */ /* 0x000fea0003c00000 */
[----:B------:R1:W2:Y:S02]  /*1d90*/  SHFL.BFLY P3, R33, R32, R2, R3 ;  /* 0x0c00000220217389 */ /* 0x0002a40000060003 */
[----:B-12---:R-:W-:Y:S05]  /*1da0*/  ENDCOLLECTIVE ;  /* 0x000000000000791b */ /* 0x006fea0003800000 */
.L_x_3881:
[----:B------:R-:W-:Y:S05]  /*1db0*/  BSYNC B0 ;  /* 0x0000000000007941 */ /* 0x000fea0003800000 */
.L_x_3880:
[----:B------:R-:W-:Y:S02]  /*1dc0*/  HFMA2 R3, -RZ, RZ, 0, 1.847743988037109375e-06 ;  /* 0x0000001fff037431 */ /* 0x000fe400000001ff */
[----:B------:R-:W-:Y:S01]  /*1dd0*/  FADD.FTZ R32, R32, R33 ;  /* 0x0000002120207221 */ /* 0x000fe20000010000 */
[----:B------:R-:W-:Y:S02]  /*1de0*/  IMAD.MOV.U32 R2, RZ, RZ, 0x8 ;  /* 0x00000008ff027424 */ /* 0x000fe400078e00ff */
[----:B------:R-:W-:-:S07]  /*1df0*/  IMAD.MOV.U32 R27, RZ, RZ, -0x1 ;  /* 0xffffffffff1b7424 */ /* 0x000fce00078e00ff */
[----:B------:R-:W-:Y:S05]  /*1e00*/  WARPSYNC.COLLECTIVE R27, `(.L_x_3882) ;  /* 0x000000001b087348 */ /* 0x000fea0003c00000 */
[----:B------:R1:W2:Y:S02]  /*1e10*/  SHFL.BFLY P3, R33, R32, R2, R3 ;  /* 0x0c00000220217389 */ /* 0x0002a40000060003 */
[----:B-12---:R-:W-:Y:S05]  /*1e20*/  ENDCOLLECTIVE ;  /* 0x000000000000791b */ /* 0x006fea0003800000 */
.L_x_3882:
[----:B------:R-:W-:Y:S02]  /*1e30*/  IMAD.MOV.U32 R2, RZ, RZ, 0x4 ;  /* 0x00000004ff027424 */ /* 0x000fe400078e00ff */
[----:B------:R-:W-:-:S05]  /*1e40*/  FADD.FTZ R5, R32, R33 ;  /* 0x0000002120057221 */ /* 0x000fca0000010000 */
[----:B------:R-:W-:-:S07]  /*1e50*/  MOV R32, R5 ;  /* 0x0000000500207202 */ /* 0x000fce0000000f00 */
[----:B------:R-:W-:Y:S05]  /*1e60*/  WARPSYNC.COLLECTIVE R27, `(.L_x_3883) ;  /* 0x000000001b087348 */ /* 0x000fea0003c00000 */
[----:B------:R1:W2:Y:S02]  /*1e70*/  SHFL.BFLY P3, R33, R32, R2, R3 ;  /* 0x0c00000220217389 */ /* 0x0002a40000060003 */
[----:B-12---:R-:W-:Y:S05]  /*1e80*/  ENDCOLLECTIVE ;  /* 0x000000000000791b */ /* 0x006fea0003800000 */
.L_x_3883:
[----:B------:R-:W-:Y:S02]  /*1e90*/  IMAD.MOV.U32 R2, RZ, RZ, 0x2 ;  /* 0x00000002ff027424 */ /* 0x000fe400078e00ff */
[----:B------:R-:W-:-:S05]  /*1ea0*/  FADD.FTZ R26, R5, R33 ;  /* 0x00000021051a7221 */ /* 0x000fca0000010000 */
[----:B------:R-:W-:-:S07]  /*1eb0*/  MOV R32, R26 ;  /* 0x0000001a00207202 */ /* 0x000fce0000000f00 */
[----:B------:R-:W-:Y:S05]  /*1ec0*/  WARPSYNC.COLLECTIVE R27, `(.L_x_3884) ;  /* 0x000000001b087348 */ /* 0x000fea0003c00000 */
[----:B------:R1:W2:Y:S02]  /*1ed0*/  SHFL.BFLY P3, R33, R32, R2, R3 ;  /* 0x0c00000220217389 */ /* 0x0002a40000060003 */
[----:B-12---:R-:W-:Y:S05]  /*1ee0*/  ENDCOLLECTIVE ;  /* 0x000000000000791b */ /* 0x006fea0003800000 */
.L_x_3884:
[----:B------:R-:W-:Y:S02]  /*1ef0*/  IMAD.MOV.U32 R2, RZ, RZ, 0x1 ;  /* 0x00000001ff027424 */ /* 0x000fe400078e00ff */
[----:B------:R-:W-:-:S05]  /*1f00*/  FADD.FTZ R28, R26, R33 ;  /* 0x000000211a1c7221 */ /* 0x000fca0000010000 */
[----:B------:R-:W-:-:S07]  /*1f10*/  MOV R32, R28 ;  /* 0x0000001c00207202 */ /* 0x000fce0000000f00 */
[----:B------:R-:W-:Y:S05]  /*1f20*/  WARPSYNC.COLLECTIVE R27, `(.L_x_3885) ;  /* 0x000000001b087348 */ /* 0x000fea0003c00000 */
[----:B------:R1:W2:Y:S02]  /*1f30*/  SHFL.BFLY P3, R33, R32, R2, R3 ;  /* 0x0c00000220217389 */ /* 0x0002a40000060003 */
[----:B-12---:R-:W-:Y:S05]  /*1f40*/  ENDCOLLECTIVE ;  /* 0x000000000000791b */ /* 0x006fea0003800000 */
.L_x_3885:
[----:B------:R-:W-:Y:S05]  /*1f50*/  BRA `(.L_x_3886) ;  /* 0xfffffff000f07947 */ /* 0x000fea000383ffff */
.L_x_3877:
        /* <DEDUP_REMOVED lines=40> */
.L_x_3888:
[----:B------:R-:W-:Y:S05]  /*21e0*/  BSYNC B1 ;  /* 0x0000000000017941 */ /* 0x000fea0003800000 */
.L_x_3887:
        /* <DEDUP_REMOVED lines=9> */
.L_x_3889:
        /* <DEDUP_REMOVED lines=29> */
.L_x_3890:
        /* <DEDUP_REMOVED lines=30> */
.L_x_3891:
        /* <DEDUP_REMOVED lines=10> */
.L_x_3892:
[----:B------:R-:W-:Y:S05]  /*26d0*/  BRA `(.L_x_3893) ;  /* 0xfffffff000f87947 */ /* 0x000fea000383ffff */
.L_x_3878:
[----:B------:R-:W-:Y:S01]  /*26e0*/  BSSY B1, `(.L_x_3894) ;  /* 0x0000005000017945 */ /* 0x000fe20003800000 */
[----:B------:R-:W-:-:S07]  /*26f0*/  MOV R27, 0xffffffff ;  /* 0xffffffff001b7802 */ /* 0x000fce0000000f00 */
[----:B------:R-:W-:Y:S05]  /*2700*/  WARPSYNC.COLLECTIVE R27, `(.L_x_3895) ;  /* 0x000000001b087348 */ /* 0x000fea0003c00000 */
[----:B------:R-:W-:Y:S01]  /*2710*/  NOP ;  /* 0x0000000000007918 */ /* 0x000fe20000000000 */
[----:B------:R-:W-:Y:S05]  /*2720*/  ENDCOLLECTIVE ;  /* 0x000000000000791b */ /* 0x000fea0003800000 */
.L_x_3895:
[----:B------:R-:W-:Y:S05]  /*2730*/  BSYNC B1 ;  /* 0x0000000000017941 */ /* 0x000fea0003800000 */
.L_x_3894:
[----:B------:R-:W-:Y:S05]  /*2740*/  BRA `(.L_x_3876) ;  /* 0xfffffff400447947 */ /* 0x000fea000383ffff */
.L_x_3896:
        /* <DEDUP_REMOVED lines=11> */
.L_x_4184:


//--------------------- .text._ZN12tensorrt_llm7kernels32fusedQKNormRopeKernelNTokenHeadsIN3c104HalfEfLi128ELb1ELi2EEEvPviiifPKvS6_S6_PKlii --------------------------
	.section	.text._ZN12tensorrt_llm7kernels32fusedQKNormRopeKernelNTokenHeadsIN3c104HalfEfLi128ELb1ELi2EEEvPviiifPKvS6_S6_PKlii,"ax",@progbits
	.align	128
        .global         _ZN12tensorrt_llm7kernels32fusedQKNormRopeKernelNTokenHeadsIN3c104HalfEfLi128ELb1ELi2EEEvPviiifPKvS6_S6_PKlii
        .type           _ZN12tensorrt_llm7kernels32fusedQKNormRopeKernelNTokenHeadsIN3c104HalfEfLi128ELb1ELi2EEEvPviiifPKvS6_S6_PKlii,@function
        .size           _ZN12tensorrt_llm7kernels32fusedQKNormRopeKernelNTokenHeadsIN3c104HalfEfLi128ELb1ELi2EEEvPviiifPKvS6_S6_PKlii,(.L_x_4185 - _ZN12tensorrt_llm7kernels32fusedQKNormRopeKernelNTokenHeadsIN3c104HalfEfLi128ELb1ELi2EEEvPviiifPKvS6_S6_PKlii)
        .other          _ZN12tensorrt_llm7kernels32fusedQKNormRopeKernelNTokenHeadsIN3c104HalfEfLi128ELb1ELi2EEEvPviiifPKvS6_S6_PKlii,@"STO_CUDA_ENTRY STV_DEFAULT"
_ZN12tensorrt_llm7kernels32fusedQKNormRopeKernelNTokenHeadsIN3c104HalfEfLi128ELb1ELi2EEEvPviiifPKvS6_S6_PKlii:
.text._ZN12tensorrt_llm7kernels32fusedQKNormRopeKernelNTokenHeadsIN3c104HalfEfLi128ELb1ELi2EEEvPviiifPKvS6_S6_PKlii:
        /* <DEDUP_REMOVED lines=75> */
.L_x_3901:
        /* <DEDUP_REMOVED lines=47> */
.L_x_3900:
[----:B------:R-:W-:Y:S05]  /*07a0*/  BSYNC.RECONVERGENT B1 ;  /* 0x0000000000017941 */ /* 0x000fea0003800200 */
.L_x_3899:
        /* <DEDUP_REMOVED lines=12> */
.L_x_3902:
        /* <DEDUP_REMOVED lines=18> */
.L_x_3898:
[----:B------:R-:W-:Y:S05]  /*0990*/  BSYNC.RECONVERGENT B0 ;  /* 0x0000000000007941 */ /* 0x000fea0003800200 */
.L_x_3897:
        /* <DEDUP_REMOVED lines=40> */
.L_x_3907:
        /* <DEDUP_REMOVED lines=11> */
.L_x_3906:
[----:B------:R-:W-:Y:S05]  /*0cd0*/  BSYNC.RECONVERGENT B1 ;  /* 0x0000000000017941 */ /* 0x000fea0003800200 */
.L_x_3905:
        /* <DEDUP_REMOVED lines=8> */
.L_x_3908:
        /* <DEDUP_REMOVED lines=23> */
.L_x_3904:
[----:B------:R-:W-:Y:S05]  /*0ed0*/  BSYNC.RECONVERGENT B0 ;  /* 0x0000000000007941 */ /* 0x000fea0003800200 */
.L_x_3903:
        /* <DEDUP_REMOVED lines=45> */
.L_x_3914:
        /* <DEDUP_REMOVED lines=24> */
.L_x_3921:
        /* <DEDUP_REMOVED lines=18> */
.L_x_3911:
[----:B------:R-:W-:Y:S05]  /*1450*/  BSYNC.RECONVERGENT B0 ;  /* 0x0000000000007941 */ /* 0x000fea0003800200 */
.L_x_3910:
        /* <DEDUP_REMOVED lines=16> */
.L_x_3913:
[----:B------:R-:W-:Y:S05]  /*1560*/  BSYNC.RECONVERGENT B0 ;  /* 0x0000000000007941 */ /* 0x000fea0003800200 */
.L_x_3912:
        /* <DEDUP_REMOVED lines=13> */
.L_x_3909:
[----:B------:R-:W-:Y:S01]  /*1640*/  HFMA2 R24, -RZ, RZ, 0, 1.847743988037109375e-06 ;  /* 0x0000001fff187431 */ /* 0x000fe200000001ff */
[----:B------:R-:W-:Y:S01]  /*1650*/  BSSY B0, `(.L_x_3915) ;  /* 0x0000006000007945 */ /* 0x000fe20003800000 */
[----:B------:R-:W-:Y:S02]  /*1660*/  IMAD.MOV.U32 R21, RZ, RZ, 0x10 ;  /* 0x00000010ff157424 */ /* 0x000fe400078e00ff */
[----:B------:R-:W-:-:S07]  /*1670*/  IMAD.MOV.U32 R23, RZ, RZ, -0x1 ;  /* 0xffffffffff177424 */ /* 0x000fce00078e00ff */
[----:B------:R-:W-:Y:S05]  /*1680*/  WARPSYNC.COLLECTIVE R23, `(.L_x_3916) ;  /* 0x0000000017087348 */ /* 0x000fea0003c00000 */
[----:B------:R1:W2:Y:S02]  /*1690*/  SHFL.BFLY P2, R24, R25, R21, R24 ;  /* 0x0c00001519187389 */ /* 0x0002a40000040018 */
[----:B-12---:R-:W-:Y:S05]  /*16a0*/  ENDCOLLECTIVE ;  /* 0x000000000000791b */ /* 0x006fea0003800000 */
.L_x_3916:
[----:B------:R-:W-:Y:S05]  /*16b0*/  BSYNC B0 ;  /* 0x0000000000007941 */ /* 0x000fea0003800000 */
.L_x_3915:
        /* <DEDUP_REMOVED lines=8> */
.L_x_3917:
        /* <DEDUP_REMOVED lines=8> */
.L_x_3918:
        /* <DEDUP_REMOVED lines=8> */
.L_x_3919:
        /* <DEDUP_REMOVED lines=8> */
.L_x_3920:
[----:B------:R-:W-:Y:S01]  /*18c0*/  MOV R26, R24 ;  /* 0x00000018001a7202 */ /* 0x000fe20000000f00 */
[----:B------:R-:W-:Y:S06]  /*18d0*/  BRA `(.L_x_3921) ;  /* 0xfffffff800947947 */ /* 0x000fec000383ffff */
.L_x_3922:
        /* <DEDUP_REMOVED lines=10> */
.L_x_4185:


//--------------------- .text._ZN12tensorrt_llm7kernels32fusedQKNormRopeKernelNTokenHeadsIN3c104HalfEfLi64ELb0ELi2EEEvPviiifPKvS6_S6_PKlii --------------------------
	.section	.text._ZN12tensorrt_llm7kernels32fusedQKNormRopeKernelNTokenHeadsIN3c104HalfEfLi64ELb0ELi2EEEvPviiifPKvS6_S6_PKlii,"ax",@progbits
	.align	128
        .global         _ZN12tensorrt_llm7kernels32fusedQKNormRopeKernelNTokenHeadsIN3c104HalfEfLi64ELb0ELi2EEEvPviiifPKvS6_S6_PKlii
        .type           _ZN12tensorrt_llm7kernels32fusedQKNormRopeKernelNTokenHeadsIN3c104HalfEfLi64ELb0ELi2EEEvPviiifPKvS6_S6_PKlii,@function
        .size           _ZN12tensorrt_llm7kernels32fusedQKNormRopeKernelNTokenHeadsIN3c104HalfEfLi64ELb0ELi2EEEvPviiifPKvS6_S6_PKlii,(.L_x_4186 - _ZN12tensorrt_llm7kernels32fusedQKNormRopeKernelNTokenHeadsIN3c104HalfEfLi64ELb0ELi2EEEvPviiifPKvS6_S6_PKlii)
        .other          _ZN12tensorrt_llm7kernels32fusedQKNormRopeKernelNTokenHeadsIN3c104HalfEfLi64ELb0ELi2EEEvPviiifPKvS6_S6_PKlii,@"STO_CUDA_ENTRY STV_DEFAULT"
_ZN12tensorrt_llm7kernels32fusedQKNormRopeKernelNTokenHeadsIN3c104HalfEfLi64ELb0ELi2EEEvPviiifPKvS6_S6_PKlii:
.text._ZN12tensorrt_llm7kernels32fusedQKNormRopeKernelNTokenHeadsIN3c104HalfEfLi64ELb0ELi2EEEvPviiifPKvS6_S6_PKlii:
        /* <DEDUP_REMOVED lines=76> */
.L_x_3927:
        /* <DEDUP_REMOVED lines=44> */
.L_x_3926:
[----:B------:R-:W-:Y:S05]  /*0780*/  BSYNC.RECONVERGENT B1 ;  /* 0x0000000000017941 */ /* 0x000fea0003800200 */
.L_x_3925:
        /* <DEDUP_REMOVED lines=13> */
.L_x_3928:
        /* <DEDUP_REMOVED lines=16> */
.L_x_3924:
[----:B------:R-:W-:Y:S05]  /*0960*/  BSYNC.RECONVERGENT B0 ;  /* 0x0000000000007941 */ /* 0x000fea0003800200 */
.L_x_3923:
        /* <DEDUP_REMOVED lines=40> */
.L_x_3933:
        /* <DEDUP_REMOVED lines=11> */
.L_x_3932:
[----:B------:R-:W-:Y:S05]  /*0ca0*/  BSYNC.RECONVERGENT B1 ;  /* 0x0000000000017941 */ /* 0x000fea0003800200 */
.L_x_3931:
        /* <DEDUP_REMOVED lines=8> */
.L_x_3934:
        /* <DEDUP_REMOVED lines=23> */
.L_x_3930:
[----:B------:R-:W-:Y:S05]  /*0ea0*/  BSYNC.RECONVERGENT B0 ;  /* 0x0000000000007941 */ /* 0x000fea0003800200 */
.L_x_3929:
        /* <DEDUP_REMOVED lines=58> */
.L_x_3942:
        /* <DEDUP_REMOVED lines=20> */
.L_x_3949:
        /* <DEDUP_REMOVED lines=13> */
.L_x_3937:
[----:B------:R-:W-:Y:S05]  /*1460*/  BSYNC.RECONVERGENT B0 ;  /* 0x0000000000007941 */ /* 0x000fea0003800200 */
.L_x_3936:
        /* <DEDUP_REMOVED lines=42> */
.L_x_3954:
        /* <DEDUP_REMOVED lines=11> */
.L_x_3939:
[----:B------:R-:W-:Y:S05]  /*17c0*/  BSYNC B0 ;  /* 0x0000000000007941 */ /* 0x000fea0003800000 */
.L_x_3938:
        /* <DEDUP_REMOVED lines=12> */
.L_x_3935:
[----:B------:R-:W-:Y:S01]  /*1890*/  HFMA2 R23, -RZ, RZ, 0, 9.5367431640625e-07 ;  /* 0x00000010ff177431 */ /* 0x000fe200000001ff */
[----:B------:R-:W-:Y:S01]  /*18a0*/  BSSY B0, `(.L_x_3943) ;  /* 0x0000006000007945 */ /* 0x000fe20003800000 */
[----:B------:R-:W-:Y:S02]  /*18b0*/  IMAD.MOV.U32 R24, RZ, RZ, 0x1f ;  /* 0x0000001fff187424 */ /* 0x000fe400078e00ff */
[----:B------:R-:W-:-:S07]  /*18c0*/  IMAD.MOV.U32 R9, RZ, RZ, -0x1 ;  /* 0xffffffffff097424 */ /* 0x000fce00078e00ff */
[----:B------:R-:W-:Y:S05]  /*18d0*/  WARPSYNC.COLLECTIVE R9, `(.L_x_3944) ;  /* 0x0000000009087348 */ /* 0x000fea0003c00000 */
[----:B------:R1:W2:Y:S02]  /*18e0*/  SHFL.BFLY P1, R26, R21, R23, R24 ;  /* 0x0c000017151a7389 */ /* 0x0002a40000020018 */
[----:B-12---:R-:W-:Y:S05]  /*18f0*/  ENDCOLLECTIVE ;  /* 0x000000000000791b */ /* 0x006fea0003800000 */
.L_x_3944:
[----:B------:R-:W-:Y:S05]  /*1900*/  BSYNC B0 ;  /* 0x0000000000007941 */ /* 0x000fea0003800000 */
.L_x_3943:
        /* <DEDUP_REMOVED lines=8> */
.L_x_3945:
[----:B------:R-:W-:Y:S02]  /*1990*/  IMAD.MOV.U32 R23, RZ, RZ, 0x4 ;  /* 0x00000004ff177424 */ /* 0x000fe400078e00ff */
[----:B------:R-:W-:-:S04]  /*19a0*/  FADD.FTZ R27, R25, R26 ;  /* 0x0000001a191b7221 */ /* 0x000fc80000010000 */
[----:B------:R-:W-:-:S07]  /*19b0*/  IMAD.MOV.U32 R21, RZ, RZ, R27 ;  /* 0x000000ffff157224 */ /* 0x000fce00078e001b */
[----:B------:R-:W-:Y:S05]  /*19c0*/  WARPSYNC.COLLECTIVE R9, `(.L_x_3946) ;  /* 0x0000000009087348 */ /* 0x000fea0003c00000 */
[----:B------:R1:W2:Y:S02]  /*19d0*/  SHFL.BFLY P1, R26, R21, R23, R24 ;  /* 0x0c000017151a7389 */ /* 0x0002a40000020018 */
[----:B-12---:R-:W-:Y:S05]  /*19e0*/  ENDCOLLECTIVE ;  /* 0x000000000000791b */ /* 0x006fea0003800000 */
.L_x_3946:
[----:B------:R-:W-:Y:S02]  /*19f0*/  IMAD.MOV.U32 R23, RZ, RZ, 0x2 ;  /* 0x00000002ff177424 */ /* 0x000fe400078e00ff */
[----:B------:R-:W-:-:S05]  /*1a00*/  FADD.FTZ R28, R27, R26 ;  /* 0x0000001a1b1c7221 */ /* 0x000fca0000010000 */
[----:B------:R-:W-:-:S07]  /*1a10*/  MOV R21, R28 ;  /* 0x0000001c00157202 */ /* 0x000fce0000000f00 */
[----:B------:R-:W-:Y:S05]  /*1a20*/  WARPSYNC.COLLECTIVE R9, `(.L_x_3947) ;  /* 0x0000000009087348 */ /* 0x000fea0003c00000 */
[----:B------:R1:W2:Y:S02]  /*1a30*/  SHFL.BFLY P1, R26, R21, R23, R24 ;  /* 0x0c000017151a7389 */ /* 0x0002a40000020018 */
[----:B-12---:R-:W-:Y:S05]  /*1a40*/  ENDCOLLECTIVE ;  /* 0x000000000000791b */ /* 0x006fea0003800000 */
.L_x_3947:
[----:B------:R-:W-:Y:S02]  /*1a50*/  HFMA2 R23, -RZ, RZ, 0, 5.9604644775390625e-08 ;  /* 0x00000001ff177431 */ /* 0x000fe400000001ff */
[----:B------:R-:W-:-:S04]  /*1a60*/  FADD.FTZ R29, R28, R26 ;  /* 0x0000001a1c1d7221 */ /* 0x000fc80000010000 */
[----:B------:R-:W-:-:S07]  /*1a70*/  IMAD.MOV.U32 R21, RZ, RZ, R29 ;  /* 0x000000ffff157224 */ /* 0x000fce00078e001d */
[----:B------:R-:W-:Y:S05]  /*1a80*/  WARPSYNC.COLLECTIVE R9, `(.L_x_3948) ;  /* 0x0000000009087348 */ /* 0x000fea0003c00000 */
[----:B------:R1:W2:Y:S02]  /*1a90*/  SHFL.BFLY P1, R26, R21, R23, R24 ;  /* 0x0c000017151a7389 */ /* 0x0002a40000020018 */
[----:B-12---:R-:W-:Y:S05]  /*1aa0*/  ENDCOLLECTIVE ;  /* 0x000000000000791b */ /* 0x006fea0003800000 */
.L_x_3948:
[----:B------:R-:W-:Y:S05]  /*1ab0*/  BRA `(.L_x_3949) ;  /* 0xfffffff800347947 */ /* 0x000fea000383ffff */
.L_x_3940:
        /* <DEDUP_REMOVED lines=32> */
.L_x_3951:
[----:B------:R-:W-:Y:S05]  /*1cc0*/  BSYNC B1 ;  /* 0x0000000000017941 */ /* 0x000fea0003800000 */
.L_x_3950:
        /* <DEDUP_REMOVED lines=8> */
.L_x_3952:
[----:B------:R-:W-:-:S04]  /*1d50*/  @!P0 FADD.FTZ R26, -R26, -RZ ;  /* 0x800000ff1a1a8221 */ /* 0x000fc80000010100 */
[----:B------:R-:W-:-:S04]  /*1d60*/  FMUL.FTZ R26, R26, R25 ;  /* 0x000000191a1a7220 */ /* 0x000fc80000410000 */
[----:B------:R-:W-:Y:S01]  /*1d70*/  FFMA.FTZ R25, R21, R8, R26 ;  /* 0x0000000815197223 */ /* 0x000fe2000001001a */
[----:B------:R-:W-:-:S07]  /*1d80*/  IMAD.MOV.U32 R21, RZ, RZ, R0 ;  /* 0x000000ffff157224 */ /* 0x000fce00078e0000 */
[----:B------:R-:W-:Y:S05]  /*1d90*/  WARPSYNC.COLLECTIVE R9, `(.L_x_3953) ;  /* 0x0000000009087348 */ /* 0x000fea0003c00000 */
[----:B------:R1:W2:Y:S02]  /*1da0*/  SHFL.BFLY P1, R26, R21, R23, R24 ;  /* 0x0c000017151a7389 */ /* 0x0002a40000020018 */
[----:B-12---:R-:W-:Y:S05]  /*1db0*/  ENDCOLLECTIVE ;  /* 0x000000000000791b */ /* 0x006fea0003800000 */
.L_x_3953:
[----:B------:R-:W-:Y:S01]  /*1dc0*/  MOV R8, R26 ;  /* 0x0000001a00087202 */ /* 0x000fe20000000f00 */
[----:B------:R-:W-:Y:S06]  /*1dd0*/  BRA `(.L_x_3954) ;  /* 0xfffffff8004c7947 */ /* 0x000fec000383ffff */
.L_x_3941:
[----:B------:R-:W-:Y:S01]  /*1de0*/  BSSY B1, `(.L_x_3955) ;  /* 0x0000005000017945 */ /* 0x000fe20003800000 */
[----:B------:R-:W-:-:S07]  /*1df0*/  IMAD.MOV.U32 R9, RZ, RZ, -0x1 ;  /* 0xffffffffff097424 */ /* 0x000fce00078e00ff */
[----:B-1----:R-:W-:Y:S05]  /*1e00*/  WARPSYNC.COLLECTIVE R9, `(.L_x_3956) ;  /* 0x0000000009087348 */ /* 0x002fea0003c00000 */
[----:B------:R-:W-:Y:S01]  /*1e10*/  NOP ;  /* 0x0000000000007918 */ /* 0x000fe20000000000 */
[----:B-1----:R-:W-:Y:S05]  /*1e20*/  ENDCOLLECTIVE ;  /* 0x000000000000791b */ /* 0x002fea0003800000 */
.L_x_3956:
[----:B------:R-:W-:Y:S05]  /*1e30*/  BSYNC B1 ;  /* 0x0000000000017941 */ /* 0x000fea0003800000 */
.L_x_3955:
[----:B------:R-:W-:Y:S05]  /*1e40*/  BRA `(.L_x_3939) ;  /* 0xfffffff8005c7947 */ /* 0x000fea000383ffff */
.L_x_3957:
        /* <DEDUP_REMOVED lines=11> */
.L_x_4186:


//--------------------- .text._ZN12tensorrt_llm7kernels32fusedQKNormRopeKernelNTokenHeadsIN3c104HalfEfLi64ELb1ELi2EEEvPviiifPKvS6_S6_PKlii --------------------------
	.section	.text._ZN12tensorrt_llm7kernels32fusedQKNormRopeKernelNTokenHeadsIN3c104HalfEfLi64ELb1ELi2EEEvPviiifPKvS6_S6_PKlii,"ax",@progbits
	.align	128
        .global         _ZN12tensorrt_llm7kernels32fusedQKNormRopeKernelNTokenHeadsIN3c104HalfEfLi64ELb1ELi2EEEvPviiifPKvS6_S6_PKlii
        .type           _ZN12tensorrt_llm7kernels32fusedQKNormRopeKernelNTokenHeadsIN3c104HalfEfLi64ELb1ELi2EEEvPviiifPKvS6_S6_PKlii,@function
        .size           _ZN12tensorrt_llm7kernels32fusedQKNormRopeKernelNTokenHeadsIN3c104HalfEfLi64ELb1ELi2EEEvPviiifPKvS6_S6_PKlii,(.L_x_4187 - _ZN12tensorrt_llm7kernels32fusedQKNormRopeKernelNTokenHeadsIN3c104HalfEfLi64ELb1ELi2EEEvPviiifPKvS6_S6_PKlii)
        .other          _ZN12tensorrt_llm7kernels32fusedQKNormRopeKernelNTokenHeadsIN3c104HalfEfLi64ELb1ELi2EEEvPviiifPKvS6_S6_PKlii,@"STO_CUDA_ENTRY STV_DEFAULT"
_ZN12tensorrt_llm7kernels32fusedQKNormRopeKernelNTokenHeadsIN3c104HalfEfLi64ELb1ELi2EEEvPviiifPKvS6_S6_PKlii:
.text._ZN12tensorrt_llm7kernels32fusedQKNormRopeKernelNTokenHeadsIN3c104HalfEfLi64ELb1ELi2EEEvPviiifPKvS6_S6_PKlii:
        /* <DEDUP_REMOVED lines=78> */
.L_x_3962:
        /* <DEDUP_REMOVED lines=48> */
.L_x_3961:
[----:B------:R-:W-:Y:S05]  /*07e0*/  BSYNC.RECONVERGENT B1 ;  /* 0x0000000000017941 */ /* 0x000fea0003800200 */
.L_x_3960:
        /* <DEDUP_REMOVED lines=13> */
.L_x_3963:
        /* <DEDUP_REMOVED lines=18> */
.L_x_3959:
[----:B------:R-:W-:Y:S05]  /*09e0*/  BSYNC.RECONVERGENT B0 ;  /* 0x0000000000007941 */ /* 0x000fea0003800200 */
.L_x_3958:
        /* <DEDUP_REMOVED lines=40> */
.L_x_3968:
        /* <DEDUP_REMOVED lines=11> */
.L_x_3967:
[----:B------:R-:W-:Y:S05]  /*0d20*/  BSYNC.RECONVERGENT B1 ;  /* 0x0000000000017941 */ /* 0x000fea0003800200 */
.L_x_3966:
        /* <DEDUP_REMOVED lines=8> */
.L_x_3969:
        /* <DEDUP_REMOVED lines=23> */
.L_x_3965:
[----:B------:R-:W-:Y:S05]  /*0f20*/  BSYNC.RECONVERGENT B0 ;  /* 0x0000000000007941 */ /* 0x000fea0003800200 */
.L_x_3964:
        /* <DEDUP_REMOVED lines=40> */
.L_x_3976:
        /* <DEDUP_REMOVED lines=22> */
.L_x_3986:
[----:B------:R-:W3:Y:S01]  /*1310*/  LDC R26, c[0x0][0x394] ;  /* 0x0000e500ff1a7b82 */ /* 0x000ee20000000800 */
[----:B------:R-:W-:Y:S01]  /*1320*/  ISETP.NE.AND P1, PT, R23, 0x1, PT ;  /* 0x000000011700780c */ /* 0x000fe20003f25270 */
[----:B------:R-:W-:Y:S01]  /*1330*/  BSSY.RECONVERGENT B1, `(.L_x_3973) ;  /* 0x0000004000017945 */ /* 0x000fe20003800200 */
[----:B------:R-:W-:-:S11]  /*1340*/  ISETP.GE.AND P0, PT, R2, R13, PT ;  /* 0x0000000d0200720c */ /* 0x000fd60003f06270 */
[----:B------:R-:W-:Y:S05]  /*1350*/  @P1 BRA `(.L_x_3974) ;  /* 0x0000000000041947 */ /* 0x000fea0003800000 */
[----:B------:R-:W-:-:S04]  /*1360*/  DEPBAR.LE SB0, 0x0 ;  /* 0x000080000000791a */ /* 0x000fc80000000000 */
.L_x_3974:
[----:B------:R-:W-:Y:S05]  /*1370*/  BSYNC.RECONVERGENT B1 ;  /* 0x0000000000017941 */ /* 0x000fea0003800200 */
.L_x_3973:
        /* <DEDUP_REMOVED lines=42> */
.L_x_3993:
        /* <DEDUP_REMOVED lines=27> */
.L_x_3971:
[----:B------:R-:W-:Y:S05]  /*17d0*/  BSYNC B0 ;  /* 0x0000000000007941 */ /* 0x000fea0003800000 */
.L_x_3970:
        /* <DEDUP_REMOVED lines=30> */
.L_x_4000:
[----:B------:R-:W4:Y:S01]  /*19c0*/  LDC R4, c[0x0][0x394] ;  /* 0x0000e500ff047b82 */ /* 0x000f220000000800 */
[----:B------:R-:W-:Y:S01]  /*19d0*/  ISETP.NE.AND P1, PT, R15, RZ, PT ;  /* 0x000000ff0f00720c */ /* 0x000fe20003f25270 */
[----:B------:R-:W-:Y:S01]  /*19e0*/  BSSY.RECONVERGENT B0, `(.L_x_3978) ;  /* 0x0000004000007945 */ /* 0x000fe20003800200 */
[----:B------:R-:W-:-:S11]  /*19f0*/  ISETP.GE.AND P2, PT, R2, R13, PT ;  /* 0x0000000d0200720c */ /* 0x000fd60003f46270 */
[----:B------:R-:W-:Y:S05]  /*1a00*/  @P1 BRA `(.L_x_3979) ;  /* 0x0000000000041947 */ /* 0x000fea0003800000 */
[----:B------:R-:W-:-:S04]  /*1a10*/  DEPBAR.LE SB0, 0x0 ;  /* 0x000080000000791a */ /* 0x000fc80000000000 */
.L_x_3979:
[----:B------:R-:W-:Y:S05]  /*1a20*/  BSYNC.RECONVERGENT B0 ;  /* 0x0000000000007941 */ /* 0x000fea0003800200 */
.L_x_3978:
        /* <DEDUP_REMOVED lines=21> */
.L_x_3972:
        /* <DEDUP_REMOVED lines=8> */
.L_x_3981:
[----:B------:R-:W-:Y:S05]  /*1c00*/  BSYNC B1 ;  /* 0x0000000000017941 */ /* 0x000fea0003800000 */
.L_x_3980:
        /* <DEDUP_REMOVED lines=8> */
.L_x_3982:
[----:B------:R-:W-:Y:S02]  /*1c90*/  IMAD.MOV.U32 R29, RZ, RZ, 0x4 ;  /* 0x00000004ff1d7424 */ /* 0x000fe400078e00ff */
[----:B------:R-:W-:-:S05]  /*1ca0*/  FADD.FTZ R26, R6, R31 ;  /* 0x0000001f061a7221 */ /* 0x000fca0000010000 */
[----:B------:R-:W-:-:S07]  /*1cb0*/  MOV R36, R26 ;  /* 0x0000001a00247202 */ /* 0x000fce0000000f00 */
[----:B------:R-:W-:Y:S05]  /*1cc0*/  WARPSYNC.COLLECTIVE R27, `(.L_x_3983) ;  /* 0x000000001b087348 */ /* 0x000fea0003c00000 */
[----:B------:R1:W2:Y:S02]  /*1cd0*/  SHFL.BFLY P1, R31, R36, R29, R30 ;  /* 0x0c00001d241f7389 */ /* 0x0002a4000002001e */
[----:B-12---:R-:W-:Y:S05]  /*1ce0*/  ENDCOLLECTIVE ;  /* 0x000000000000791b */ /* 0x006fea0003800000 */
.L_x_3983:
[----:B------:R-:W-:Y:S02]  /*1cf0*/  IMAD.MOV.U32 R29, RZ, RZ, 0x2 ;  /* 0x00000002ff1d7424 */ /* 0x000fe400078e00ff */
[----:B------:R-:W-:-:S05]  /*1d00*/  FADD.FTZ R32, R26, R31 ;  /* 0x0000001f1a207221 */ /* 0x000fca0000010000 */
[----:B------:R-:W-:-:S07]  /*1d10*/  MOV R36, R32 ;  /* 0x0000002000247202 */ /* 0x000fce0000000f00 */
[----:B------:R-:W-:Y:S05]  /*1d20*/  WARPSYNC.COLLECTIVE R27, `(.L_x_3984) ;  /* 0x000000001b087348 */ /* 0x000fea0003c00000 */
[----:B------:R1:W2:Y:S02]  /*1d30*/  SHFL.BFLY P1, R31, R36, R29, R30 ;  /* 0x0c00001d241f7389 */ /* 0x0002a4000002001e */
[----:B-12---:R-:W-:Y:S05]  /*1d40*/  ENDCOLLECTIVE ;  /* 0x000000000000791b */ /* 0x006fea0003800000 */
.L_x_3984:
[----:B------:R-:W-:Y:S02]  /*1d50*/  IMAD.MOV.U32 R29, RZ, RZ, 0x1 ;  /* 0x00000001ff1d7424 */ /* 0x000fe400078e00ff */
[----:B------:R-:W-:-:S05]  /*1d60*/  FADD.FTZ R33, R32, R31 ;  /* 0x0000001f20217221 */ /* 0x000fca0000010000 */
[----:B------:R-:W-:-:S07]  /*1d70*/  MOV R36, R33 ;  /* 0x0000002100247202 */ /* 0x000fce0000000f00 */
[----:B------:R-:W-:Y:S05]  /*1d80*/  WARPSYNC.COLLECTIVE R27, `(.L_x_3985) ;  /* 0x000000001b087348 */ /* 0x000fea0003c00000 */
[----:B------:R1:W2:Y:S02]  /*1d90*/  SHFL.BFLY P1, R31, R36, R29, R30 ;  /* 0x0c00001d241f7389 */ /* 0x0002a4000002001e */
[----:B-12---:R-:W-:Y:S05]  /*1da0*/  ENDCOLLECTIVE ;  /* 0x000000000000791b */ /* 0x006fea0003800000 */
.L_x_3985:
[----:B------:R-:W-:Y:S05]  /*1db0*/  BRA `(.L_x_3986) ;  /* 0xfffffff400547947 */ /* 0x000fea000383ffff */
.L_x_3975:
        /* <DEDUP_REMOVED lines=8> */
.L_x_3988:
[----:B------:R-:W-:Y:S05]  /*1e40*/  BSYNC B1 ;  /* 0x0000000000017941 */ /* 0x000fea0003800000 */
.L_x_3987:
        /* <DEDUP_REMOVED lines=8> */
.L_x_3989:
[----:B------:R-:W-:Y:S02]  /*1ed0*/  IMAD.MOV.U32 R29, RZ, RZ, 0x4 ;  /* 0x00000004ff1d7424 */ /* 0x000fe400078e00ff */
[----:B------:R-:W-:-:S05]  /*1ee0*/  FADD.FTZ R9, R8, R31 ;  /* 0x0000001f08097221 */ /* 0x000fca0000010000 */
[----:B------:R-:W-:-:S07]  /*1ef0*/  MOV R36, R9 ;  /* 0x0000000900247202 */ /* 0x000fce0000000f00 */
[----:B------:R-:W-:Y:S05]  /*1f00*/  WARPSYNC.COLLECTIVE R27, `(.L_x_3990) ;  /* 0x000000001b087348 */ /* 0x000fea0003c00000 */
[----:B------:R1:W2:Y:S02]  /*1f10*/  SHFL.BFLY P1, R31, R36, R29, R30 ;  /* 0x0c00001d241f7389 */ /* 0x0002a4000002001e */
[----:B-12---:R-:W-:Y:S05]  /*1f20*/  ENDCOLLECTIVE ;  /* 0x000000000000791b */ /* 0x006fea0003800000 */
.L_x_3990:
[----:B------:R-:W-:Y:S02]  /*1f30*/  IMAD.MOV.U32 R29, RZ, RZ, 0x2 ;  /* 0x00000002ff1d7424 */ /* 0x000fe400078e00ff */
[----:B------:R-:W-:-:S05]  /*1f40*/  FADD.FTZ R34, R9, R31 ;  /* 0x0000001f09227221 */ /* 0x000fca0000010000 */
[----:B------:R-:W-:-:S07]  /*1f50*/  MOV R36, R34 ;  /* 0x0000002200247202 */ /* 0x000fce0000000f00 */
[----:B------:R-:W-:Y:S05]  /*1f60*/  WARPSYNC.COLLECTIVE R27, `(.L_x_3991) ;  /* 0x000000001b087348 */ /* 0x000fea0003c00000 */
[----:B------:R1:W2:Y:S02]  /*1f70*/  SHFL.BFLY P1, R31, R36, R29, R30 ;  /* 0x0c00001d241f7389 */ /* 0x0002a4000002001e */
[----:B-12---:R-:W-:Y:S05]  /*1f80*/  ENDCOLLECTIVE ;  /* 0x000000000000791b */ /* 0x006fea0003800000 */
.L_x_3991:
[----:B------:R-:W-:Y:S02]  /*1f90*/  IMAD.MOV.U32 R29, RZ, RZ, 0x1 ;  /* 0x00000001ff1d7424 */ /* 0x000fe400078e00ff */
[----:B------:R-:W-:-:S05]  /*1fa0*/  FADD.FTZ R35, R34, R31 ;  /* 0x0000001f22237221 */ /* 0x000fca0000010000 */
[----:B------:R-:W-:-:S07]  /*1fb0*/  MOV R36, R35 ;  /* 0x0000002300247202 */ /* 0x000fce0000000f00 */
[----:B------:R-:W-:Y:S05]  /*1fc0*/  WARPSYNC.COLLECTIVE R27, `(.L_x_3992) ;  /* 0x000000001b087348 */ /* 0x000fea0003c00000 */
[----:B------:R1:W2:Y:S02]  /*1fd0*/  SHFL.BFLY P1, R31, R36, R29, R30 ;  /* 0x0c00001d241f7389 */ /* 0x0002a4000002001e */
[----:B-12---:R-:W-:Y:S05]  /*1fe0*/  ENDCOLLECTIVE ;  /* 0x000000000000791b */ /* 0x006fea0003800000 */
.L_x_3992:
[----:B------:R-:W-:Y:S05]  /*1ff0*/  BRA `(.L_x_3993) ;  /* 0xfffffff400887947 */ /* 0x000fea000383ffff */
.L_x_3977:
        /* <DEDUP_REMOVED lines=8> */
.L_x_3995:
[----:B------:R-:W-:Y:S05]  /*2080*/  BSYNC B0 ;  /* 0x0000000000007941 */ /* 0x000fea0003800000 */
.L_x_3994:
        /* <DEDUP_REMOVED lines=8> */
.L_x_3996:
[----:B------:R-:W-:Y:S02]  /*2110*/  IMAD.MOV.U32 R29, RZ, RZ, 0x4 ;  /* 0x00000004ff1d7424 */ /* 0x000fe400078e00ff */
[----:B------:R-:W-:-:S05]  /*2120*/  FADD.FTZ R6, R5, R31 ;  /* 0x0000001f05067221 */ /* 0x000fca0000010000 */
[----:B------:R-:W-:-:S07]  /*2130*/  MOV R36, R6 ;  /* 0x0000000600247202 */ /* 0x000fce0000000f00 */
[----:B------:R-:W-:Y:S05]  /*2140*/  WARPSYNC.COLLECTIVE R27, `(.L_x_3997) ;  /* 0x000000001b087348 */ /* 0x000fea0003c00000 */
[----:B------:R1:W2:Y:S02]  /*2150*/  SHFL.BFLY P1, R31, R36, R29, R30 ;  /* 0x0c00001d241f7389 */ /* 0x0002a4000002001e */
[----:B-12---:R-:W-:Y:S05]  /*2160*/  ENDCOLLECTIVE ;  /* 0x000000000000791b */ /* 0x006fea0003800000 */
.L_x_3997:
[----:B------:R-:W-:Y:S02]  /*2170*/  IMAD.MOV.U32 R29, RZ, RZ, 0x2 ;  /* 0x00000002ff1d7424 */ /* 0x000fe400078e00ff */
[----:B------:R-:W-:-:S05]  /*2180*/  FADD.FTZ R7, R6, R31 ;  /* 0x0000001f06077221 */ /* 0x000fca0000010000 */
[----:B------:R-:W-:-:S07]  /*2190*/  MOV R36, R7 ;  /* 0x0000000700247202 */ /* 0x000fce0000000f00 */
[----:B------:R-:W-:Y:S05]  /*21a0*/  WARPSYNC.COLLECTIVE R27, `(.L_x_3998) ;  /* 0x000000001b087348 */ /* 0x000fea0003c00000 */
[----:B------:R1:W2:Y:S02]  /*21b0*/  SHFL.BFLY P1, R31, R36, R29, R30 ;  /* 0x0c00001d241f7389 */ /* 0x0002a4000002001e */
[----:B-12---:R-:W-:Y:S05]  /*21c0*/  ENDCOLLECTIVE ;  /* 0x000000000000791b */ /* 0x006fea0003800000 */
.L_x_3998:
[----:B------:R-:W-:Y:S02]  /*21d0*/  HFMA2 R29, -RZ, RZ, 0, 5.9604644775390625e-08 ;  /* 0x00000001ff1d7431 */ /* 0x000fe400000001ff */
[----:B------:R-:W-:-:S05]  /*21e0*/  FADD.FTZ R8, R7, R31 ;  /* 0x0000001f07087221 */ /* 0x000fca0000010000 */
[----:B------:R-:W-:-:S07]  /*21f0*/  MOV R36, R8 ;  /* 0x0000000800247202 */ /* 0x000fce0000000f00 */
[----:B------:R-:W-:Y:S05]  /*2200*/  WARPSYNC.COLLECTIVE R27, `(.L_x_3999) ;  /* 0x000000001b087348 */ /* 0x000fea0003c00000 */
[----:B------:R1:W2:Y:S02]  /*2210*/  SHFL.BFLY P1, R31, R36, R29, R30 ;  /* 0x0c00001d241f7389 */ /* 0x0002a4000002001e */
[----:B-12---:R-:W-:Y:S05]  /*2220*/  ENDCOLLECTIVE ;  /* 0x000000000000791b */ /* 0x006fea0003800000 */
.L_x_3999:
[----:B------:R-:W-:Y:S05]  /*2230*/  BRA `(.L_x_4000) ;  /* 0xfffffff400e07947 */ /* 0x000fea000383ffff */
.L_x_4001:
        /* <DEDUP_REMOVED lines=12> */
.L_x_4187:


//--------------------- .text._ZN12tensorrt_llm7kernels21fusedQKNormRopeKernelIN3c104HalfEfLi256ELb0EEEvPviiifPKvS6_S6_PKlii --------------------------
	.section	.text._ZN12tensorrt_llm7kernels21fusedQKNormRopeKernelIN3c104HalfEfLi256ELb0EEEvPviiifPKvS6_S6_PKlii,"ax",@progbits
	.align	128
        .global         _ZN12tensorrt_llm7kernels21fusedQKNormRopeKernelIN3c104HalfEfLi256ELb0EEEvPviiifPKvS6_S6_PKlii
        .type           _ZN12tensorrt_llm7kernels21fusedQKNormRopeKernelIN3c104HalfEfLi256ELb0EEEvPviiifPKvS6_S6_PKlii,@function
        .size           _ZN12tensorrt_llm7kernels21fusedQKNormRopeKernelIN3c104HalfEfLi256ELb0EEEvPviiifPKvS6_S6_PKlii,(.L_x_4188 - _ZN12tensorrt_llm7kernels21fusedQKNormRopeKernelIN3c104HalfEfLi256ELb0EEEvPviiifPKvS6_S6_PKlii)
        .other          _ZN12tensorrt_llm7kernels21fusedQKNormRopeKernelIN3c104HalfEfLi256ELb0EEEvPviiifPKvS6_S6_PKlii,@"STO_CUDA_ENTRY STV_DEFAULT"
_ZN12tensorrt_llm7kernels21fusedQKNormRopeKernelIN3c104HalfEfLi256ELb0EEEvPviiifPKvS6_S6_PKlii:
.text._ZN12tensorrt_llm7kernels21fusedQKNormRopeKernelIN3c104HalfEfLi256ELb0EEEvPviiifPKvS6_S6_PKlii:
        /* <DEDUP_REMOVED lines=43> */
[----:B------:R-:W2:Y:S01]  /*02b0*/  LDCU.64 UR6, c[0x0][0x3a8] ;  /* 0x00007500ff0677ac */ /* 0x000ea20008000a00 */
[----:B------:R-:W-:Y:S01]  /*02c0*/  SHF.L.U32 R9, R2, 0x3, RZ ;  /* 0x0000000302097819 */ /* 0x000fe200000006ff */
        /* <DEDUP_REMOVED lines=9> */
[----:B------:R-:W-:Y:S02]  /*0360*/  IMAD R0, R14, R5, R0 ;  /* 0x000000050e007224 */ /* 0x000fe400078e0200 */
[----:B---3--:R-:W-:-:S04]  /*0370*/  IMAD.WIDE.U32 R4, R9, 0x2, R6 ;  /* 0x0000000209047825 */ /* 0x008fc800078e0006 */
[----:B------:R-:W-:Y:S01]  /*0380*/  IMAD.IADD R0, R0, 0x1, R3 ;  /* 0x0000000100007824 */ /* 0x000fe200078e0203 */
[----:B-1----:R-:W3:Y:S01]  /*0390*/  @!P1 LDG.E.U16 R13, desc[UR4][R4.64] ;  /* 0x00000004040d9981 */ /* 0x002ee2000c1e1500 */
[----:B----4-:R-:W-:-:S03]  /*03a0*/  IMAD.WIDE.U32 R28, R9, 0x2, R28 ;  /* 0x00000002091c7825 */ /* 0x010fc600078e001c */
[----:B------:R-:W-:Y:S01]  /*03b0*/  LEA R3, R0, R9, 0x8 ;  /* 0x0000000900037211 */ /* 0x000fe200078e40ff */
[----:B------:R-:W4:Y:S04]  /*03c0*/  @!P0 LDG.E.U16 R18, desc[UR4][R4.64+0x2] ;  /* 0x0000020404128981 */ /* 0x000f28000c1e1500 */
[----:B------:R-:W2:Y:S01]  /*03d0*/  @P1 LDG.E.U16 R0, desc[UR4][R28.64] ;  /* 0x000000041c001981 */ /* 0x000ea2000c1e1500 */
[----:B-----5:R-:W-:-:S03]  /*03e0*/  IMAD.WIDE R16, R3, 0x2, R16 ;  /* 0x0000000203107825 */ /* 0x020fc600078e0210 */
[----:B------:R-:W5:Y:S04]  /*03f0*/  @P0 LDG.E.U16 R22, desc[UR4][R28.64+0x2] ;  /* 0x000002041c160981 */ /* 0x000f68000c1e1500 */
[----:B------:R-:W4:Y:S04]  /*0400*/  LDG.E.128 R8, desc[UR4][R16.64] ;  /* 0x0000000410087981 */ /* 0x000f28000c1e1d00 */
        /* <DEDUP_REMOVED lines=12> */
[----:B---3--:R-:W-:-:S02]  /*04d0*/  @!P1 HADD2.F32 R13, -RZ, R13.H0_H0 ;  /* 0x2000000dff0d9230 */ /* 0x008fc40000004100 */
[----:B--2---:R-:W-:Y:S02]  /*04e0*/  @P1 HADD2.F32 R13, -RZ, R0.H0_H0 ;  /* 0x20000000ff0d1230 */ /* 0x004fe40000004100 */
[----:B-----5:R-:W-:Y:S02]  /*04f0*/  @P0 HADD2.F32 R4, -RZ, R22.H0_H0 ;  /* 0x20000016ff040230 */ /* 0x020fe40000004100 */
[----:B----4-:R-:W-:Y:S02]  /*0500*/  HADD2.F32 R0, -RZ, R8.H0_H0 ;  /* 0x20000008ff007230 */ /* 0x010fe40000004100 */
        /* <DEDUP_REMOVED lines=10> */
[----:B------:R-:W-:Y:S01]  /*05b0*/  FFMA.FTZ R26, R22, R22, R9 ;  /* 0x00000016161a7223 */ /* 0x000fe20000010009 */
[----:B------:R-:W-:Y:S02]  /*05c0*/  @P0 HADD2.F32 R9, -RZ, R24.H0_H0 ;  /* 0x20000018ff090230 */ /* 0x000fe40000004100 */
[----:B------:R-:W-:Y:S02]  /*05d0*/  HADD2.F32 R24, -RZ, R10.H1_H1 ;  /* 0x3000000aff187230 */ /* 0x000fe40000004100 */
[----:B-1----:R-:W-:Y:S01]  /*05e0*/  FFMA.FTZ R29, R21, R21, R26 ;  /* 0x00000015151d7223 */ /* 0x002fe2000001001a */
        /* <DEDUP_REMOVED lines=25> */
[----:B------:R-:W-:Y:S01]  /*0780*/  @!P0 HADD2.F32 R5, -RZ, R12.H0_H0 ;  /* 0x2000000cff058230 */ /* 0x000fe20000004100 */
[----:B0-----:R-:W-:Y:S01]  /*0790*/  SHF.R.S32.HI R12, RZ, 0x1f, R27 ;  /* 0x0000001fff0c7819 */ /* 0x001fe2000001141b */
[----:B------:R-:W-:Y:S02]  /*07a0*/  @P0 HADD2.F32 R3, -RZ, R3.H0_H0 ;  /* 0x20000003ff030230 */ /* 0x000fe40000004100 */
[----:B------:R-:W-:Y:S02]  /*07b0*/  @!P0 HADD2.F32 R3, -RZ, R6.H0_H0 ;  /* 0x20000006ff038230 */ /* 0x000fe40000004100 */
[----:B-1----:R-:W-:-:S04]  /*07c0*/  FMUL.FTZ R13, R14, R13 ;  /* 0x0000000d0e0d7220 */ /* 0x002fc80000410000 */
[----:B------:R-:W-:Y:S01]  /*07d0*/  FMUL.FTZ R0, R0, R13 ;  /* 0x0000000d00007220 */ /* 0x000fe20000410000 */
[----:B------:R-:W-:Y:S01]  /*07e0*/  LEA.HI R13, R12, R27, RZ, 0x3 ;  /* 0x0000001b0c0d7211 */ /* 0x000fe200078f18ff */
[----:B------:R-:W-:Y:S01]  /*07f0*/  FMUL.FTZ R6, R14, R5 ;  /* 0x000000050e067220 */ /* 0x000fe20000410000 */
[----:B------:R-:W-:Y:S02]  /*0800*/  SHF.R.S32.HI R5, RZ, 0x1f, R27 ;  /* 0x0000001fff057819 */ /* 0x000fe4000001141b */
[----:B------:R-:W-:Y:S01]  /*0810*/  SHF.R.S32.HI R13, RZ, 0x3, R13 ;  /* 0x00000003ff0d7819 */ /* 0x000fe2000001140d */
[----:B------:R-:W-:Y:S02]  /*0820*/  @P0 HADD2.F32 R7, -RZ, R7.H0_H0 ;  /* 0x20000007ff070230 */ /* 0x000fe40000004100 */
[----:B------:R-:W-:Y:S01]  /*0830*/  @!P0 HADD2.F32 R7, -RZ, R15.H0_H0 ;  /* 0x2000000fff078230 */ /* 0x000fe20000004100 */
[----:B------:R-:W-:Y:S01]  /*0840*/  ISETP.GE.AND P0, PT, R2, R13, PT ;  /* 0x0000000d0200720c */ /* 0x000fe20003f06270 */
[C---:B------:R-:W-:Y:S01]  /*0850*/  FMUL.FTZ R15, R14.reuse, R4 ;  /* 0x000000040e0f7220 */ /* 0x040fe20000410000 */
[----:B------:R-:W-:-:S03]  /*0860*/  FMUL.FTZ R9, R14, R9 ;  /* 0x000000090e097220 */ /* 0x000fc60000410000 */
[----:B------:R-:W-:Y:S01]  /*0870*/  FMUL.FTZ R15, R8, R15 ;  /* 0x0000000f080f7220 */ /* 0x000fe20000410000 */
        /* <DEDUP_REMOVED lines=13> */
[----:B------:R-:W-:Y:S01]  /*0950*/  LEA R8, P1, R10, UR6, 0x2 ;  /* 0x000000060a087c11 */ /* 0x000fe2000f8210ff */
[----:B------:R-:W-:-:S03]  /*0960*/  FMUL.FTZ R5, R22, R9 ;  /* 0x0000000916057220 */ /* 0x000fc60000410000 */
[----:B------:R-:W-:Y:S01]  /*0970*/  LEA.HI.X R9, R10, UR7, R11, 0x2, P1 ;  /* 0x000000070a097c11 */ /* 0x000fe200088f140b */
[----:B------:R-:W-:Y:S01]  /*0980*/  FMUL.FTZ R11, R23, R6 ;  /* 0x00000006170b7220 */ /* 0x000fe20000410000 */
[----:B------:R-:W-:Y:S07]  /*0990*/  @P0 BRA `(.L_x_4003) ;  /* 0x0000000c002c0947 */ /* 0x000fee0003800000 */
        /* <DEDUP_REMOVED lines=27> */
[----:B------:R-:W-:-:S04]  /*0b50*/  @!P1 IADD3 R6, PT, PT, -R7, RZ, RZ ;  /* 0x000000ff07069210 */ /* 0x000fc80007ffe1ff */
        /* <DEDUP_REMOVED lines=18> */
[----:B------:R-:W-:-:S05]  /*0c80*/  LEA.HI R12, R12, R27, RZ, 0x4 ;  /* 0x0000001b0c0c7211 */ /* 0x000fca00078f20ff */
[----:B------:R-:W-:Y:S01]  /*0c90*/  @!P1 IADD3 R29, PT, PT, R29, -R10, RZ ;  /* 0x8000000a1d1d9210 */ /* 0x000fe20007ffe0ff */
[----:B------:R-:W-:-:S03]  /*0ca0*/  IMAD.MOV.U32 R27, RZ, RZ, R6 ;  /* 0x000000ffff1b7224 */ /* 0x000fc600078e0006 */
[----:B------:R-:W-:-:S04]  /*0cb0*/  @!P2 IADD3 R6, PT, PT, -R29, RZ, RZ ;  /* 0x000000ff1d06a210 */ /* 0x000fc80007ffe1ff */
[----:B------:R-:W-:Y:S01]  /*0cc0*/  @!P2 MOV R29, R6 ;  /* 0x00000006001da202 */ /* 0x000fe20000000f00 */
[----:B------:R-:W-:-:S04]  /*0cd0*/  IMAD.HI.U32 R6, R14, R27, RZ ;  /* 0x0000001b0e067227 */ /* 0x000fc800078e00ff */
[----:B------:R-:W-:-:S04]  /*0ce0*/  IMAD.MOV R6, RZ, RZ, -R6 ;  /* 0x000000ffff067224 */ /* 0x000fc800078e0a06 */
[----:B------:R-:W-:Y:S01]  /*0cf0*/  IMAD R27, R10, R6, R27 ;  /* 0x000000060a1b7224 */ /* 0x000fe200078e021b */
[----:B------:R-:W-:-:S04]  /*0d00*/  SEL R29, R22, R29, !P0 ;  /* 0x0000001d161d7207 */ /* 0x000fc80004000000 */
[----:B------:R-:W-:Y:S02]  /*0d10*/  ISETP.GT.U32.AND P2, PT, R10, R27, PT ;  /* 0x0000001b0a00720c */ /* 0x000fe40003f44070 */
[----:B------:R-:W-:-:S05]  /*0d20*/  SHF.R.U32.HI R7, RZ, 0x1, R29 ;  /* 0x00000001ff077819 */ /* 0x000fca000001161d */
[----:B------:R-:W-:-:S06]  /*0d30*/  IMAD.WIDE.U32 R6, R7, 0x4, R8 ;  /* 0x0000000407067825 */ /* 0x000fcc00078e0008 */
[----:B------:R-:W-:Y:S01]  /*0d40*/  @!P2 IADD3 R27, PT, PT, R27, -R10, RZ ;  /* 0x8000000a1b1ba210 */ /* 0x000fe20007ffe0ff */
[----:B-1----:R-:W-:-:S03]  /*0d50*/  IMAD.WIDE R20, R13, 0x4, R6 ;  /* 0x000000040d147825 */ /* 0x002fc600078e0206 */
[----:B------:R-:W-:Y:S02]  /*0d60*/  ISETP.GT.U32.AND P2, PT, R10, R27, PT ;  /* 0x0000001b0a00720c */ /* 0x000fe40003f44070 */
[----:B------:R-:W-:Y:S02]  /*0d70*/  SHF.R.S32.HI R23, RZ, 0x4, R12 ;  /* 0x00000004ff177819 */ /* 0x000fe4000001140c */
[----:B------:R-:W4:Y:S01]  /*0d80*/  LDG.E.CONSTANT R12, desc[UR4][R20.64] ;  /* 0x00000004140c7981 */ /* 0x000f22000c1e9900 */
[----:B------:R-:W-:Y:S02]  /*0d90*/  ISETP.GE.AND P3, PT, R28, RZ, PT ;  /* 0x000000ff1c00720c */ /* 0x000fe40003f66270 */
[----:B------:R-:W-:Y:S02]  /*0da0*/  ISETP.GE.AND P1, PT, R2, R23, PT ;  /* 0x000000170200720c */ /* 0x000fe40003f26270 */
[----:B------:R0:W5:Y:S01]  /*0db0*/  LDG.E.CONSTANT R2, desc[UR4][R6.64] ;  /* 0x0000000406027981 */ /* 0x000162000c1e9900 */
[----:B------:R-:W-:-:S03]  /*0dc0*/  LOP3.LUT R28, R19, 0x6, RZ, 0xfc, !PT ;  /* 0x00000006131c7812 */ /* 0x000fc600078efcff */
[----:B------:R-:W-:-:S05]  /*0dd0*/  @!P2 IADD3 R27, PT, PT, R27, -R10, RZ ;  /* 0x8000000a1b1ba210 */ /* 0x000fca0007ffe0ff */
[----:B0-----:R-:W-:Y:S01]  /*0de0*/  @!P3 IMAD.MOV R6, RZ, RZ, -R27 ;  /* 0x000000ffff06b224 */ /* 0x001fe200078e0a1b */
[----:B------:R-:W-:-:S04]  /*0df0*/  IABS R7, R28 ;  /* 0x0000001c00077213 */ /* 0x000fc80000000000 */
[----:B------:R-:W-:Y:S01]  /*0e00*/  @!P3 MOV R27, R6 ;  /* 0x00000006001bb202 */ /* 0x000fe20000000f00 */
[----:B------:R-:W-:Y:S01]  /*0e10*/  IMAD.HI.U32 R6, R14, R7, RZ ;  /* 0x000000070e067227 */ /* 0x000fe200078e00ff */
[----:B------:R-:W0:Y:S04]  /*0e20*/  SHFL.BFLY PT, R21, R0, R23, 0x1f ;  /* 0x0c001f1700157589 */ /* 0x000e2800000e0000 */
[----:B------:R-:W-:-:S05]  /*0e30*/  IADD3 R6, PT, PT, -R6, RZ, RZ ;  /* 0x000000ff06067210 */ /* 0x000fca0007ffe1ff */
[----:B------:R-:W-:-:S05]  /*0e40*/  IMAD R7, R10, R6, R7 ;  /* 0x000000060a077224 */ /* 0x000fca00078e0207 */
[----:B------:R-:W-:Y:S02]  /*0e50*/  ISETP.GT.U32.AND P2, PT, R10, R7, PT ;  /* 0x000000070a00720c */ /* 0x000fe40003f44070 */
[----:B------:R-:W-:Y:S02]  /*0e60*/  SEL R27, R22, R27, !P0 ;  /* 0x0000001b161b7207 */ /* 0x000fe40004000000 */
[----:B------:R-:W-:-:S09]  /*0e70*/  ISETP.GE.AND P3, PT, R28, RZ, PT ;  /* 0x000000ff1c00720c */ /* 0x000fd20003f66270 */
[----:B------:R-:W-:Y:S02]  /*0e80*/  @!P2 IMAD.IADD R7, R7, 0x1, -R10 ;  /* 0x000000010707a824 */ /* 0x000fe400078e0a0a */
[----:B0-----:R-:W-:-:S03]  /*0e90*/  @!P1 FADD.FTZ R21, -R21, -RZ ;  /* 0x800000ff15159221 */ /* 0x001fc60000010100 */
[----:B------:R-:W-:Y:S02]  /*0ea0*/  ISETP.GT.U32.AND P2, PT, R10, R7, PT ;  /* 0x000000070a00720c */ /* 0x000fe40003f44070 */
[----:B------:R-:W-:-:S11]  /*0eb0*/  SHF.R.U32.HI R27, RZ, 0x1, R27 ;  /* 0x00000001ff1b7819 */ /* 0x000fd6000001161b */
[----:B------:R-:W-:-:S04]  /*0ec0*/  @!P2 IADD3 R7, PT, PT, R7, -R10, RZ ;  /* 0x8000000a0707a210 */ /* 0x000fc80007ffe0ff */
[----:B------:R-:W-:-:S05]  /*0ed0*/  @!P3 IADD3 R6, PT, PT, -R7, RZ, RZ ;  /* 0x000000ff0706b210 */ /* 0x000fca0007ffe1ff */
[----:B------:R-:W-:-:S05]  /*0ee0*/  @!P3 IMAD.MOV.U32 R7, RZ, RZ, R6 ;  /* 0x000000ffff07b224 */ /* 0x000fca00078e0006 */
[----:B------:R-:W-:-:S04]  /*0ef0*/  SEL R7, R22, R7, !P0 ;  /* 0x0000000716077207 */ /* 0x000fc80004000000 */
[----:B------:R-:W-:Y:S01]  /*0f00*/  SHF.R.U32.HI R7, RZ, 0x1, R7 ;  /* 0x00000001ff077819 */ /* 0x000fe20000011607 */
[----:B---3--:R-:W-:-:S04]  /*0f10*/  FMUL.FTZ R29, R21, R24 ;  /* 0x00000018151d7220 */ /* 0x008fc80000410000 */
[----:B--2---:R-:W-:Y:S01]  /*0f20*/  FFMA.FTZ R0, R0, R25, R29 ;  /* 0x0000001900007223 */ /* 0x004fe2000001001d */
[----:B------:R-:W-:-:S04]  /*0f30*/  IMAD.WIDE.U32 R24, R27, 0x4, R8 ;  /* 0x000000041b187825 */ /* 0x000fc800078e0008 */
[----:B------:R-:W-:Y:S02]  /*0f40*/  IMAD.WIDE R28, R13, 0x4, R24 ;  /* 0x000000040d1c7825 */ /* 0x000fe400078e0218 */
[----:B------:R-:W2:Y:S04]  /*0f50*/  LDG.E.CONSTANT R25, desc[UR4][R24.64] ;  /* 0x0000000418197981 */ /* 0x000ea8000c1e9900 */
[----:B------:R0:W3:Y:S01]  /*0f60*/  LDG.E.CONSTANT R28, desc[UR4][R28.64] ;  /* 0x000000041c1c7981 */ /* 0x0000e2000c1e9900 */
[----:B------:R-:W-:-:S05]  /*0f70*/  IMAD.WIDE.U32 R20, R7, 0x4, R8 ;  /* 0x0000000407147825 */ /* 0x000fca00078e0008 */
[----:B------:R-:W2:Y:S01]  /*0f80*/  LDG.E.CONSTANT R27, desc[UR4][R20.64] ;  /* 0x00000004141b7981 */ /* 0x000ea2000c1e9900 */
[----:B------:R-:W-:-:S06]  /*0f90*/  IMAD.WIDE R6, R13, 0x4, R20 ;  /* 0x000000040d067825 */ /* 0x000fcc00078e0214 */
[----:B------:R1:W2:Y:S04]  /*0fa0*/  LDG.E.CONSTANT R6, desc[UR4][R6.64] ;  /* 0x0000000406067981 */ /* 0x0002a8000c1e9900 */
[----:B0-----:R-:W0:Y:S02]  /*0fb0*/  SHFL.BFLY PT, R29, R15, R23, 0x1f ;  /* 0x0c001f170f1d7589 */ /* 0x001e2400000e0000 */
[----:B0-----:R-:W-:-:S04]  /*0fc0*/  @!P1 FADD.FTZ R29, -R29, -RZ ;  /* 0x800000ff1d1d9221 */ /* 0x001fc80000010100 */
[----:B----4-:R-:W-:Y:S01]  /*0fd0*/  FMUL.FTZ R29, R29, R12 ;  /* 0x0000000c1d1d7220 */ /* 0x010fe20000410000 */
[----:B------:R-:W-:-:S04]  /*0fe0*/  LOP3.LUT R12, R19, 0x8, RZ, 0xfc, !PT ;  /* 0x00000008130c7812 */ /* 0x000fc800078efcff */
[----:B-1----:R-:W-:Y:S01]  /*0ff0*/  IABS R7, R12 ;  /* 0x0000000c00077213 */ /* 0x002fe20000000000 */
[----:B-----5:R-:W-:-:S04]  /*1000*/  FFMA.FTZ R15, R15, R2, R29 ;  /* 0x000000020f0f7223 */ /* 0x020fc8000001001d */
[----:B------:R-:W-:-:S05]  /*1010*/  IMAD.HI.U32 R2, R14, R7, RZ ;  /* 0x000000070e027227 */ /* 0x000fca00078e00ff */
[----:B------:R-:W-:-:S05]  /*1020*/  IADD3 R2, PT, PT, -R2, RZ, RZ ;  /* 0x000000ff02027210 */ /* 0x000fca0007ffe1ff */
[----:B------:R-:W-:Y:S01]  /*1030*/  IMAD R29, R10, R2, R7 ;  /* 0x000000020a1d7224 */ /* 0x000fe200078e0207 */
[----:B------:R-:W-:-:S04]  /*1040*/  LOP3.LUT R2, R19, 0xa, RZ, 0xfc, !PT ;  /* 0x0000000a13027812 */ /* 0x000fc800078efcff */
[----:B------:R-:W-:Y:S02]  /*1050*/  IABS R21, R2 ;  /* 0x0000000200157213 */ /* 0x000fe40000000000 */
[----:B------:R-:W-:-:S03]  /*1060*/  ISETP.GT.U32.AND P4, PT, R10, R29, PT ;  /* 0x0000001d0a00720c */ /* 0x000fc60003f84070 */
[----:B------:R-:W-:-:S05]  /*1070*/  IMAD.HI.U32 R7, R14, R21, RZ ;  /* 0x000000150e077227 */ /* 0x000fca00078e00ff */
[----:B------:R-:W-:-:S05]  /*1080*/  IADD3 R7, PT, PT, -R7, RZ, RZ ;  /* 0x000000ff07077210 */ /* 0x000fca0007ffe1ff */
[----:B------:R-:W-:Y:S02]  /*1090*/  IMAD R7, R10, R7, R21 ;  /* 0x000000070a077224 */ /* 0x000fe400078e0215 */
[----:B------:R-:W-:Y:S01]  /*10a0*/  @!P4 IMAD.IADD R29, R29, 0x1, -R10 ;  /* 0x000000011d1dc824 */ /* 0x000fe200078e0a0a */
[----:B------:R-:W-:Y:S02]  /*10b0*/  ISETP.GE.AND P3, PT, R12, RZ, PT ;  /* 0x000000ff0c00720c */ /* 0x000fe40003f66270 */
[C---:B------:R-:W-:Y:S01]  /*10c0*/  ISETP.GT.U32.AND P5, PT, R10.reuse, R7, PT ;  /* 0x000000070a00720c */ /* 0x040fe20003fa4070 */
[----:B------:R-:W0:Y:S01]  /*10d0*/  SHFL.BFLY PT, R12, R18, R23, 0x1f ;  /* 0x0c001f17120c7589 */ /* 0x000e2200000e0000 */
[----:B------:R-:W-:-:S11]  /*10e0*/  ISETP.GT.U32.AND P4, PT, R10, R29, PT ;  /* 0x0000001d0a00720c */ /* 0x000fd60003f84070 */
[-C--:B------:R-:W-:Y:S02]  /*10f0*/  @!P5 IADD3 R7, PT, PT, R7, -R10.reuse, RZ ;  /* 0x8000000a0707d210 */ /* 0x080fe40007ffe0ff */
[----:B------:R-:W-:Y:S02]  /*1100*/  @!P4 IADD3 R29, PT, PT, R29, -R10, RZ ;  /* 0x8000000a1d1dc210 */ /* 0x000fe40007ffe0ff */
[----:B------:R-:W-:Y:S02]  /*1110*/  ISETP.GT.U32.AND P4, PT, R10, R7, PT ;  /* 0x000000070a00720c */ /* 0x000fe40003f84070 */
[----:B------:R-:W-:Y:S01]  /*1120*/  ISETP.GE.AND P2, PT, R2, RZ, PT ;  /* 0x000000ff0200720c */ /* 0x000fe20003f46270 */
[----:B------:R-:W-:Y:S02]  /*1130*/  IMAD.MOV.U32 R2, RZ, RZ, R29 ;  /* 0x000000ffff027224 */ /* 0x000fe400078e001d */
[----:B------:R-:W1:Y:S01]  /*1140*/  SHFL.BFLY PT, R29, R5, R23, 0x1f ;  /* 0x0c001f17051d7589 */ /* 0x000e6200000e0000 */
[----:B0-----:R-:W-:-:S07]  /*1150*/  @!P1 FADD.FTZ R12, -R12, -RZ ;  /* 0x800000ff0c0c9221 */ /* 0x001fce0000010100 */
[----:B------:R-:W-:Y:S02]  /*1160*/  @!P4 IMAD.IADD R7, R7, 0x1, -R10 ;  /* 0x000000010707c824 */ /* 0x000fe400078e0a0a */
[----:B-1----:R-:W-:Y:S01]  /*1170*/  @!P1 FADD.FTZ R29, -R29, -RZ ;  /* 0x800000ff1d1d9221 */ /* 0x002fe20000010100 */
[----:B---3--:R-:W-:Y:S01]  /*1180*/  FMUL.FTZ R21, R12, R28 ;  /* 0x0000001c0c157220 */ /* 0x008fe20000410000 */
[----:B------:R-:W-:-:S04]  /*1190*/  @!P3 IADD3 R12, PT, PT, -R2, RZ, RZ ;  /* 0x000000ff020cb210 */ /* 0x000fc80007ffe1ff */
[----:B------:R-:W-:Y:S02]  /*11a0*/  @!P3 MOV R2, R12 ;  /* 0x0000000c0002b202 */ /* 0x000fe40000000f00 */
[----:B------:R-:W-:-:S04]  /*11b0*/  MOV R12, R7 ;  /* 0x00000007000c7202 */ /* 0x000fc80000000f00 */
[----:B------:R-:W-:Y:S02]  /*11c0*/  @!P2 IADD3 R7, PT, PT, -R12, RZ, RZ ;  /* 0x000000ff0c07a210 */ /* 0x000fe40007ffe1ff */
[----:B------:R-:W-:-:S03]  /*11d0*/  SEL R2, R22, R2, !P0 ;  /* 0x0000000216027207 */ /* 0x000fc60004000000 */
[----:B------:R-:W-:Y:S01]  /*11e0*/  @!P2 IMAD.MOV.U32 R12, RZ, RZ, R7 ;  /* 0x000000ffff0ca224 */ /* 0x000fe200078e0007 */
[----:B------:R-:W-:Y:S01]  /*11f0*/  SHF.R.U32.HI R7, RZ, 0x1, R2 ;  /* 0x00000001ff077819 */ /* 0x000fe20000011602 */
[----:B--2---:R-:W-:-:S03]  /*1200*/  FFMA.FTZ R18, R18, R25, R21 ;  /* 0x0000001912127223 */ /* 0x004fc60000010015 */
[----:B------:R-:W-:Y:S01]  /*1210*/  SEL R12, R22, R12, !P0 ;  /* 0x0000000c160c7207 */ /* 0x000fe20004000000 */
[----:B------:R-:W-:-:S03]  /*1220*/  IMAD.WIDE.U32 R24, R7, 0x4, R8 ;  /* 0x0000000407187825 */ /* 0x000fc600078e0008 */
[----:B------:R-:W-:Y:S01]  /*1230*/  SHF.R.U32.HI R21, RZ, 0x1, R12 ;  /* 0x00000001ff157819 */ /* 0x000fe2000001160c */
[----:B------:R-:W-:-:S04]  /*1240*/  FMUL.FTZ R2, R29, R6 ;  /* 0x000000061d027220 */ /* 0x000fc80000410000 */
[----:B------:R-:W-:-:S04]  /*1250*/  IMAD.WIDE.U32 R6, R21, 0x4, R8 ;  /* 0x0000000415067825 */ /* 0x000fc800078e0008 */
[----:B------:R-:W-:Y:S01]  /*1260*/  FFMA.FTZ R5, R5, R27, R2 ;  /* 0x0000001b05057223 */ /* 0x000fe20000010002 */
[----:B------:R-:W-:Y:S01]  /*1270*/  LOP3.LUT R27, R19, 0xc, RZ, 0xfc, !PT ;  /* 0x0000000c131b7812 */ /* 0x000fe200078efcff */
[----:B------:R-:W-:-:S03]  /*1280*/  IMAD.WIDE R20, R13, 0x4, R24 ;  /* 0x000000040d147825 */ /* 0x000fc600078e0218 */
[----:B------:R-:W-:Y:S01]  /*1290*/  ISETP.GE.AND P3, PT, R27, RZ, PT ;  /* 0x000000ff1b00720c */ /* 0x000fe20003f66270 */
[----:B------:R-:W2:Y:S04]  /*12a0*/  LDG.E.CONSTANT R25, desc[UR4][R24.64] ;  /* 0x0000000418197981 */ /* 0x000ea8000c1e9900 */
[----:B------:R0:W3:Y:S02]  /*12b0*/  LDG.E.CONSTANT R2, desc[UR4][R20.64] ;  /* 0x0000000414027981 */ /* 0x0000e4000c1e9900 */
[----:B0-----:R-:W-:-:S05]  /*12c0*/  IABS R21, R27 ;  /* 0x0000001b00157213 */ /* 0x001fca0000000000 */
[----:B------:R-:W-:-:S05]  /*12d0*/  IMAD.HI.U32 R27, R14, R21, RZ ;  /* 0x000000150e1b7227 */ /* 0x000fca00078e00ff */
[----:B------:R-:W-:-:S05]  /*12e0*/  IADD3 R27, PT, PT, -R27, RZ, RZ ;  /* 0x000000ff1b1b7210 */ /* 0x000fca0007ffe1ff */
[----:B------:R-:W-:-:S05]  /*12f0*/  IMAD R27, R10, R27, R21 ;  /* 0x0000001b0a1b7224 */ /* 0x000fca00078e0215 */
[----:B------:R-:W-:-:S13]  /*1300*/  ISETP.GT.U32.AND P2, PT, R10, R27, PT ;  /* 0x0000001b0a00720c */ /* 0x000fda0003f44070 */
[----:B------:R-:W-:-:S04]  /*1310*/  @!P2 IADD3 R27, PT, PT, R27, -R10, RZ ;  /* 0x8000000a1b1ba210 */ /* 0x000fc80007ffe0ff */
[----:B------:R-:W-:Y:S01]  /*1320*/  ISETP.GT.U32.AND P2, PT, R10, R27, PT ;  /* 0x0000001b0a00720c */ /* 0x000fe20003f44070 */
[----:B------:R-:W-:Y:S02]  /*1330*/  IMAD.WIDE R28, R13, 0x4, R6 ;  /* 0x000000040d1c7825 */ /* 0x000fe400078e0206 */
[----:B------:R-:W4:Y:S04]  /*1340*/  LDG.E.CONSTANT R6, desc[UR4][R6.64] ;  /* 0x0000000406067981 */ /* 0x000f28000c1e9900 */
[----:B------:R0:W5:Y:S06]  /*1350*/  LDG.E.CONSTANT R12, desc[UR4][R28.64] ;  /* 0x000000041c0c7981 */ /* 0x00016c000c1e9900 */
[----:B------:R-:W-:-:S05]  /*1360*/  @!P2 IMAD.IADD R27, R27, 0x1, -R10 ;  /* 0x000000011b1ba824 */ /* 0x000fca00078e0a0a */
[----:B------:R-:W-:-:S04]  /*1370*/  @!P3 IADD3 R20, PT, PT, -R27, RZ, RZ ;  /* 0x000000ff1b14b210 */ /* 0x000fc80007ffe1ff */
[----:B------:R-:W-:-:S04]  /*1380*/  @!P3 MOV R27, R20 ;  /* 0x00000014001bb202 */ /* 0x000fc80000000f00 */
[----:B------:R-:W-:-:S04]  /*1390*/  SEL R27, R22, R27, !P0 ;  /* 0x0000001b161b7207 */ /* 0x000fc80004000000 */
[----:B------:R-:W-:-:S05]  /*13a0*/  SHF.R.U32.HI R21, RZ, 0x1, R27 ;  /* 0x00000001ff157819 */ /* 0x000fca000001161b */
[----:B------:R-:W-:-:S04]  /*13b0*/  IMAD.WIDE.U32 R20, R21, 0x4, R8 ;  /* 0x0000000415147825 */ /* 0x000fc800078e0008 */
[----:B0-----:R-:W-:Y:S02]  /*13c0*/  IMAD.WIDE R28, R13, 0x4, R20 ;  /* 0x000000040d1c7825 */ /* 0x001fe400078e0214 */
[----:B------:R0:W4:Y:S04]  /*13d0*/  LDG.E.CONSTANT R20, desc[UR4][R20.64] ;  /* 0x0000000414147981 */ /* 0x000128000c1e9900 */
[----:B------:R-:W4:Y:S04]  /*13e0*/  LDG.E.CONSTANT R28, desc[UR4][R28.64] ;  /* 0x000000041c1c7981 */ /* 0x000f28000c1e9900 */
[----:B------:R-:W1:Y:S02]  /*13f0*/  SHFL.BFLY PT, R27, R4, R23, 0x1f ;  /* 0x0c001f17041b7589 */ /* 0x000e6400000e0000 */
[----:B-1----:R-:W-:-:S02]  /*1400*/  @!P1 FADD.FTZ R27, -R27, -RZ ;  /* 0x800000ff1b1b9221 */ /* 0x002fc40000010100 */
[----:B0-----:R-:W0:Y:S02]  /*1410*/  SHFL.BFLY PT, R21, R11, R23, 0x1f ;  /* 0x0c001f170b157589 */ /* 0x001e2400000e0000 */
[----:B0-----:R-:W-:Y:S01]  /*1420*/  @!P1 FADD.FTZ R21, -R21, -RZ ;  /* 0x800000ff15159221 */ /* 0x001fe20000010100 */
[----:B---3--:R-:W-:Y:S02]  /*1430*/  FMUL.FTZ R2, R27, R2 ;  /* 0x000000021b027220 */ /* 0x008fe40000410000 */
[----:B------:R-:W0:Y:S02]  /*1440*/  SHFL.BFLY PT, R27, R3, R23, 0x1f ;  /* 0x0c001f17031b7589 */ /* 0x000e2400000e0000 */
[----:B0-----:R-:W-:Y:S01]  /*1450*/  @!P1 FADD.FTZ R27, -R27, -RZ ;  /* 0x800000ff1b1b9221 */ /* 0x001fe20000010100 */
[----:B--2---:R-:W-:-:S03]  /*1460*/  FFMA.FTZ R4, R4, R25, R2 ;  /* 0x0000001904047223 */ /* 0x004fc60000010002 */
[----:B-----5:R-:W-:Y:S02]  /*1470*/  FMUL.FTZ R12, R27, R12 ;  /* 0x0000000c1b0c7220 */ /* 0x020fe40000410000 */
[----:B------:R0:W1:Y:S02]  /*1480*/  SHFL.BFLY PT, R27, R26, R23, 0x1f ;  /* 0x0c001f171a1b7589 */ /* 0x00006400000e0000 */
[----:B----4-:R-:W-:-:S04]  /*1490*/  FFMA.FTZ R12, R3, R6, R12 ;  /* 0x00000006030c7223 */ /* 0x010fc8000001000c */
[----:B------:R-:W-:Y:S02]  /*14a0*/  IMAD.MOV.U32 R3, RZ, RZ, R12 ;  /* 0x000000ffff037224 */ /* 0x000fe400078e000c */
[----:B------:R-:W-:-:S04]  /*14b0*/  FMUL.FTZ R28, R21, R28 ;  /* 0x0000001c151c7220 */ /* 0x000fc80000410000 */
[----:B01----:R-:W-:-:S07]  /*14c0*/  FFMA.FTZ R6, R11, R20, R28 ;  /* 0x000000140b067223 */ /* 0x003fce000001001c */
.L_x_4015:
        /* <DEDUP_REMOVED lines=19> */
[----:B------:R-:W-:Y:S02]  /*1600*/  MOV R11, R6 ;  /* 0x00000006000b7202 */ /* 0x000fe40000000f00 */
[----:B---3--:R-:W-:-:S04]  /*1610*/  FMUL.FTZ R27, R27, R12 ;  /* 0x0000000c1b1b7220 */ /* 0x008fc80000410000 */
[----:B--2---:R-:W-:Y:S01]  /*1620*/  FFMA.FTZ R26, R26, R9, R27 ;  /* 0x000000091a1a7223 */ /* 0x004fe2000001001b */
[----:B------:R-:W-:Y:S06]  /*1630*/  BRA.DIV UR6, `(.L_x_4005) ;  /* 0x0000000e06587947 */ /* 0x000fec000b800000 */
[----:B------:R-:W-:Y:S01]  /*1640*/  NOP ;  /* 0x0000000000007918 */ /* 0x000fe20000000000 */
.L_x_4003:
[----:B------:R-:W-:Y:S05]  /*1650*/  BSYNC B0 ;  /* 0x0000000000007941 */ /* 0x000fea0003800000 */
.L_x_4002:
[----:B------:R-:W-:Y:S02]  /*1660*/  F2FP.F16.F32.PACK_AB R8, R15, R0 ;  /* 0x000000000f08723e */ /* 0x000fe400000000ff */
[----:B------:R-:W-:Y:S02]  /*1670*/  F2FP.F16.F32.PACK_AB R9, R5, R18 ;  /* 0x000000120509723e */ /* 0x000fe400000000ff */
[----:B------:R-:W-:Y:S02]  /*1680*/  F2FP.F16.F32.PACK_AB R10, R3, R4 ;  /* 0x00000004030a723e */ /* 0x000fe400000000ff */
[----:B------:R-:W-:-:S05]  /*1690*/  F2FP.F16.F32.PACK_AB R11, R26, R11 ;  /* 0x0000000b1a0b723e */ /* 0x000fca00000000ff */
[----:B------:R-:W-:Y:S01]  /*16a0*/  STG.E.128 desc[UR4][R16.64], R8 ;  /* 0x0000000810007986 */ /* 0x000fe2000c101d04 */
[----:B------:R-:W-:Y:S05]  /*16b0*/  EXIT ;  /* 0x000000000000794d */ /* 0x000fea0003800000 */
.L_x_4004:
[-C--:B------:R-:W-:Y:S02]  /*16c0*/  IABS R10, R27.reuse ;  /* 0x0000001b000a7213 */ /* 0x080fe40000000000 */
[-C--:B------:R-:W-:Y:S02]  /*16d0*/  LEA.HI R12, R12, R27.reuse, RZ, 0x4 ;  /* 0x0000001b0c0c7211 */ /* 0x080fe400078f20ff */
[----:B------:R-:W0:Y:S01]  /*16e0*/  I2F.RP R20, R10 ;  /* 0x0000000a00147306 */ /* 0x000e220000209400 */
[----:B------:R-:W-:Y:S02]  /*16f0*/  LOP3.LUT R22, RZ, R27, RZ, 0x33, !PT ;  /* 0x0000001bff167212 */ /* 0x000fe400078e33ff */
[----:B------:R-:W-:-:S04]  /*1700*/  SHF.R.S32.HI R23, RZ, 0x4, R12 ;  /* 0x00000004ff177819 */ /* 0x000fc8000001140c */
[----:B------:R-:W-:Y:S01]  /*1710*/  ISETP.GE.AND P1, PT, R2, R23, PT ;  /* 0x000000170200720c */ /* 0x000fe20003f26270 */
[----:B0-----:R-:W0:Y:S02]  /*1720*/  MUFU.RCP R20, R20 ;  /* 0x0000001400147308 */ /* 0x001e240000001000 */
[----:B0-----:R-:W-:-:S06]  /*1730*/  VIADD R6, R20, 0xffffffe ;  /* 0x0ffffffe14067836 */ /* 0x001fcc0000000000 */
[----:B------:R0:W1:Y:S02]  /*1740*/  F2I.FTZ.U32.TRUNC.NTZ R7, R6 ;  /* 0x0000000600077305 */ /* 0x000064000021f000 */
[----:B0-----:R-:W-:Y:S01]  /*1750*/  HFMA2 R6, -RZ, RZ, 0, 0 ;  /* 0x00000000ff067431 */ /* 0x001fe200000001ff */
[----:B-1----:R-:W-:-:S05]  /*1760*/  IADD3 R19, PT, PT, RZ, -R7, RZ ;  /* 0x80000007ff137210 */ /* 0x002fca0007ffe0ff */
[----:B------:R-:W-:-:S04]  /*1770*/  IMAD R19, R19, R10, RZ ;  /* 0x0000000a13137224 */ /* 0x000fc800078e02ff */
[----:B------:R-:W-:-:S04]  /*1780*/  IMAD.HI.U32 R14, R7, R19, R6 ;  /* 0x00000013070e7227 */ /* 0x000fc800078e0006 */
[----:B------:R-:W-:-:S05]  /*1790*/  IMAD.SHL.U32 R19, R2, 0x10, RZ ;  /* 0x0000001002137824 */ /* 0x000fca00078e00ff */
        /* <DEDUP_REMOVED lines=15> */
[----:B------:R0:W5:Y:S01]  /*1890*/  LDG.E.CONSTANT R29, desc[UR4][R20.64] ;  /* 0x00000004141d7981 */ /* 0x000162000c1e9900 */
[----:B------:R-:W-:-:S06]  /*18a0*/  IMAD.WIDE R6, R13, 0x4, R20 ;  /* 0x000000040d067825 */ /* 0x000fcc00078e0214 */
[----:B------:R0:W5:Y:S01]  /*18b0*/  LDG.E.CONSTANT R6, desc[UR4][R6.64] ;  /* 0x0000000406067981 */ /* 0x000162000c1e9900 */
[----:B------:R-:W-:Y:S02]  /*18c0*/  HFMA2 R25, -RZ, RZ, 0, 1.847743988037109375e-06 ;  /* 0x0000001fff197431 */ /* 0x000fe400000001ff */
[----:B------:R-:W-:Y:S01]  /*18d0*/  IMAD.MOV.U32 R24, RZ, RZ, -0x1 ;  /* 0xffffffffff187424 */ /* 0x000fe200078e00ff */
[----:B------:R-:W-:Y:S02]  /*18e0*/  MOV R28, R0 ;  /* 0x00000000001c7202 */ /* 0x000fe40000000f00 */
[----:B------:R-:W-:-:S07]  /*18f0*/  LOP3.LUT R2, R19, 0x2, RZ, 0xfc, !PT ;  /* 0x0000000213027812 */ /* 0x000fce00078efcff */
[----:B0----5:R-:W-:Y:S05]  /*1900*/  WARPSYNC.COLLECTIVE R24, `(.L_x_4006) ;  /* 0x0000000018087348 */ /* 0x021fea0003c00000 */
[----:B------:R-:W-:Y:S01]  /*1910*/  NOP ;  /* 0x0000000000007918 */ /* 0x000fe20000000000 */
[----:B0----5:R-:W-:Y:S05]  /*1920*/  ENDCOLLECTIVE ;  /* 0x000000000000791b */ /* 0x021fea0003800000 */
.L_x_4006:
[----:B------:R-:W-:Y:S05]  /*1930*/  WARPSYNC.COLLECTIVE R24, `(.L_x_4007) ;  /* 0x0000000018087348 */ /* 0x000fea0003c00000 */
[----:B------:R0:W1:Y:S02]  /*1940*/  SHFL.BFLY P2, R27, R28, R23, R25 ;  /* 0x0c0000171c1b7389 */ /* 0x0000640000040019 */
[----:B01----:R-:W-:Y:S05]  /*1950*/  ENDCOLLECTIVE ;  /* 0x000000000000791b */ /* 0x003fea0003800000 */
.L_x_4007:
[----:B------:R-:W-:Y:S01]  /*1960*/  ISETP.GE.AND P3, PT, R2, RZ, PT ;  /* 0x000000ff0200720c */ /* 0x000fe20003f66270 */
[----:B------:R-:W-:-:S04]  /*1970*/  IMAD.MOV.U32 R21, RZ, RZ, R27 ;  /* 0x000000ffff157224 */ /* 0x000fc800078e001b */
[----:B------:R-:W-:-:S04]  /*1980*/  @!P1 FADD.FTZ R21, -R21, -RZ ;  /* 0x800000ff15159221 */ /* 0x000fc80000010100 */
        /* <DEDUP_REMOVED lines=22> */
.L_x_4008:
[----:B------:R-:W-:-:S05]  /*1af0*/  MOV R29, R27 ;  /* 0x0000001b001d7202 */ /* 0x000fca0000000f00 */
        /* <DEDUP_REMOVED lines=27> */
.L_x_4009:
[----:B------:R-:W-:-:S05]  /*1cb0*/  MOV R12, R27 ;  /* 0x0000001b000c7202 */ /* 0x000fca0000000f00 */
[----:B------:R-:W-:-:S04]  /*1cc0*/  @!P1 FADD.FTZ R12, -R12, -RZ ;  /* 0x800000ff0c0c9221 */ /* 0x000fc80000010100 */
[----:B------:R-:W-:Y:S01]  /*1cd0*/  FMUL.FTZ R27, R12, R7 ;  /* 0x000000070c1b7220 */ /* 0x000fe20000410000 */
[----:B------:R-:W-:Y:S02]  /*1ce0*/  IABS R7, R2 ;  /* 0x0000000200077213 */ /* 0x000fe40000000000 */
[----:B------:R-:W-:Y:S01]  /*1cf0*/  MOV R28, R5 ;  /* 0x00000005001c7202 */ /* 0x000fe20000000f00 */
        /* <DEDUP_REMOVED lines=15> */
[----:B------:R0:W5:Y:S02]  /*1df0*/  LDG.E.CONSTANT R6, desc[UR4][R6.64] ;  /* 0x0000000406067981 */ /* 0x000164000c1e9900 */
[----:B0----5:R-:W-:Y:S05]  /*1e00*/  WARPSYNC.COLLECTIVE R24, `(.L_x_4010) ;  /* 0x0000000018087348 */ /* 0x021fea0003c00000 */
[----:B------:R1:W2:Y:S02]  /*1e10*/  SHFL.BFLY P2, R27, R28, R23, R25 ;  /* 0x0c0000171c1b7389 */ /* 0x0002a40000040019 */
[----:B012--5:R-:W-:Y:S05]  /*1e20*/  ENDCOLLECTIVE ;  /* 0x000000000000791b */ /* 0x027fea0003800000 */
.L_x_4010:
        /* <DEDUP_REMOVED lines=18> */
[----:B------:R-:W-:-:S04]  /*1f50*/  IMAD.WIDE.U32 R20, R21, 0x4, R8 ;  /* 0x0000000415147825 */ /* 0x000fc800078e0008 */
[----:B------:R-:W-:Y:S01]  /*1f60*/  IMAD.MOV.U32 R28, RZ, RZ, R4 ;  /* 0x000000ffff1c7224 */ /* 0x000fe200078e0004 */
[----:B------:R-:W-:Y:S01]  /*1f70*/  LOP3.LUT R2, R19, 0xa, RZ, 0xfc, !PT ;  /* 0x0000000a13027812 */ /* 0x000fe200078efcff */
[----:B------:R-:W-:Y:S01]  /*1f80*/  IMAD.WIDE R6, R13, 0x4, R20 ;  /* 0x000000040d067825 */ /* 0x000fe200078e0214 */
[----:B------:R0:W5:Y:S05]  /*1f90*/  LDG.E.CONSTANT R29, desc[UR4][R20.64] ;  /* 0x00000004141d7981 */ /* 0x00016a000c1e9900 */
[----:B------:R0:W5:Y:S01]  /*1fa0*/  LDG.E.CONSTANT R6, desc[UR4][R6.64] ;  /* 0x0000000406067981 */ /* 0x000162000c1e9900 */
[----:B------:R-:W-:-:S13]  /*1fb0*/  ISETP.GE.AND P3, PT, R2, RZ, PT ;  /* 0x000000ff0200720c */ /* 0x000fda0003f66270 */
[----:B0----5:R-:W-:Y:S05]  /*1fc0*/  WARPSYNC.COLLECTIVE R24, `(.L_x_4011) ;  /* 0x0000000018087348 */ /* 0x021fea0003c00000 */
[----:B------:R1:W2:Y:S02]  /*1fd0*/  SHFL.BFLY P2, R27, R28, R23, R25 ;  /* 0x0c0000171c1b7389 */ /* 0x0002a40000040019 */
[----:B012--5:R-:W-:Y:S05]  /*1fe0*/  ENDCOLLECTIVE ;  /* 0x000000000000791b */ /* 0x027fea0003800000 */
.L_x_4011:
[----:B------:R-:W-:-:S05]  /*1ff0*/  IABS R7, R2 ;  /* 0x0000000200077213 */ /* 0x000fca0000000000 */
[----:B------:R-:W-:-:S05]  /*2000*/  IMAD.HI.U32 R2, R14, R7, RZ ;  /* 0x000000070e027227 */ /* 0x000fca00078e00ff */
[----:B------:R-:W-:-:S05]  /*2010*/  IADD3 R2, PT, PT, -R2, RZ, RZ ;  /* 0x000000ff02027210 */ /* 0x000fca0007ffe1ff */
[----:B------:R-:W-:Y:S02]  /*2020*/  IMAD R7, R10, R2, R7 ;  /* 0x000000020a077224 */ /* 0x000fe400078e0207 */
[----:B------:R-:W-:-:S03]  /*2030*/  @!P1 FADD.FTZ R27, -R27, -RZ ;  /* 0x800000ff1b1b9221 */ /* 0x000fc60000010100 */
        /* <DEDUP_REMOVED lines=8> */
[----:B------:R-:W-:-:S05]  /*20c0*/  SHF.R.U32.HI R21, RZ, 0x1, R21 ;  /* 0x00000001ff157819 */ /* 0x000fca0000011615 */
[----:B------:R-:W-:-:S05]  /*20d0*/  IMAD.WIDE.U32 R20, R21, 0x4, R8 ;  /* 0x0000000415147825 */ /* 0x000fca00078e0008 */
[----:B------:R0:W5:Y:S01]  /*20e0*/  LDG.E.CONSTANT R12, desc[UR4][R20.64] ;  /* 0x00000004140c7981 */ /* 0x000162000c1e9900 */
[----:B------:R-:W-:Y:S01]  /*20f0*/  FMUL.FTZ R27, R27, R6 ;  /* 0x000000061b1b7220 */ /* 0x000fe20000410000 */
[----:B------:R-:W-:Y:S01]  /*2100*/  IMAD.WIDE R6, R13, 0x4, R20 ;  /* 0x000000040d067825 */ /* 0x000fe200078e0214 */
[----:B------:R-:W-:-:S03]  /*2110*/  MOV R28, R3 ;  /* 0x00000003001c7202 */ /* 0x000fc60000000f00 */
[----:B------:R-:W-:Y:S02]  /*2120*/  FFMA.FTZ R4, R4, R29, R27 ;  /* 0x0000001d04047223 */ /* 0x000fe4000001001b */
[----:B------:R0:W5:Y:S05]  /*2130*/  LDG.E.CONSTANT R6, desc[UR4][R6.64] ;  /* 0x0000000406067981 */ /* 0x00016a000c1e9900 */
[----:B0----5:R-:W-:Y:S05]  /*2140*/  WARPSYNC.COLLECTIVE R24, `(.L_x_4012) ;  /* 0x0000000018087348 */ /* 0x021fea0003c00000 */
[----:B------:R1:W2:Y:S02]  /*2150*/  SHFL.BFLY P2, R27, R28, R23, R25 ;  /* 0x0c0000171c1b7389 */ /* 0x0002a40000040019 */
[----:B012--5:R-:W-:Y:S05]  /*2160*/  ENDCOLLECTIVE ;  /* 0x000000000000791b */ /* 0x027fea0003800000 */
.L_x_4012:
        /* <DEDUP_REMOVED lines=25> */
.L_x_4013:
[----:B------:R-:W-:Y:S01]  /*2300*/  IMAD.MOV.U32 R28, RZ, RZ, R26 ;  /* 0x000000ffff1c7224 */ /* 0x000fe200078e001a */
[----:B------:R-:W-:-:S07]  /*2310*/  MOV R21, R27 ;  /* 0x0000001b00157202 */ /* 0x000fce0000000f00 */
[----:B------:R-:W-:Y:S05]  /*2320*/  WARPSYNC.COLLECTIVE R24, `(.L_x_4014) ;  /* 0x0000000018087348 */ /* 0x000fea0003c00000 */
[----:B------:R0:W1:Y:S02]  /*2330*/  SHFL.BFLY P2, R27, R28, R23, R25 ;  /* 0x0c0000171c1b7389 */ /* 0x0000640000040019 */
[----:B01----:R-:W-:Y:S05]  /*2340*/  ENDCOLLECTIVE ;  /* 0x000000000000791b */ /* 0x003fea0003800000 */
.L_x_4014:
[----:B------:R-:W-:Y:S01]  /*2350*/  @!P1 FADD.FTZ R21, -R21, -RZ ;  /* 0x800000ff15159221 */ /* 0x000fe20000010100 */
[----:B------:R-:W-:-:S03]  /*2360*/  MOV R3, R12 ;  /* 0x0000000c00037202 */ /* 0x000fc60000000f00 */
[----:B------:R-:W-:-:S04]  /*2370*/  FMUL.FTZ R21, R21, R2 ;  /* 0x0000000215157220 */ /* 0x000fc80000410000 */
[----:B------:R-:W-:Y:S01]  /*2380*/  FFMA.FTZ R6, R11, R20, R21 ;  /* 0x000000140b067223 */ /* 0x000fe20000010015 */
[----:B------:R-:W-:Y:S06]  /*2390*/  BRA `(.L_x_4015) ;  /* 0xfffffff0004c7947 */ /* 0x000fec000383ffff */
.L_x_4005:
[----:B------:R-:W-:Y:S01]  /*23a0*/  BSSY B1, `(.L_x_4016) ;  /* 0x0000005000017945 */ /* 0x000fe20003800000 */
[----:B------:R-:W-:-:S07]  /*23b0*/  MOV R24, 0xffffffff ;  /* 0xffffffff00187802 */ /* 0x000fce0000000f00 */
[----:B------:R-:W-:Y:S05]  /*23c0*/  WARPSYNC.COLLECTIVE R24, `(.L_x_4017) ;  /* 0x0000000018087348 */ /* 0x000fea0003c00000 */
[----:B------:R-:W-:Y:S01]  /*23d0*/  NOP ;  /* 0x0000000000007918 */ /* 0x000fe20000000000 */
[----:B------:R-:W-:Y:S05]  /*23e0*/  ENDCOLLECTIVE ;  /* 0x000000000000791b */ /* 0x000fea0003800000 */
.L_x_4017:
[----:B------:R-:W-:Y:S05]  /*23f0*/  BSYNC B1 ;  /* 0x0000000000017941 */ /* 0x000fea0003800000 */
.L_x_4016:
[----:B------:R-:W-:Y:S05]  /*2400*/  BRA `(.L_x_4003) ;  /* 0xfffffff000907947 */ /* 0x000fea000383ffff */
.L_x_4018:
        /* <DEDUP_REMOVED lines=15> */
.L_x_4188:


//--------------------- .text._ZN12tensorrt_llm7kernels21fusedQKNormRopeKernelIN3c104HalfEfLi256ELb1EEEvPviiifPKvS6_S6_PKlii --------------------------
	.section	.text._ZN12tensorrt_llm7kernels21fusedQKNormRopeKernelIN3c104HalfEfLi256ELb1EEEvPviiifPKvS6_S6_PKlii,"ax",@progbits
	.align	128
        .global         _ZN12tensorrt_llm7kernels21fusedQKNormRopeKernelIN3c104HalfEfLi256ELb1EEEvPviiifPKvS6_S6_PKlii
        .type           _ZN12tensorrt_llm7kernels21fusedQKNormRopeKernelIN3c104HalfEfLi256ELb1EEEvPviiifPKvS6_S6_PKlii,@function
        .size           _ZN12tensorrt_llm7kernels21fusedQKNormRopeKernelIN3c104HalfEfLi256ELb1EEEvPviiifPKvS6_S6_PKlii,(.L_x_4189 - _ZN12tensorrt_llm7kernels21fusedQKNormRopeKernelIN3c104HalfEfLi256ELb1EEEvPviiifPKvS6_S6_PKlii)
        .other          _ZN12tensorrt_llm7kernels21fusedQKNormRopeKernelIN3c104HalfEfLi256ELb1EEEvPviiifPKvS6_S6_PKlii,@"STO_CUDA_ENTRY STV_DEFAULT"
_ZN12tensorrt_llm7kernels21fusedQKNormRopeKernelIN3c104HalfEfLi256ELb1EEEvPviiifPKvS6_S6_PKlii:
.text._ZN12tensorrt_llm7kernels21fusedQKNormRopeKernelIN3c104HalfEfLi256ELb1EEEvPviiifPKvS6_S6_PKlii:
        /* <DEDUP_REMOVED lines=183> */
.L_x_4020:
[----:B------:R-:W-:Y:S05]  /*0b70*/  BSYNC.RECONVERGENT B0 ;  /* 0x0000000000007941 */ /* 0x000fea0003800200 */
.L_x_4019:
[----:B------:R-:W-:Y:S02]  /*0b80*/  F2FP.F16.F32.PACK_AB R4, R29, R0 ;  /* 0x000000001d04723e */ /* 0x000fe400000000ff */
[----:B------:R-:W-:Y:S02]  /*0b90*/  F2FP.F16.F32.PACK_AB R5, R22, R21 ;  /* 0x000000151605723e */ /* 0x000fe400000000ff */
[----:B------:R-:W-:Y:S02]  /*0ba0*/  F2FP.F16.F32.PACK_AB R6, R11, R10 ;  /* 0x0000000a0b06723e */ /* 0x000fe400000000ff */
[----:B------:R-:W-:-:S05]  /*0bb0*/  F2FP.F16.F32.PACK_AB R7, R16, R9 ;  /* 0x000000091007723e */ /* 0x000fca00000000ff */
[----:B------:R-:W-:Y:S01]  /*0bc0*/  STG.E.128 desc[UR4][R2.64], R4 ;  /* 0x0000000402007986 */ /* 0x000fe2000c101d04 */
[----:B------:R-:W-:Y:S05]  /*0bd0*/  EXIT ;  /* 0x000000000000794d */ /* 0x000fea0003800000 */
.L_x_4021:
        /* <DEDUP_REMOVED lines=10> */
.L_x_4189:


//--------------------- .text._ZN12tensorrt_llm7kernels21fusedQKNormRopeKernelIN3c104HalfEfLi128ELb0EEEvPviiifPKvS6_S6_PKlii --------------------------
	.section	.text._ZN12tensorrt_llm7kernels21fusedQKNormRopeKernelIN3c104HalfEfLi128ELb0EEEvPviiifPKvS6_S6_PKlii,"ax",@progbits
	.align	128
        .global         _ZN12tensorrt_llm7kernels21fusedQKNormRopeKernelIN3c104HalfEfLi128ELb0EEEvPviiifPKvS6_S6_PKlii
        .type           _ZN12tensorrt_llm7kernels21fusedQKNormRopeKernelIN3c104HalfEfLi128ELb0EEEvPviiifPKvS6_S6_PKlii,@function
        .size           _ZN12tensorrt_llm7kernels21fusedQKNormRopeKernelIN3c104HalfEfLi128ELb0EEEvPviiifPKvS6_S6_PKlii,(.L_x_4190 - _ZN12tensorrt_llm7kernels21fusedQKNormRopeKernelIN3c104HalfEfLi128ELb0EEEvPviiifPKvS6_S6_PKlii)
        .other          _ZN12tensorrt_llm7kernels21fusedQKNormRopeKernelIN3c104HalfEfLi128ELb0EEEvPviiifPKvS6_S6_PKlii,@"STO_CUDA_ENTRY STV_DEFAULT"
_ZN12tensorrt_llm7kernels21fusedQKNormRopeKernelIN3c104HalfEfLi128ELb0EEEvPviiifPKvS6_S6_PKlii:
.text._ZN12tensorrt_llm7kernels21fusedQKNormRopeKernelIN3c104HalfEfLi128ELb0EEEvPviiifPKvS6_S6_PKlii:
        /* <DEDUP_REMOVED lines=57> */
[----:B--2---:R-:W-:Y:S01]  /*0390*/  IMAD.WIDE R10, R7, 0x2, R10 ;  /* 0x00000002070a7825 */ /* 0x004fe200078e020a */
[----:B------:R-:W2:Y:S04]  /*03a0*/  LDC R23, c[0x0][0x3bc] ;  /* 0x0000ef00ff177b82 */ /* 0x000ea80000000800 */
[----:B-1----:R-:W3:Y:S01]  /*03b0*/  LDG.E.64 R6, desc[UR4][R10.64] ;  /* 0x000000040a067981 */ /* 0x002ee2000c1e1b00 */
[----:B------:R-:W-:Y:S01]  /*03c0*/  ISETP.GE.AND P1, PT, R19, R2, PT ;  /* 0x000000021300720c */ /* 0x000fe20003f26270 */
[----:B----4-:R-:W-:-:S04]  /*03d0*/  IMAD.WIDE.U32 R14, R13, 0x2, R14 ;  /* 0x000000020d0e7825 */ /* 0x010fc800078e000e */
[----:B0-----:R-:W-:Y:S01]  /*03e0*/  IMAD.WIDE R2, R3, 0x8, R16 ;  /* 0x0000000803027825 */ /* 0x001fe200078e0210 */
[----:B------:R-:W4:Y:S03]  /*03f0*/  @P0 LDG.E.U16 R4, desc[UR4][R14.64+0x2] ;  /* 0x000002040e040981 */ /* 0x000f26000c1e1500 */
[----:B-----5:R-:W-:Y:S02]  /*0400*/  IMAD.WIDE.U32 R8, R13, 0x2, R8 ;  /* 0x000000020d087825 */ /* 0x020fe400078e0008 */
[----:B------:R-:W5:Y:S04]  /*0410*/  LDG.E.64 R2, desc[UR4][R2.64] ;  /* 0x0000000402027981 */ /* 0x000f68000c1e1b00 */
[----:B------:R-:W5:Y:S04]  /*0420*/  @!P1 LDG.E.U16 R13, desc[UR4][R8.64] ;  /* 0x00000004080d9981 */ /* 0x000f68000c1e1500 */
[----:B------:R-:W5:Y:S04]  /*0430*/  @P0 LDG.E.U16 R18, desc[UR4][R14.64+0x4] ;  /* 0x000004040e120981 */ /* 0x000f68000c1e1500 */
[----:B------:R-:W5:Y:S04]  /*0440*/  @P0 LDG.E.U16 R20, desc[UR4][R14.64+0x6] ;  /* 0x000006040e140981 */ /* 0x000f68000c1e1500 */
[----:B------:R-:W5:Y:S04]  /*0450*/  @!P0 LDG.E.U16 R17, desc[UR4][R8.64+0x2] ;  /* 0x0000020408118981 */ /* 0x000f68000c1e1500 */
[----:B------:R-:W5:Y:S04]  /*0460*/  @!P0 LDG.E.U16 R12, desc[UR4][R8.64+0x4] ;  /* 0x00000404080c8981 */ /* 0x000f68000c1e1500 */
[----:B------:R-:W5:Y:S04]  /*0470*/  @!P0 LDG.E.U16 R19, desc[UR4][R8.64+0x6] ;  /* 0x0000060408138981 */ /* 0x000f68000c1e1500 */
[----:B------:R0:W5:Y:S01]  /*0480*/  @P1 LDG.E.U16 R16, desc[UR4][R14.64] ;  /* 0x000000040e101981 */ /* 0x000162000c1e1500 */
[----:B--2---:R-:W-:Y:S01]  /*0490*/  SHF.R.S32.HI R28, RZ, 0x1f, R23 ;  /* 0x0000001fff1c7819 */ /* 0x004fe20000011417 */
[----:B------:R-:W-:Y:S01]  /*04a0*/  BSSY B0, `(.L_x_4022) ;  /* 0x000009d000007945 */ /* 0x000fe20003800000 */
[----:B---3--:R-:W-:-:S02]  /*04b0*/  HADD2.F32 R27, -RZ, R6.H0_H0 ;  /* 0x20000006ff1b7230 */ /* 0x008fc40000004100 */
        /* <DEDUP_REMOVED lines=16> */
[----:B----4-:R-:W-:Y:S01]  /*05c0*/  @P0 HADD2.F32 R22, -RZ, R4.H0_H0 ;  /* 0x20000004ff160230 */ /* 0x010fe20000004100 */
[-C--:B------:R-:W-:Y:S01]  /*05d0*/  LEA.HI R4, R28, R23.reuse, RZ, 0x2 ;  /* 0x000000171c047211 */ /* 0x080fe200078f10ff */
[----:B-----5:R-:W-:-:S03]  /*05e0*/  IMAD R8, R3, R23, RZ ;  /* 0x0000001703087224 */ /* 0x020fc600078e02ff */
[----:B------:R-:W-:Y:S01]  /*05f0*/  SHF.R.S32.HI R3, RZ, 0x2, R4 ;  /* 0x00000002ff037819 */ /* 0x000fe20000011404 */
[----:B------:R-:W-:Y:S02]  /*0600*/  @P0 HADD2.F32 R18, -RZ, R18.H0_H0 ;  /* 0x20000012ff120230 */ /* 0x000fe40000004100 */
[----:B------:R-:W-:Y:S02]  /*0610*/  @P0 HADD2.F32 R20, -RZ, R20.H0_H0 ;  /* 0x20000014ff140230 */ /* 0x000fe40000004100 */
[----:B0-----:R-:W-:-:S04]  /*0620*/  FADD.FTZ R14, R24, R9 ;  /* 0x00000009180e7221 */ /* 0x001fc80000010000 */
[----:B------:R-:W-:Y:S01]  /*0630*/  FFMA.FTZ R9, R14, 0.0078125, R5 ;  /* 0x3c0000000e097823 */ /* 0x000fe20000010005 */
[----:B------:R-:W-:-:S05]  /*0640*/  @!P1 HADD2.F32 R14, -RZ, R13.H0_H0 ;  /* 0x2000000dff0e9230 */ /* 0x000fca0000004100 */
[----:B------:R-:W0:Y:S01]  /*0650*/  MUFU.RSQ R9, R9 ;  /* 0x0000000900097308 */ /* 0x000e220000001400 */
[----:B------:R-:W-:Y:S01]  /*0660*/  SHF.R.S32.HI R13, RZ, 0x1f, R23 ;  /* 0x0000001fff0d7819 */ /* 0x000fe20000011417 */
[----:B------:R-:W-:Y:S02]  /*0670*/  @!P0 HADD2.F32 R22, -RZ, R17.H0_H0 ;  /* 0x20000011ff168230 */ /* 0x000fe40000004100 */
[----:B------:R-:W-:Y:S02]  /*0680*/  @!P0 HADD2.F32 R18, -RZ, R12.H0_H0 ;  /* 0x2000000cff128230 */ /* 0x000fe40000004100 */
[----:B------:R-:W-:Y:S01]  /*0690*/  @!P0 HADD2.F32 R20, -RZ, R19.H0_H0 ;  /* 0x20000013ff148230 */ /* 0x000fe20000004100 */
[----:B------:R-:W-:Y:S01]  /*06a0*/  ISETP.GE.AND P0, PT, R0, R3, PT ;  /* 0x000000030000720c */ /* 0x000fe20003f06270 */
[----:B------:R-:W-:-:S04]  /*06b0*/  IMAD.WIDE.U32 R4, R2, R23, RZ ;  /* 0x0000001702047225 */ /* 0x000fc800078e00ff */
[----:B------:R-:W-:Y:S02]  /*06c0*/  IMAD R13, R2, R13, R8 ;  /* 0x0000000d020d7224 */ /* 0x000fe400078e0208 */
[----:B------:R-:W-:Y:S01]  /*06d0*/  @P1 HADD2.F32 R14, -RZ, R16.H0_H0 ;  /* 0x20000010ff0e1230 */ /* 0x000fe20000004100 */
[C---:B------:R-:W-:Y:S01]  /*06e0*/  LEA R8, P1, R4.reuse, UR6, 0x2 ;  /* 0x0000000604087c11 */ /* 0x040fe2000f8210ff */
        /* <DEDUP_REMOVED lines=97> */
.L_x_4031:
        /* <DEDUP_REMOVED lines=23> */
.L_x_4023:
[----:B------:R-:W-:Y:S05]  /*0e70*/  BSYNC B0 ;  /* 0x0000000000007941 */ /* 0x000fea0003800000 */
.L_x_4022:
[----:B------:R-:W-:Y:S02]  /*0e80*/  F2FP.F16.F32.PACK_AB R2, R2, R27 ;  /* 0x0000001b0202723e */ /* 0x000fe400000000ff */
[----:B------:R-:W-:-:S05]  /*0e90*/  F2FP.F16.F32.PACK_AB R3, R3, R26 ;  /* 0x0000001a0303723e */ /* 0x000fca00000000ff */
[----:B------:R-:W-:Y:S01]  /*0ea0*/  STG.E.64 desc[UR4][R10.64], R2 ;  /* 0x000000020a007986 */ /* 0x000fe2000c101b04 */
[----:B------:R-:W-:Y:S05]  /*0eb0*/  EXIT ;  /* 0x000000000000794d */ /* 0x000fea0003800000 */
.L_x_4024:
[-C--:B------:R-:W-:Y:S02]  /*0ec0*/  IABS R5, R23.reuse ;  /* 0x0000001700057213 */ /* 0x080fe40000000000 */
[----:B------:R-:W-:Y:S02]  /*0ed0*/  ISETP.NE.AND P2, PT, R23, RZ, PT ;  /* 0x000000ff1700720c */ /* 0x000fe40003f45270 */
[----:B------:R-:W0:Y:S01]  /*0ee0*/  I2F.RP R14, R5 ;  /* 0x00000005000e7306 */ /* 0x000e220000209400 */
[----:B------:R-:W-:-:S07]  /*0ef0*/  LOP3.LUT R22, RZ, R23, RZ, 0x33, !PT ;  /* 0x00000017ff167212 */ /* 0x000fce00078e33ff */
        /* <DEDUP_REMOVED lines=28> */
[----:B------:R-:W-:Y:S01]  /*10c0*/  IMAD.MOV.U32 R20, RZ, RZ, -0x1 ;  /* 0xffffffffff147424 */ /* 0x000fe200078e00ff */
[----:B------:R-:W-:Y:S02]  /*10d0*/  SHF.R.S32.HI R23, RZ, 0x3, R23 ;  /* 0x00000003ff177819 */ /* 0x000fe40000011417 */
[----:B------:R-:W-:-:S07]  /*10e0*/  IABS R18, R17 ;  /* 0x0000001100127213 */ /* 0x000fce0000000000 */
[----:B0----5:R-:W-:Y:S05]  /*10f0*/  WARPSYNC.COLLECTIVE R20, `(.L_x_4026) ;  /* 0x0000000014087348 */ /* 0x021fea0003c00000 */
[----:B------:R-:W-:Y:S01]  /*1100*/  NOP ;  /* 0x0000000000007918 */ /* 0x000fe20000000000 */
[----:B0----5:R-:W-:Y:S05]  /*1110*/  ENDCOLLECTIVE ;  /* 0x000000000000791b */ /* 0x021fea0003800000 */
.L_x_4026:
[----:B------:R-:W-:Y:S01]  /*1120*/  ISETP.GE.AND P0, PT, R0, R23, PT ;  /* 0x000000170000720c */ /* 0x000fe20003f06270 */
[----:B------:R-:W-:Y:S01]  /*1130*/  IMAD.HI.U32 R0, R7, R18, RZ ;  /* 0x0000001207007227 */ /* 0x000fe200078e00ff */
[----:B------:R-:W-:Y:S02]  /*1140*/  ISETP.GE.AND P4, PT, R17, RZ, PT ;  /* 0x000000ff1100720c */ /* 0x000fe40003f86270 */
[----:B------:R-:W-:Y:S02]  /*1150*/  MOV R25, R27 ;  /* 0x0000001b00197202 */ /* 0x000fe40000000f00 */
[----:B------:R-:W-:-:S05]  /*1160*/  IADD3 R0, PT, PT, -R0, RZ, RZ ;  /* 0x000000ff00007210 */ /* 0x000fca0007ffe1ff */
[----:B------:R-:W-:-:S05]  /*1170*/  IMAD R18, R5, R0, R18 ;  /* 0x0000000005127224 */ /* 0x000fca00078e0212 */
[----:B------:R-:W-:-:S13]  /*1180*/  ISETP.GT.U32.AND P1, PT, R5, R18, PT ;  /* 0x000000120500720c */ /* 0x000fda0003f24070 */
[----:B------:R-:W-:-:S07]  /*1190*/  @!P1 IADD3 R18, PT, PT, R18, -R5, RZ ;  /* 0x8000000512129210 */ /* 0x000fce0007ffe0ff */
[----:B------:R-:W-:Y:S05]  /*11a0*/  WARPSYNC.COLLECTIVE R20, `(.L_x_4027) ;  /* 0x0000000014087348 */ /* 0x000fea0003c00000 */
[----:B------:R0:W1:Y:S02]  /*11b0*/  SHFL.BFLY P1, R28, R25, R23, R24 ;  /* 0x0c000017191c7389 */ /* 0x0000640000020018 */
[----:B01----:R-:W-:Y:S05]  /*11c0*/  ENDCOLLECTIVE ;  /* 0x000000000000791b */ /* 0x003fea0003800000 */
.L_x_4027:
[----:B------:R-:W-:-:S13]  /*11d0*/  ISETP.GT.U32.AND P3, PT, R5, R18, PT ;  /* 0x000000120500720c */ /* 0x000fda0003f64070 */
[----:B------:R-:W-:-:S05]  /*11e0*/  @!P3 IMAD.IADD R18, R18, 0x1, -R5 ;  /* 0x000000011212b824 */ /* 0x000fca00078e0a05 */
[----:B------:R-:W-:Y:S02]  /*11f0*/  @!P4 IADD3 R12, PT, PT, -R18, RZ, RZ ;  /* 0x000000ff120cc210 */ /* 0x000fe40007ffe1ff */
[----:B------:R-:W-:Y:S01]  /*1200*/  LOP3.LUT R14, R6, 0x4, RZ, 0xfc, !PT ;  /* 0x00000004060e7812 */ /* 0x000fe200078efcff */
[----:B------:R-:W-:Y:S01]  /*1210*/  @!P0 FADD.FTZ R28, -R28, -RZ ;  /* 0x800000ff1c1c8221 */ /* 0x000fe20000010100 */
[----:B------:R-:W-:-:S04]  /*1220*/  @!P4 MOV R18, R12 ;  /* 0x0000000c0012c202 */ /* 0x000fc80000000f00 */
[----:B------:R-:W-:-:S04]  /*1230*/  SEL R18, R22, R18, !P2 ;  /* 0x0000001216127207 */ /* 0x000fc80005000000 */
[----:B------:R-:W-:Y:S02]  /*1240*/  SHF.R.U32.HI R15, RZ, 0x1, R18 ;  /* 0x00000001ff0f7819 */ /* 0x000fe40000011612 */
        /* <DEDUP_REMOVED lines=8> */
[----:B------:R-:W-:Y:S01]  /*12d0*/  @!P1 IADD3 R14, PT, PT, R14, -R5, RZ ;  /* 0x800000050e0e9210 */ /* 0x000fe20007ffe0ff */
[----:B------:R-:W-:Y:S01]  /*12e0*/  FMUL.FTZ R28, R28, R13 ;  /* 0x0000000d1c1c7220 */ /* 0x000fe20000410000 */
[----:B------:R-:W-:Y:S02]  /*12f0*/  IMAD.WIDE.U32 R12, R15, 0x4, R8 ;  /* 0x000000040f0c7825 */ /* 0x000fe400078e0008 */
[----:B------:R-:W-:Y:S02]  /*1300*/  @!P3 IADD3 R15, PT, PT, -R14, RZ, RZ ;  /* 0x000000ff0e0fb210 */ /* 0x000fe40007ffe1ff */
[----:B------:R-:W-:-:S03]  /*1310*/  FFMA.FTZ R27, R27, R16, R28 ;  /* 0x000000101b1b7223 */ /* 0x000fc6000001001c */
[----:B------:R-:W-:Y:S02]  /*1320*/  @!P3 IMAD.MOV.U32 R14, RZ, RZ, R15 ;  /* 0x000000ffff0eb224 */ /* 0x000fe400078e000f */
[----:B------:R-:W-:-:S03]  /*1330*/  IMAD.WIDE R16, R4, 0x4, R12 ;  /* 0x0000000404107825 */ /* 0x000fc600078e020c */
[----:B------:R-:W-:Y:S02]  /*1340*/  SEL R14, R22, R14, !P2 ;  /* 0x0000000e160e7207 */ /* 0x000fe40005000000 */
[----:B------:R0:W5:Y:S04]  /*1350*/  LDG.E.CONSTANT R0, desc[UR4][R16.64] ;  /* 0x0000000410007981 */ /* 0x000168000c1e9900 */
[----:B------:R0:W5:Y:S01]  /*1360*/  LDG.E.CONSTANT R17, desc[UR4][R12.64] ;  /* 0x000000040c117981 */ /* 0x000162000c1e9900 */
[----:B------:R-:W-:-:S07]  /*1370*/  IMAD.MOV.U32 R25, RZ, RZ, R2 ;  /* 0x000000ffff197224 */ /* 0x000fce00078e0002 */
[----:B0----5:R-:W-:Y:S05]  /*1380*/  WARPSYNC.COLLECTIVE R20, `(.L_x_4028) ;  /* 0x0000000014087348 */ /* 0x021fea0003c00000 */
[----:B------:R1:W2:Y:S02]  /*1390*/  SHFL.BFLY P1, R28, R25, R23, R24 ;  /* 0x0c000017191c7389 */ /* 0x0002a40000020018 */
[----:B012--5:R-:W-:Y:S05]  /*13a0*/  ENDCOLLECTIVE ;  /* 0x000000000000791b */ /* 0x027fea0003800000 */
.L_x_4028:
[----:B------:R-:W-:-:S05]  /*13b0*/  SHF.R.U32.HI R13, RZ, 0x1, R14 ;  /* 0x00000001ff0d7819 */ /* 0x000fca000001160e */
[----:B------:R-:W-:-:S05]  /*13c0*/  IMAD.WIDE.U32 R12, R13, 0x4, R8 ;  /* 0x000000040d0c7825 */ /* 0x000fca00078e0008 */
[----:B------:R0:W5:Y:S01]  /*13d0*/  LDG.E.CONSTANT R21, desc[UR4][R12.64] ;  /* 0x000000040c157981 */ /* 0x000162000c1e9900 */
[----:B------:R-:W-:-:S06]  /*13e0*/  IMAD.WIDE R14, R4, 0x4, R12 ;  /* 0x00000004040e7825 */ /* 0x000fcc00078e020c */
[----:B------:R0:W5:Y:S01]  /*13f0*/  LDG.E.CONSTANT R14, desc[UR4][R14.64] ;  /* 0x000000040e0e7981 */ /* 0x000162000c1e9900 */
[----:B------:R-:W-:Y:S02]  /*1400*/  MOV R25, R26 ;  /* 0x0000001a00197202 */ /* 0x000fe40000000f00 */
[----:B------:R-:W-:-:S07]  /*1410*/  MOV R29, R28 ;  /* 0x0000001c001d7202 */ /* 0x000fce0000000f00 */
[----:B0----5:R-:W-:Y:S05]  /*1420*/  WARPSYNC.COLLECTIVE R20, `(.L_x_4029) ;  /* 0x0000000014087348 */ /* 0x021fea0003c00000 */
[----:B------:R1:W2:Y:S02]  /*1430*/  SHFL.BFLY P1, R28, R25, R23, R24 ;  /* 0x0c000017191c7389 */ /* 0x0002a40000020018 */
[----:B012--5:R-:W-:Y:S05]  /*1440*/  ENDCOLLECTIVE ;  /* 0x000000000000791b */ /* 0x027fea0003800000 */
.L_x_4029:
[----:B------:R-:W-:Y:S01]  /*1450*/  @!P0 FADD.FTZ R29, -R29, -RZ ;  /* 0x800000ff1d1d8221 */ /* 0x000fe20000010100 */
[----:B------:R-:W-:Y:S01]  /*1460*/  IMAD.MOV.U32 R25, RZ, RZ, R3 ;  /* 0x000000ffff197224 */ /* 0x000fe200078e0003 */
[----:B------:R-:W-:-:S07]  /*1470*/  MOV R19, R28 ;  /* 0x0000001c00137202 */ /* 0x000fce0000000f00 */
[----:B------:R-:W-:Y:S05]  /*1480*/  WARPSYNC.COLLECTIVE R20, `(.L_x_4030) ;  /* 0x0000000014087348 */ /* 0x000fea0003c00000 */
[----:B------:R0:W1:Y:S02]  /*1490*/  SHFL.BFLY P1, R28, R25, R23, R24 ;  /* 0x0c000017191c7389 */ /* 0x0000640000020018 */
[----:B01----:R-:W-:Y:S05]  /*14a0*/  ENDCOLLECTIVE ;  /* 0x000000000000791b */ /* 0x003fea0003800000 */
.L_x_4030:
[----:B------:R-:W-:Y:S01]  /*14b0*/  @!P0 FADD.FTZ R19, -R19, -RZ ;  /* 0x800000ff13138221 */ /* 0x000fe20000010100 */
[----:B------:R-:W-:Y:S01]  /*14c0*/  FMUL.FTZ R29, R29, R0 ;  /* 0x000000001d1d7220 */ /* 0x000fe20000410000 */
[----:B------:R-:W-:-:S03]  /*14d0*/  MOV R0, R28 ;  /* 0x0000001c00007202 */ /* 0x000fc60000000f00 */
[----:B------:R-:W-:Y:S01]  /*14e0*/  FFMA.FTZ R2, R2, R17, R29 ;  /* 0x0000001102027223 */ /* 0x000fe2000001001d */
[----:B------:R-:W-:-:S04]  /*14f0*/  FMUL.FTZ R19, R19, R14 ;  /* 0x0000000e13137220 */ /* 0x000fc80000410000 */
[----:B------:R-:W-:Y:S01]  /*1500*/  FFMA.FTZ R26, R26, R21, R19 ;  /* 0x000000151a1a7223 */ /* 0x000fe20000010013 */
[----:B------:R-:W-:Y:S06]  /*1510*/  BRA `(.L_x_4031) ;  /* 0xfffffff400f87947 */ /* 0x000fec000383ffff */
.L_x_4025:
[----:B------:R-:W-:Y:S01]  /*1520*/  BSSY B1, `(.L_x_4032) ;  /* 0x0000005000017945 */ /* 0x000fe20003800000 */
[----:B------:R-:W-:-:S07]  /*1530*/  MOV R20, 0xffffffff ;  /* 0xffffffff00147802 */ /* 0x000fce0000000f00 */
[----:B------:R-:W-:Y:S05]  /*1540*/  WARPSYNC.COLLECTIVE R20, `(.L_x_4033) ;  /* 0x0000000014087348 */ /* 0x000fea0003c00000 */
[----:B------:R-:W-:Y:S01]  /*1550*/  NOP ;  /* 0x0000000000007918 */ /* 0x000fe20000000000 */
[----:B------:R-:W-:Y:S05]  /*1560*/  ENDCOLLECTIVE ;  /* 0x000000000000791b */ /* 0x000fea0003800000 */
.L_x_4033:
[----:B------:R-:W-:Y:S05]  /*1570*/  BSYNC B1 ;  /* 0x0000000000017941 */ /* 0x000fea0003800000 */
.L_x_4032:
[----:B------:R-:W-:Y:S05]  /*1580*/  BRA `(.L_x_4023) ;  /* 0xfffffff800387947 */ /* 0x000fea000383ffff */
.L_x_4034:
        /* <DEDUP_REMOVED lines=15> */
.L_x_4190:


//--------------------- .text._ZN12tensorrt_llm7kernels21fusedQKNormRopeKernelIN3c104HalfEfLi128ELb1EEEvPviiifPKvS6_S6_PKlii --------------------------
	.section	.text._ZN12tensorrt_llm7kernels21fusedQKNormRopeKernelIN3c104HalfEfLi128ELb1EEEvPviiifPKvS6_S6_PKlii,"ax",@progbits
	.align	128
        .global         _ZN12tensorrt_llm7kernels21fusedQKNormRopeKernelIN3c104HalfEfLi128ELb1EEEvPviiifPKvS6_S6_PKlii
        .type           _ZN12tensorrt_llm7kernels21fusedQKNormRopeKernelIN3c104HalfEfLi128ELb1EEEvPviiifPKvS6_S6_PKlii,@function
        .size           _ZN12tensorrt_llm7kernels21fusedQKNormRopeKernelIN3c104HalfEfLi128ELb1EEEvPviiifPKvS6_S6_PKlii,(.L_x_4191 - _ZN12tensorrt_llm7kernels21fusedQKNormRopeKernelIN3c104HalfEfLi128ELb1EEEvPviiifPKvS6_S6_PKlii)
        .other          _ZN12tensorrt_llm7kernels21fusedQKNormRopeKernelIN3c104HalfEfLi128ELb1EEEvPviiifPKvS6_S6_PKlii,@"STO_CUDA_ENTRY STV_DEFAULT"
_ZN12tensorrt_llm7kernels21fusedQKNormRopeKernelIN3c104HalfEfLi128ELb1EEEvPviiifPKvS6_S6_PKlii:
.text._ZN12tensorrt_llm7kernels21fusedQKNormRopeKernelIN3c104HalfEfLi128ELb1EEEvPviiifPKvS6_S6_PKlii:
        /* <DEDUP_REMOVED lines=134> */
[----:B------:R-:W-:-:S03]  /*0860*/  FMUL.FTZ R12, R0, R9 ;  /* 0x00000009000c7220 */ /* 0x000fc60000410000 */
[----:B--2---:R-:W-:Y:S01]  /*0870*/  FFMA.FTZ R0, R0, R8, -R13 ;  /* 0x0000000800007223 */ /* 0x004fe2000001080d */
[----:B-----5:R-:W-:Y:S01]  /*0880*/  FFMA.FTZ R19, R19, R14, -R16 ;  /* 0x0000000e13137223 */ /* 0x020fe20000010810 */
[----:B------:R-:W-:Y:S01]  /*0890*/  FFMA.FTZ R11, R11, R8, R12 ;  /* 0x000000080b0b7223 */ /* 0x000fe2000001000c */
[----:B------:R-:W-:-:S07]  /*08a0*/  FFMA.FTZ R10, R10, R14, R15 ;  /* 0x0000000e0a0a7223 */ /* 0x000fce000001000f */
.L_x_4036:
[----:B------:R-:W-:Y:S05]  /*08b0*/  BSYNC.RECONVERGENT B0 ;  /* 0x0000000000007941 */ /* 0x000fea0003800200 */
.L_x_4035:
[----:B------:R-:W-:Y:S02]  /*08c0*/  F2FP.F16.F32.PACK_AB R18, R11, R0 ;  /* 0x000000000b12723e */ /* 0x000fe400000000ff */
[----:B------:R-:W-:-:S05]  /*08d0*/  F2FP.F16.F32.PACK_AB R19, R10, R19 ;  /* 0x000000130a13723e */ /* 0x000fca00000000ff */
[----:B------:R-:W-:Y:S01]  /*08e0*/  STG.E.64 desc[UR4][R2.64], R18 ;  /* 0x0000001202007986 */ /* 0x000fe2000c101b04 */
[----:B------:R-:W-:Y:S05]  /*08f0*/  EXIT ;  /* 0x000000000000794d */ /* 0x000fea0003800000 */
.L_x_4037:
        /* <DEDUP_REMOVED lines=16> */
.L_x_4191:


//--------------------- .text._ZN12tensorrt_llm7kernels21fusedQKNormRopeKernelIN3c104HalfEfLi64ELb0EEEvPviiifPKvS6_S6_PKlii --------------------------
	.section	.text._ZN12tensorrt_llm7kernels21fusedQKNormRopeKernelIN3c104HalfEfLi64ELb0EEEvPviiifPKvS6_S6_PKlii,"ax",@progbits
	.align	128
        .global         _ZN12tensorrt_llm7kernels21fusedQKNormRopeKernelIN3c104HalfEfLi64ELb0EEEvPviiifPKvS6_S6_PKlii
        .type           _ZN12tensorrt_llm7kernels21fusedQKNormRopeKernelIN3c104HalfEfLi64ELb0EEEvPviiifPKvS6_S6_PKlii,@function
        .size           _ZN12tensorrt_llm7kernels21fusedQKNormRopeKernelIN3c104HalfEfLi64ELb0EEEvPviiifPKvS6_S6_PKlii,(.L_x_4192 - _ZN12tensorrt_llm7kernels21fusedQKNormRopeKernelIN3c104HalfEfLi64ELb0EEEvPviiifPKvS6_S6_PKlii)
        .other          _ZN12tensorrt_llm7kernels21fusedQKNormRopeKernelIN3c104HalfEfLi64ELb0EEEvPviiifPKvS6_S6_PKlii,@"STO_CUDA_ENTRY STV_DEFAULT"
_ZN12tensorrt_llm7kernels21fusedQKNormRopeKernelIN3c104HalfEfLi64ELb0EEEvPviiifPKvS6_S6_PKlii:
.text._ZN12tensorrt_llm7kernels21fusedQKNormRopeKernelIN3c104HalfEfLi64ELb0EEEvPviiifPKvS6_S6_PKlii:
        /* <DEDUP_REMOVED lines=33> */
[----:B------:R-:W-:-:S05]  /*0210*/  @P0 IADD3 R2, PT, PT, R2, 0x1, RZ ;  /* 0x0000000102020810 */ /* 0x000fca0007ffe0ff */
[----:B------:R-:W-:-:S05]  /*0220*/  IMAD.MOV.U32 R13, RZ, RZ, R2 ;  /* 0x000000ffff0d7224 */ /* 0x000fca00078e0002 */
        /* <DEDUP_REMOVED lines=9> */
[----:B------:R-:W2:Y:S02]  /*02c0*/  LDCU.64 UR6, c[0x0][0x3a8] ;  /* 0x00007500ff0677ac */ /* 0x000ea40008000a00 */
[----:B------:R-:W3:Y:S02]  /*02d0*/  LDC.64 R2, c[0x0][0x380] ;  /* 0x0000e000ff027b82 */ /* 0x000ee40000000a00 */
[----:B------:R-:W-:-:S02]  /*02e0*/  ISETP.GE.AND P0, PT, R19, R8, PT ;  /* 0x000000081300720c */ /* 0x000fc40003f06270 */
[----:B------:R-:W-:-:S04]  /*02f0*/  IADD3 R0, PT, PT, R19, -R8, RZ ;  /* 0x8000000813007210 */ /* 0x000fc80007ffe0ff */
[----:B------:R-:W-:Y:S01]  /*0300*/  SEL R7, R0, RZ, P0 ;  /* 0x000000ff00077207 */ /* 0x000fe20000000000 */
[----:B------:R-:W4:Y:S01]  /*0310*/  LDC.64 R10, c[0x0][0x3b0] ;  /* 0x0000ec00ff0a7b82 */ /* 0x000f220000000a00 */
[----:B0-----:R-:W-:-:S07]  /*0320*/  IMAD.IADD R4, R9, 0x1, R4 ;  /* 0x0000000109047824 */ /* 0x001fce00078e0204 */
[----:B------:R-:W0:Y:S01]  /*0330*/  LDC.64 R16, c[0x0][0x3a0] ;  /* 0x0000e800ff107b82 */ /* 0x000e220000000a00 */
[----:B------:R-:W-:Y:S01]  /*0340*/  IMAD R4, R13, R4, R7 ;  /* 0x000000040d047224 */ /* 0x000fe200078e0207 */
[----:B------:R-:W-:-:S04]  /*0350*/  VIMNMX R7, PT, PT, R19, R8, PT ;  /* 0x0000000813077248 */ /* 0x000fc80003fe0100 */
[----:B------:R-:W-:Y:S01]  /*0360*/  IADD3 R4, PT, PT, R4, R7, RZ ;  /* 0x0000000704047210 */ /* 0x000fe20007ffe0ff */
[----:B------:R-:W-:Y:S01]  /*0370*/  IMAD.SHL.U32 R7, R6, 0x2, RZ ;  /* 0x0000000206077824 */ /* 0x000fe200078e00ff */
[----:B------:R-:W5:Y:S04]  /*0380*/  LDC.64 R14, c[0x0][0x398] ;  /* 0x0000e600ff0e7b82 */ /* 0x000f680000000a00 */
[----:B------:R-:W-:-:S05]  /*0390*/  LEA R9, R4, R7, 0x6 ;  /* 0x0000000704097211 */ /* 0x000fca00078e30ff */
        /* <DEDUP_REMOVED lines=9> */
[----:B------:R-:W4:Y:S04]  /*0430*/  @!P1 LDG.E.U16 R12, desc[UR4][R14.64] ;  /* 0x000000040e0c9981 */ /* 0x000f28000c1e1500 */
[----:B------:R0:W4:Y:S01]  /*0440*/  @P1 LDG.E.U16 R4, desc[UR4][R16.64] ;  /* 0x0000000410041981 */ /* 0x000122000c1e1500 */
        /* <DEDUP_REMOVED lines=9> */
[----:B------:R-:W0:Y:S02]  /*04e0*/  SHFL.BFLY PT, R7, R20, 0x4, 0x1f ;  /* 0x0c801f0014077f89 */ /* 0x000e2400000e0000 */
[----:B0-----:R-:W-:-:S05]  /*04f0*/  FADD.FTZ R16, R20, R7 ;  /* 0x0000000714107221 */ /* 0x001fca0000010000 */
[----:B------:R-:W0:Y:S02]  /*0500*/  SHFL.BFLY PT, R7, R16, 0x2, 0x1f ;  /* 0x0c401f0010077f89 */ /* 0x000e2400000e0000 */
[----:B0-----:R-:W-:Y:S02]  /*0510*/  FADD.FTZ R14, R16, R7 ;  /* 0x00000007100e7221 */ /* 0x001fe40000010000 */
[----:B------:R-:W0:Y:S03]  /*0520*/  LDC R7, c[0x0][0x3bc] ;  /* 0x0000ef00ff077b82 */ /* 0x000e260000000800 */
[----:B------:R-:W1:Y:S01]  /*0530*/  SHFL.BFLY PT, R15, R14, 0x1, 0x1f ;  /* 0x0c201f000e0f7f89 */ /* 0x000e6200000e0000 */
[----:B-----5:R-:W-:Y:S02]  /*0540*/  @P0 HADD2.F32 R16, -RZ, R11.H0_H0 ;  /* 0x2000000bff100230 */ /* 0x020fe40000004100 */
[----:B--2---:R-:W-:-:S02]  /*0550*/  @!P0 HADD2.F32 R16, -RZ, R13.H0_H0 ;  /* 0x2000000dff108230 */ /* 0x004fc40000004100 */
[----:B----4-:R-:W-:Y:S02]  /*0560*/  @!P1 HADD2.F32 R12, -RZ, R12.H0_H0 ;  /* 0x2000000cff0c9230 */ /* 0x010fe40000004100 */
[----:B-1----:R-:W-:Y:S01]  /*0570*/  FADD.FTZ R22, R14, R15 ;  /* 0x0000000f0e167221 */ /* 0x002fe20000010000 */
[----:B0-----:R-:W-:-:S03]  /*0580*/  IMAD R18, R9, R7, RZ ;  /* 0x0000000709127224 */ /* 0x001fc600078e02ff */
[----:B------:R-:W-:Y:S01]  /*0590*/  FFMA.FTZ R5, R22, 0.015625, R5 ;  /* 0x3c80000016057823 */ /* 0x000fe20000010005 */
[----:B------:R-:W-:-:S03]  /*05a0*/  LEA.HI R9, R7, R7, RZ, 0x1 ;  /* 0x0000000707097211 */ /* 0x000fc600078f08ff */
[----:B------:R0:W1:Y:S01]  /*05b0*/  MUFU.RSQ R19, R5 ;  /* 0x0000000500137308 */ /* 0x0000620000001400 */
[----:B------:R-:W-:Y:S02]  /*05c0*/  SHF.R.S32.HI R9, RZ, 0x1, R9 ;  /* 0x00000001ff097819 */ /* 0x000fe40000011409 */
[----:B------:R-:W-:Y:S02]  /*05d0*/  SHF.R.S32.HI R17, RZ, 0x1f, R7 ;  /* 0x0000001fff117819 */ /* 0x000fe40000011407 */
[----:B------:R-:W-:Y:S01]  /*05e0*/  ISETP.GE.AND P0, PT, R6, R9, PT ;  /* 0x000000090600720c */ /* 0x000fe20003f06270 */
[----:B------:R-:W-:-:S04]  /*05f0*/  IMAD.WIDE.U32 R14, R8, R7, RZ ;  /* 0x00000007080e7225 */ /* 0x000fc800078e00ff */
[----:B------:R-:W-:Y:S02]  /*0600*/  IMAD R17, R8, R17, R18 ;  /* 0x0000001108117224 */ /* 0x000fe400078e0212 */
[----:B------:R-:W-:Y:S01]  /*0610*/  @P1 HADD2.F32 R12, -RZ, R4.H0_H0 ;  /* 0x20000004ff0c1230 */ /* 0x000fe20000004100 */
[----:B------:R-:W-:Y:S01]  /*0620*/  LEA R4, P1, R14, UR6, 0x2 ;  /* 0x000000060e047c11 */ /* 0x000fe2000f8210ff */
[----:B0-----:R-:W-:-:S03]  /*0630*/  IMAD.IADD R5, R15, 0x1, R17 ;  /* 0x000000010f057824 */ /* 0x001fc600078e0211 */
[C---:B-1----:R-:W-:Y:S01]  /*0640*/  FMUL.FTZ R11, R19.reuse, R12 ;  /* 0x0000000c130b7220 */ /* 0x042fe20000410000 */
        /* <DEDUP_REMOVED lines=8> */
[----:B------:R-:W-:Y:S01]  /*06d0*/  IMAD.MOV.U32 R12, RZ, RZ, RZ ;  /* 0x000000ffff0c7224 */ /* 0x000fe200078e00ff */
[----:B------:R-:W-:Y:S01]  /*06e0*/  SHF.L.U32 R8, R6, 0x2, RZ ;  /* 0x0000000206087819 */ /* 0x000fe200000006ff */
        /* <DEDUP_REMOVED lines=8> */
[----:B------:R-:W-:-:S04]  /*0770*/  IMAD R15, R15, R10, RZ ;  /* 0x0000000a0f0f7224 */ /* 0x000fc800078e02ff */
[----:B------:R-:W-:Y:S01]  /*0780*/  IMAD.HI.U32 R12, R13, R15, R12 ;  /* 0x0000000f0d0c7227 */ /* 0x000fe200078e000c */
[----:B------:R-:W-:-:S05]  /*0790*/  MOV R15, R16 ;  /* 0x00000010000f7202 */ /* 0x000fca0000000f00 */
        /* <DEDUP_REMOVED lines=18> */
[----:B------:R-:W-:-:S04]  /*08c0*/  SHF.R.S32.HI R18, RZ, 0x1f, R7 ;  /* 0x0000001fff127819 */ /* 0x000fc80000011407 */
        /* <DEDUP_REMOVED lines=8> */
.L_x_4045:
        /* <DEDUP_REMOVED lines=24> */
.L_x_4039:
[----:B------:R-:W-:Y:S05]  /*0ad0*/  BSYNC B0 ;  /* 0x0000000000007941 */ /* 0x000fea0003800000 */
.L_x_4038:
[----:B------:R-:W-:-:S05]  /*0ae0*/  F2FP.F16.F32.PACK_AB R11, R0, R11 ;  /* 0x0000000b000b723e */ /* 0x000fca00000000ff */
[----:B------:R-:W-:Y:S01]  /*0af0*/  STG.E desc[UR4][R2.64], R11 ;  /* 0x0000000b02007986 */ /* 0x000fe2000c101904 */
[----:B------:R-:W-:Y:S05]  /*0b00*/  EXIT ;  /* 0x000000000000794d */ /* 0x000fea0003800000 */
.L_x_4040:
[----:B------:R-:W-:Y:S01]  /*0b10*/  IABS R10, R7 ;  /* 0x00000007000a7213 */ /* 0x000fe20000000000 */
[----:B------:R-:W-:Y:S01]  /*0b20*/  IMAD.MOV.U32 R12, RZ, RZ, RZ ;  /* 0x000000ffff0c7224 */ /* 0x000fe200078e00ff */
        /* <DEDUP_REMOVED lines=27> */
[----:B------:R0:W5:Y:S04]  /*0ce0*/  LDG.E.CONSTANT R14, desc[UR4][R14.64] ;  /* 0x000000040e0e7981 */ /* 0x000168000c1e9900 */
[----:B------:R0:W5:Y:S01]  /*0cf0*/  LDG.E.CONSTANT R17, desc[UR4][R16.64] ;  /* 0x0000000410117981 */ /* 0x000162000c1e9900 */
        /* <DEDUP_REMOVED lines=9> */
.L_x_4042:
[----:B------:R-:W-:Y:S05]  /*0d90*/  WARPSYNC.COLLECTIVE R19, `(.L_x_4043) ;  /* 0x0000000013087348 */ /* 0x000fea0003c00000 */
[----:B------:R0:W1:Y:S02]  /*0da0*/  SHFL.BFLY P2, R16, R20, R7, R22 ;  /* 0x0c00000714107389 */ /* 0x0000640000040016 */
[----:B01----:R-:W-:Y:S05]  /*0db0*/  ENDCOLLECTIVE ;  /* 0x000000000000791b */ /* 0x003fea0003800000 */
.L_x_4043:
[----:B------:R-:W-:Y:S01]  /*0dc0*/  ISETP.GE.AND P1, PT, R6, R7, PT ;  /* 0x000000070600720c */ /* 0x000fe20003f26270 */
[----:B------:R-:W-:Y:S01]  /*0dd0*/  IMAD.MOV.U32 R20, RZ, RZ, R0 ;  /* 0x000000ffff147224 */ /* 0x000fe200078e0000 */
[----:B------:R-:W-:-:S11]  /*0de0*/  MOV R18, R16 ;  /* 0x0000001000127202 */ /* 0x000fd60000000f00 */
[----:B------:R-:W-:Y:S05]  /*0df0*/  WARPSYNC.COLLECTIVE R19, `(.L_x_4044) ;  /* 0x0000000013087348 */ /* 0x000fea0003c00000 */
[----:B------:R0:W1:Y:S02]  /*0e00*/  SHFL.BFLY P2, R16, R20, R7, R22 ;  /* 0x0c00000714107389 */ /* 0x0000640000040016 */
[----:B01----:R-:W-:Y:S05]  /*0e10*/  ENDCOLLECTIVE ;  /* 0x000000000000791b */ /* 0x003fea0003800000 */
.L_x_4044:
[----:B------:R-:W-:Y:S01]  /*0e20*/  @!P1 FADD.FTZ R18, -R18, -RZ ;  /* 0x800000ff12129221 */ /* 0x000fe20000010100 */
[----:B------:R-:W-:-:S03]  /*0e30*/  MOV R6, R16 ;  /* 0x0000001000067202 */ /* 0x000fc60000000f00 */
[----:B------:R-:W-:-:S04]  /*0e40*/  FMUL.FTZ R18, R18, R17 ;  /* 0x0000001112127220 */ /* 0x000fc80000410000 */
[----:B------:R-:W-:Y:S01]  /*0e50*/  FFMA.FTZ R18, R11, R14, R18 ;  /* 0x0000000e0b127223 */ /* 0x000fe20000010012 */
[----:B------:R-:W-:Y:S06]  /*0e60*/  BRA `(.L_x_4045) ;  /* 0xfffffff800b87947 */ /* 0x000fec000383ffff */
.L_x_4041:
[----:B------:R-:W-:Y:S01]  /*0e70*/  BSSY B1, `(.L_x_4046) ;  /* 0x0000005000017945 */ /* 0x000fe20003800000 */
[----:B------:R-:W-:-:S07]  /*0e80*/  IMAD.MOV.U32 R19, RZ, RZ, -0x1 ;  /* 0xffffffffff137424 */ /* 0x000fce00078e00ff */
[----:B------:R-:W-:Y:S05]  /*0e90*/  WARPSYNC.COLLECTIVE R19, `(.L_x_4047) ;  /* 0x0000000013087348 */ /* 0x000fea0003c00000 */
[----:B------:R-:W-:Y:S01]  /*0ea0*/  NOP ;  /* 0x0000000000007918 */ /* 0x000fe20000000000 */
[----:B------:R-:W-:Y:S05]  /*0eb0*/  ENDCOLLECTIVE ;  /* 0x000000000000791b */ /* 0x000fea0003800000 */
.L_x_4047:
[----:B------:R-:W-:Y:S05]  /*0ec0*/  BSYNC B1 ;  /* 0x0000000000017941 */ /* 0x000fea0003800000 */
.L_x_4046:
[----:B------:R-:W-:Y:S05]  /*0ed0*/  BRA `(.L_x_4039) ;  /* 0xfffffff800fc7947 */ /* 0x000fea000383ffff */
.L_x_4048:
        /* <DEDUP_REMOVED lines=10> */
.L_x_4192:


//--------------------- .text._ZN12tensorrt_llm7kernels21fusedQKNormRopeKernelIN3c104HalfEfLi64ELb1EEEvPviiifPKvS6_S6_PKlii --------------------------
	.section	.text._ZN12tensorrt_llm7kernels21fusedQKNormRopeKernelIN3c104HalfEfLi64ELb1EEEvPviiifPKvS6_S6_PKlii,"ax",@progbits
	.align	128
        .global         _ZN12tensorrt_llm7kernels21fusedQKNormRopeKernelIN3c104HalfEfLi64ELb1EEEvPviiifPKvS6_S6_PKlii
        .type           _ZN12tensorrt_llm7kernels21fusedQKNormRopeKernelIN3c104HalfEfLi64ELb1EEEvPviiifPKvS6_S6_PKlii,@function
        .size           _ZN12tensorrt_llm7kernels21fusedQKNormRopeKernelIN3c104HalfEfLi64ELb1EEEvPviiifPKvS6_S6_PKlii,(.L_x_4193 - _ZN12tensorrt_llm7kernels21fusedQKNormRopeKernelIN3c104HalfEfLi64ELb1EEEvPviiifPKvS6_S6_PKlii)
        .other          _ZN12tensorrt_llm7kernels21fusedQKNormRopeKernelIN3c104HalfEfLi64ELb1EEEvPviiifPKvS6_S6_PKlii,@"STO_CUDA_ENTRY STV_DEFAULT"
_ZN12tensorrt_llm7kernels21fusedQKNormRopeKernelIN3c104HalfEfLi64ELb1EEEvPviiifPKvS6_S6_PKlii:
.text._ZN12tensorrt_llm7kernels21fusedQKNormRopeKernelIN3c104HalfEfLi64ELb1EEEvPviiifPKvS6_S6_PKlii:
        /* <DEDUP_REMOVED lines=15> */
[----:B------:R-:W-:Y:S01]  /*00f0*/  IABS R8, R4 ;  /* 0x0000000400087213 */ /* 0x000fe20000000000 */
[----:B0-----:R-:W0:Y:S02]  /*0100*/  MUFU.RCP R5, R5 ;  /* 0x0000000500057308 */ /* 0x001e240000001000 */
[----:B0-----:R-:W-:-:S06]  /*0110*/  IADD3 R3, PT, PT, R5, 0xffffffe, RZ ;  /* 0x0ffffffe05037810 */ /* 0x001fcc0007ffe0ff */
[----:B------:R-:W0:Y:S02]  /*0120*/  F2I.FTZ.U32.TRUNC.NTZ R3, R3 ;  /* 0x0000000300037305 */ /* 0x000e24000021f000 */
[----:B0-----:R-:W-:-:S05]  /*0130*/  IADD3 R11, PT, PT, RZ, -R3, RZ ;  /* 0x80000003ff0b7210 */ /* 0x001fca0007ffe0ff */
[----:B------:R-:W-:-:S04]  /*0140*/  IMAD R5, R11, R6, RZ ;  /* 0x000000060b057224 */ /* 0x000fc800078e02ff */
[----:B------:R-:W-:Y:S01]  /*0150*/  IMAD.HI.U32 R2, R3, R5, R2 ;  /* 0x0000000503027227 */ /* 0x000fe200078e0002 */
[----:B------:R-:W-:Y:S02]  /*0160*/  MOV R3, R8 ;  /* 0x0000000800037202 */ /* 0x000fe40000000f00 */
        /* <DEDUP_REMOVED lines=10> */
[----:B------:R-:W-:-:S04]  /*0210*/  @P0 IADD3 R2, PT, PT, R2, 0x1, RZ ;  /* 0x0000000102020810 */ /* 0x000fc80007ffe0ff */
        /* <DEDUP_REMOVED lines=20> */
[----:B------:R-:W2:Y:S01]  /*0360*/  LDC.64 R14, c[0x0][0x398] ;  /* 0x0000e600ff0e7b82 */ /* 0x000ea20000000a00 */
[----:B------:R-:W-:-:S05]  /*0370*/  SEL R7, R6, RZ, P0 ;  /* 0x000000ff06077207 */ /* 0x000fca0000000000 */
[----:B------:R-:W-:Y:S01]  /*0380*/  IMAD R2, R13, R2, R7 ;  /* 0x000000020d027224 */ /* 0x000fe200078e0207 */
[----:B------:R-:W-:-:S04]  /*0390*/  VIMNMX R7, PT, PT, R11, R10, PT ;  /* 0x0000000a0b077248 */ /* 0x000fc80003fe0100 */
[----:B------:R-:W-:-:S04]  /*03a0*/  IADD3 R2, PT, PT, R2, R7, RZ ;  /* 0x0000000702027210 */ /* 0x000fc80007ffe0ff */
        /* <DEDUP_REMOVED lines=13> */
[----:B0-----:R-:W-:-:S03]  /*0480*/  IMAD.WIDE.U32 R8, R19, 0x2, R16 ;  /* 0x0000000213087825 */ /* 0x001fc600078e0010 */
[----:B------:R-:W-:Y:S01]  /*0490*/  IADD3 R12, PT, PT, R11, R21, RZ ;  /* 0x000000150b0c7210 */ /* 0x000fe20007ffe0ff */
[----:B--2---:R-:W-:Y:S01]  /*04a0*/  IMAD.WIDE.U32 R16, R19, 0x2, R14 ;  /* 0x0000000213107825 */ /* 0x004fe200078e000e */
[----:B------:R-:W2:Y:S01]  /*04b0*/  @P0 LDG.E.U16 R10, desc[UR4][R8.64+0x2] ;  /* 0x00000204080a0981 */ /* 0x000ea2000c1e1500 */
[C---:B-1----:R-:W-:Y:S02]  /*04c0*/  @!P2 LEA R14, P4, R0.reuse, R6, 0x2 ;  /* 0x00000006000ea211 */ /* 0x042fe400078810ff */
[----:B------:R-:W-:Y:S01]  /*04d0*/  @!P2 IADD3.X R12, PT, PT, RZ, R12, RZ, P3, !PT ;  /* 0x0000000cff0ca210 */ /* 0x000fe20001ffe4ff */
[----:B------:R-:W3:Y:S03]  /*04e0*/  @!P0 LDG.E.U16 R6, desc[UR4][R16.64+0x2] ;  /* 0x0000020410068981 */ /* 0x000ee6000c1e1500 */
[----:B------:R-:W-:Y:S01]  /*04f0*/  @!P2 LEA.HI.X R15, R0, R7, R12, 0x2, P4 ;  /* 0x00000007000fa211 */ /* 0x000fe200020f140c */
[----:B------:R0:W4:Y:S04]  /*0500*/  @!P1 LDG.E.U16 R11, desc[UR4][R16.64] ;  /* 0x00000004100b9981 */ /* 0x000128000c1e1500 */
[----:B------:R1:W4:Y:S01]  /*0510*/  @P1 LDG.E.U16 R7, desc[UR4][R8.64] ;  /* 0x0000000408071981 */ /* 0x000322000c1e1500 */
[----:B------:R-:W-:-:S03]  /*0520*/  @!P2 IMAD.WIDE.U32 R18, R13, 0x4, R14 ;  /* 0x000000040d12a825 */ /* 0x000fc600078e000e */
[----:B------:R1:W4:Y:S04]  /*0530*/  @!P2 LDG.E.CONSTANT R13, desc[UR4][R14.64] ;  /* 0x000000040e0da981 */ /* 0x000328000c1e9900 */
[----:B------:R-:W4:Y:S01]  /*0540*/  @!P2 LDG.E.CONSTANT R12, desc[UR4][R18.64] ;  /* 0x00000004120ca981 */ /* 0x000f22000c1e9900 */
        /* <DEDUP_REMOVED lines=8> */
[----:B-1----:R-:W0:Y:S02]  /*05d0*/  SHFL.BFLY PT, R9, R16, 0x4, 0x1f ;  /* 0x0c801f0010097f89 */ /* 0x002e2400000e0000 */
[----:B0-----:R-:W-:-:S05]  /*05e0*/  FADD.FTZ R9, R16, R9 ;  /* 0x0000000910097221 */ /* 0x001fca0000010000 */
[----:B------:R-:W0:Y:S02]  /*05f0*/  SHFL.BFLY PT, R8, R9, 0x2, 0x1f ;  /* 0x0c401f0009087f89 */ /* 0x000e2400000e0000 */
[----:B0-----:R-:W-:-:S05]  /*0600*/  FADD.FTZ R8, R9, R8 ;  /* 0x0000000809087221 */ /* 0x001fca0000010000 */
[----:B------:R-:W0:Y:S02]  /*0610*/  SHFL.BFLY PT, R15, R8, 0x1, 0x1f ;  /* 0x0c201f00080f7f89 */ /* 0x000e2400000e0000 */
[----:B0-----:R-:W-:-:S04]  /*0620*/  FADD.FTZ R14, R8, R15 ;  /* 0x0000000f080e7221 */ /* 0x001fc80000010000 */
[----:B------:R-:W-:-:S06]  /*0630*/  FFMA.FTZ R3, R14, 0.015625, R3 ;  /* 0x3c8000000e037823 */ /* 0x000fcc0000010003 */
[----:B------:R-:W0:Y:S01]  /*0640*/  MUFU.RSQ R3, R3 ;  /* 0x0000000300037308 */ /* 0x000e220000001400 */
[----:B--2---:R-:W-:Y:S02]  /*0650*/  @P0 HADD2.F32 R10, -RZ, R10.H0_H0 ;  /* 0x2000000aff0a0230 */ /* 0x004fe40000004100 */
[----:B---3--:R-:W-:Y:S02]  /*0660*/  @!P0 HADD2.F32 R10, -RZ, R6.H0_H0 ;  /* 0x20000006ff0a8230 */ /* 0x008fe40000004100 */
[----:B----4-:R-:W-:-:S03]  /*0670*/  @!P1 HADD2.F32 R11, -RZ, R11.H0_H0 ;  /* 0x2000000bff0b9230 */ /* 0x010fc60000004100 */
[----:B0-----:R-:W-:Y:S01]  /*0680*/  FMUL.FTZ R10, R3, R10 ;  /* 0x0000000a030a7220 */ /* 0x001fe20000410000 */
[----:B------:R-:W-:-:S03]  /*0690*/  @P1 HADD2.F32 R11, -RZ, R7.H0_H0 ;  /* 0x20000007ff0b1230 */ /* 0x000fc60000004100 */
[----:B------:R-:W-:Y:S02]  /*06a0*/  FMUL.FTZ R7, R23, R10 ;  /* 0x0000000a17077220 */ /* 0x000fe40000410000 */
[----:B------:R-:W-:Y:S02]  /*06b0*/  FMUL.FTZ R11, R3, R11 ;  /* 0x0000000b030b7220 */ /* 0x000fe40000410000 */
[----:B------:R-:W-:Y:S02]  /*06c0*/  @!P2 FMUL.FTZ R9, R7, R12 ;  /* 0x0000000c0709a220 */ /* 0x000fe40000410000 */
[----:B------:R-:W-:-:S04]  /*06d0*/  FMUL.FTZ R0, R0, R11 ;  /* 0x0000000b00007220 */ /* 0x000fc80000410000 */
[C---:B------:R-:W-:Y:S01]  /*06e0*/  @!P2 FMUL.FTZ R12, R0.reuse, R12 ;  /* 0x0000000c000ca220 */ /* 0x040fe20000410000 */
[----:B------:R-:W-:-:S03]  /*06f0*/  @!P2 FFMA.FTZ R9, R0, R13, -R9 ;  /* 0x0000000d0009a223 */ /* 0x000fc60000010809 */
[----:B------:R-:W-:Y:S02]  /*0700*/  @!P2 FFMA.FTZ R7, R7, R13, R12 ;  /* 0x0000000d0707a223 */ /* 0x000fe4000001000c */
[----:B------:R-:W-:-:S04]  /*0710*/  @!P2 MOV R0, R9 ;  /* 0x000000090000a202 */ /* 0x000fc80000000f00 */
[----:B------:R-:W-:-:S05]  /*0720*/  F2FP.F16.F32.PACK_AB R7, R7, R0 ;  /* 0x000000000707723e */ /* 0x000fca00000000ff */
[----:B------:R-:W-:Y:S01]  /*0730*/  STG.E desc[UR4][R4.64], R7 ;  /* 0x0000000704007986 */ /* 0x000fe2000c101904 */
[----:B------:R-:W-:Y:S05]  /*0740*/  EXIT ;  /* 0x000000000000794d */ /* 0x000fea0003800000 */
.L_x_4049:
        /* <DEDUP_REMOVED lines=11> */
.L_x_4193:


//--------------------- .nv.shared._ZN12tensorrt_llm7kernels32fusedQKNormRopeKernelNTokenHeadsIN3c108BFloat16ES3_Li256ELb0ELi8EEEvPviiifPKvS6_S6_PKlii --------------------------
	.section	.nv.shared._ZN12tensorrt_llm7kernels32fusedQKNormRopeKernelNTokenHeadsIN3c108BFloat16ES3_Li256ELb0ELi8EEEvPviiifPKvS6_S6_PKlii,"aw",@nobits
	.sectionflags	@""
	.align	16
	.zero		1024


//--------------------- .nv.shared.reserved.0     --------------------------
	.section	.nv.shared.reserved.0,"aw",@nobits
	.weak		__nv_reservedSMEM_offset_0_alias
	.size		__nv_reservedSMEM_offset_0_alias, 0, 64
	.other		__nv_reservedSMEM_offset_0_alias,@"STO_CUDA_RESERVED_SHARED STV_DEFAULT"
__nv_reservedSMEM_offset_0_alias:
	.zero		0
	.zero		64


//--------------------- .nv.global                --------------------------
	.section	.nv.global,"aw",@nobits
.nv.global:
	.type		_ZN58_INTERNAL_9decf33a_27_fused_qknorm_rope_kernel_cu_b60982e94cuda3std3__48in_placeE,@object
	.size		_ZN58_INTERNAL_9decf33a_27_fused_qknorm_rope_kernel_cu_b60982e94cuda3std3__48in_placeE,(_ZN58_INTERNAL_9decf33a_27_fused_qknorm_rope_kernel_cu_b60982e94cuda3std6ranges3__45__cpo8distanceE - _ZN58_INTERNAL_9decf33a_27_fused_qknorm_rope_kernel_cu_b60982e94cuda3std3__48in_placeE)
_ZN58_INTERNAL_9decf33a_27_fused_qknorm_rope_kernel_cu_b60982e94cuda3std3__48in_placeE:
	.zero		1
	.type		_ZN58_INTERNAL_9decf33a_27_fused_qknorm_rope_kernel_cu_b60982e94cuda3std6ranges3__45__cpo8distanceE,@object
	.size		_ZN58_INTERNAL_9decf33a_27_fused_qknorm_rope_kernel_cu_b60982e94cuda3std6ranges3__45__cpo8distanceE,(_ZN58_INTERNAL_9decf33a_27_fused_qknorm_rope_kernel_cu_b60982e94cuda3std3__45__cpo6cbeginE - _ZN58_INTERNAL_9decf33a_27_fused_qknorm_rope_kernel_cu_b60982e94cuda3std6ranges3__45__cpo8distanceE)
_ZN58_INTERNAL_9decf33a_27_fused_qknorm_rope_kernel_cu_b60982e94cuda3std6ranges3__45__cpo8distanceE:
	.zero		1
	.type		_ZN58_INTERNAL_9decf33a_27_fused_qknorm_rope_kernel_cu_b60982e94cuda3std3__45__cpo6cbeginE,@object
	.size		_ZN58_INTERNAL_9decf33a_27_fused_qknorm_rope_kernel_cu_b60982e94cuda3std3__45__cpo6cbeginE,(_ZN58_INTERNAL_9decf33a_27_fused_qknorm_rope_kernel_cu_b60982e94cuda3std6ranges3__45__cpo7advanceE - _ZN58_INTERNAL_9decf33a_27_fused_qknorm_rope_kernel_cu_b60982e94cuda3std3__45__cpo6cbeginE)
_ZN58_INTERNAL_9decf33a_27_fused_qknorm_rope_kernel_cu_b60982e94cuda3std3__45__cpo6cbeginE:
	.zero		1
	.type		_ZN58_INTERNAL_9decf33a_27_fused_qknorm_rope_kernel_cu_b60982e94cuda3std6ranges3__45__cpo7advanceE,@object
	.size		_ZN58_INTERNAL_9decf33a_27_fused_qknorm_rope_kernel_cu_b60982e94cuda3std6ranges3__45__cpo7advanceE,(_ZN58_INTERNAL_9decf33a_27_fused_qknorm_rope_kernel_cu_b60982e94cuda3std3__45__cpo7crbeginE - _ZN58_INTERNAL_9decf33a_27_fused_qknorm_rope_kernel_cu_b60982e94cuda3std6ranges3__45__cpo7advanceE)
_ZN58_INTERNAL_9decf33a_27_fused_qknorm_rope_kernel_cu_b60982e94cuda3std6ranges3__45__cpo7advanceE:
	.zero		1
	.type		_ZN58_INTERNAL_9decf33a_27_fused_qknorm_rope_kernel_cu_b60982e94cuda3std3__45__cpo7crbeginE,@object
	.size		_ZN58_INTERNAL_9decf33a_27_fused_qknorm_rope_kernel_cu_b60982e94cuda3std3__45__cpo7crbeginE,(_ZN58_INTERNAL_9decf33a_27_fused_qknorm_rope_kernel_cu_b60982e94cuda3std6ranges3__45__cpo4dataE - _ZN58_INTERNAL_9decf33a_27_fused_qknorm_rope_kernel_cu_b60982e94cuda3std3__45__cpo7crbeginE)
_ZN58_INTERNAL_9decf33a_27_fused_qknorm_rope_kernel_cu_b60982e94cuda3std3__45__cpo7crbeginE:
	.zero		1
	.type		_ZN58_INTERNAL_9decf33a_27_fused_qknorm_rope_kernel_cu_b60982e94cuda3std6ranges3__45__cpo4dataE,@object
	.size		_ZN58_INTERNAL_9decf33a_27_fused_qknorm_rope_kernel_cu_b60982e94cuda3std6ranges3__45__cpo4dataE,(_ZN58_INTERNAL_9decf33a_27_fused_qknorm_rope_kernel_cu_b60982e94cuda3std6ranges3__45__cpo5beginE - _ZN58_INTERNAL_9decf33a_27_fused_qknorm_rope_kernel_cu_b60982e94cuda3std6ranges3__45__cpo4dataE)
_ZN58_INTERNAL_9decf33a_27_fused_qknorm_rope_kernel_cu_b60982e94cuda3std6ranges3__45__cpo4dataE:
	.zero		1
	.type		_ZN58_INTERNAL_9decf33a_27_fused_qknorm_rope_kernel_cu_b60982e94cuda3std6ranges3__45__cpo5beginE,@object
	.size		_ZN58_INTERNAL_9decf33a_27_fused_qknorm_rope_kernel_cu_b60982e94cuda3std6ranges3__45__cpo5beginE,(_ZN58_INTERNAL_9decf33a_27_fused_qknorm_rope_kernel_cu_b60982e94cuda3std3__460_GLOBAL__N__9decf33a_27_fused_qknorm_rope_kernel_cu_b60982e96ignoreE - _ZN58_INTERNAL_9decf33a_27_fused_qknorm_rope_kernel_cu_b60982e94cuda3std6ranges3__45__cpo5beginE)
_ZN58_INTERNAL_9decf33a_27_fused_qknorm_rope_kernel_cu_b60982e94cuda3std6ranges3__45__cpo5beginE:
	.zero		1
	.type		_ZN58_INTERNAL_9decf33a_27_fused_qknorm_rope_kernel_cu_b60982e94cuda3std3__460_GLOBAL__N__9decf33a_27_fused_qknorm_rope_kernel_cu_b60982e96ignoreE,@object
	.size		_ZN58_INTERNAL_9decf33a_27_fused_qknorm_rope_kernel_cu_b60982e94cuda3std3__460_GLOBAL__N__9decf33a_27_fused_qknorm_rope_kernel_cu_b60982e96ignoreE,(_ZN58_INTERNAL_9decf33a_27_fused_qknorm_rope_kernel_cu_b60982e94cuda3std6ranges3__45__cpo4sizeE - _ZN58_INTERNAL_9decf33a_27_fused_qknorm_rope_kernel_cu_b60982e94cuda3std3__460_GLOBAL__N__9decf33a_27_fused_qknorm_rope_kernel_cu_b60982e96ignoreE)
_ZN58_INTERNAL_9decf33a_27_fused_qknorm_rope_kernel_cu_b60982e94cuda3std3__460_GLOBAL__N__9decf33a_27_fused_qknorm_rope_kernel_cu_b60982e96ignoreE:
	.zero		1
	.type		_ZN58_INTERNAL_9decf33a_27_fused_qknorm_rope_kernel_cu_b60982e94cuda3std6ranges3__45__cpo4sizeE,@object
	.size		_ZN58_INTERNAL_9decf33a_27_fused_qknorm_rope_kernel_cu_b60982e94cuda3std6ranges3__45__cpo4sizeE,(_ZN58_INTERNAL_9decf33a_27_fused_qknorm_rope_kernel_cu_b60982e94cuda3std3__45__cpo5beginE - _ZN58_INTERNAL_9decf33a_27_fused_qknorm_rope_kernel_cu_b60982e94cuda3std6ranges3__45__cpo4sizeE)
_ZN58_INTERNAL_9decf33a_27_fused_qknorm_rope_kernel_cu_b60982e94cuda3std6ranges3__45__cpo4sizeE:
	.zero		1
	.type		_ZN58_INTERNAL_9decf33a_27_fused_qknorm_rope_kernel_cu_b60982e94cuda3std3__45__cpo5beginE,@object
	.size		_ZN58_INTERNAL_9decf33a_27_fused_qknorm_rope_kernel_cu_b60982e94cuda3std3__45__cpo5beginE,(_ZN58_INTERNAL_9decf33a_27_fused_qknorm_rope_kernel_cu_b60982e94cuda3std6ranges3__45__cpo6cbeginE - _ZN58_INTERNAL_9decf33a_27_fused_qknorm_rope_kernel_cu_b60982e94cuda3std3__45__cpo5beginE)
_ZN58_INTERNAL_9decf33a_27_fused_qknorm_rope_kernel_cu_b60982e94cuda3std3__45__cpo5beginE:
	.zero		1
	.type		_ZN58_INTERNAL_9decf33a_27_fused_qknorm_rope_kernel_cu_b60982e94cuda3std6ranges3__45__cpo6cbeginE,@object
	.size		_ZN58_INTERNAL_9decf33a_27_fused_qknorm_rope_kernel_cu_b60982e94cuda3std6ranges3__45__cpo6cbeginE,(_ZN58_INTERNAL_9decf33a_27_fused_qknorm_rope_kernel_cu_b60982e94cuda3std3__45__cpo6rbeginE - _ZN58_INTERNAL_9decf33a_27_fused_qknorm_rope_kernel_cu_b60982e94cuda3std6ranges3__45__cpo6cbeginE)
_ZN58_INTERNAL_9decf33a_27_fused_qknorm_rope_kernel_cu_b60982e94cuda3std6ranges3__45__cpo6cbeginE:
	.zero		1
	.type		_ZN58_INTERNAL_9decf33a_27_fused_qknorm_rope_kernel_cu_b60982e94cuda3std3__45__cpo6rbeginE,@object
	.size		_ZN58_INTERNAL_9decf33a_27_fused_qknorm_rope_kernel_cu_b60982e94cuda3std3__45__cpo6rbeginE,(_ZN58_INTERNAL_9decf33a_27_fused_qknorm_rope_kernel_cu_b60982e94cuda3std6ranges3__45__cpo4nextE - _ZN58_INTERNAL_9decf33a_27_fused_qknorm_rope_kernel_cu_b60982e94cuda3std3__45__cpo6rbeginE)
_ZN58_INTERNAL_9decf33a_27_fused_qknorm_rope_kernel_cu_b60982e94cuda3std3__45__cpo6rbeginE:
	.zero		1
	.type		_ZN58_INTERNAL_9decf33a_27_fused_qknorm_rope_kernel_cu_b60982e94cuda3std6ranges3__45__cpo4nextE,@object
	.size		_ZN58_INTERNAL_9decf33a_27_fused_qknorm_rope_kernel_cu_b60982e94cuda3std6ranges3__45__cpo4nextE,(_ZN58_INTERNAL_9decf33a_27_fused_qknorm_rope_kernel_cu_b60982e94cuda3std6ranges3__45__cpo4swapE - _ZN58_INTERNAL_9decf33a_27_fused_qknorm_rope_kernel_cu_b60982e94cuda3std6ranges3__45__cpo4nextE)
_ZN58_INTERNAL_9decf33a_27_fused_qknorm_rope_kernel_cu_b60982e94cuda3std6ranges3__45__cpo4nextE:
	.zero		1
	.type		_ZN58_INTERNAL_9decf33a_27_fused_qknorm_rope_kernel_cu_b60982e94cuda3std6ranges3__45__cpo4swapE,@object
	.size		_ZN58_INTERNAL_9decf33a_27_fused_qknorm_rope_kernel_cu_b60982e94cuda3std6ranges3__45__cpo4swapE,(_ZN58_INTERNAL_9decf33a_27_fused_qknorm_rope_kernel_cu_b60982e94cuda3std3__420unreachable_sentinelE - _ZN58_INTERNAL_9decf33a_27_fused_qknorm_rope_kernel_cu_b60982e94cuda3std6ranges3__45__cpo4swapE)
_ZN58_INTERNAL_9decf33a_27_fused_qknorm_rope_kernel_cu_b60982e94cuda3std6ranges3__45__cpo4swapE:
	.zero		1
	.type		_ZN58_INTERNAL_9decf33a_27_fused_qknorm_rope_kernel_cu_b60982e94cuda3std3__420unreachable_sentinelE,@object
	.size		_ZN58_INTERNAL_9decf33a_27_fused_qknorm_rope_kernel_cu_b60982e94cuda3std3__420unreachable_sentinelE,(_ZN58_INTERNAL_9decf33a_27_fused_qknorm_rope_kernel_cu_b60982e96thrust24THRUST_300001_SM_1000_NS6system6detail10sequential3seqE - _ZN58_INTERNAL_9decf33a_27_fused_qknorm_rope_kernel_cu_b60982e94cuda3std3__420unreachable_sentinelE)
_ZN58_INTERNAL_9decf33a_27_fused_qknorm_rope_kernel_cu_b60982e94cuda3std3__420unreachable_sentinelE:
	.zero		1
	.type		_ZN58_INTERNAL_9decf33a_27_fused_qknorm_rope_kernel_cu_b60982e96thrust24THRUST_300001_SM_1000_NS6system6detail10sequential3seqE,@object
	.size		_ZN58_INTERNAL_9decf33a_27_fused_qknorm_rope_kernel_cu_b60982e96thrust24THRUST_300001_SM_1000_NS6system6detail10sequential3seqE,(_ZN58_INTERNAL_9decf33a_27_fused_qknorm_rope_kernel_cu_b60982e94cuda3std3__45__cpo4cendE - _ZN58_INTERNAL_9decf33a_27_fused_qknorm_rope_kernel_cu_b60982e96thrust24THRUST_300001_SM_1000_NS6system6detail10sequential3seqE)
_ZN58_INTERNAL_9decf33a_27_fused_qknorm_rope_kernel_cu_b60982e96thrust24THRUST_300001_SM_1000_NS6system6detail10sequential3seqE:
	.zero		1
	.type		_ZN58_INTERNAL_9decf33a_27_fused_qknorm_rope_kernel_cu_b60982e94cuda3std3__45__cpo4cendE,@object
	.size		_ZN58_INTERNAL_9decf33a_27_fused_qknorm_rope_kernel_cu_b60982e94cuda3std3__45__cpo4cendE,(_ZN58_INTERNAL_9decf33a_27_fused_qknorm_rope_kernel_cu_b60982e94cuda3std6ranges3__45__cpo9iter_swapE - _ZN58_INTERNAL_9decf33a_27_fused_qknorm_rope_kernel_cu_b60982e94cuda3std3__45__cpo4cendE)
_ZN58_INTERNAL_9decf33a_27_fused_qknorm_rope_kernel_cu_b60982e94cuda3std3__45__cpo4cendE:
	.zero		1
	.type		_ZN58_INTERNAL_9decf33a_27_fused_qknorm_rope_kernel_cu_b60982e94cuda3std6ranges3__45__cpo9iter_swapE,@object
	.size		_ZN58_INTERNAL_9decf33a_27_fused_qknorm_rope_kernel_cu_b60982e94cuda3std6ranges3__45__cpo9iter_swapE,(_ZN58_INTERNAL_9decf33a_27_fused_qknorm_rope_kernel_cu_b60982e94cuda3std3__45__cpo5crendE - _ZN58_INTERNAL_9decf33a_27_fused_qknorm_rope_kernel_cu_b60982e94cuda3std6ranges3__45__cpo9iter_swapE)
_ZN58_INTERNAL_9decf33a_27_fused_qknorm_rope_kernel_cu_b60982e94cuda3std6ranges3__45__cpo9iter_swapE:
	.zero		1
	.type		_ZN58_INTERNAL_9decf33a_27_fused_qknorm_rope_kernel_cu_b60982e94cuda3std3__45__cpo5crendE,@object
	.size		_ZN58_INTERNAL_9decf33a_27_fused_qknorm_rope_kernel_cu_b60982e94cuda3std3__45__cpo5crendE,(_ZN58_INTERNAL_9decf33a_27_fused_qknorm_rope_kernel_cu_b60982e94cuda3std6ranges3__45__cpo5cdataE - _ZN58_INTERNAL_9decf33a_27_fused_qknorm_rope_kernel_cu_b60982e94cuda3std3__45__cpo5crendE)
_ZN58_INTERNAL_9decf33a_27_fused_qknorm_rope_kernel_cu_b60982e94cuda3std3__45__cpo5crendE:
	.zero		1
	.type		_ZN58_INTERNAL_9decf33a_27_fused_qknorm_rope_kernel_cu_b60982e94cuda3std6ranges3__45__cpo5cdataE,@object
	.size		_ZN58_INTERNAL_9decf33a_27_fused_qknorm_rope_kernel_cu_b60982e94cuda3std6ranges3__45__cpo5cdataE,(_ZN58_INTERNAL_9decf33a_27_fused_qknorm_rope_kernel_cu_b60982e94cuda3std6ranges3__45__cpo3endE - _ZN58_INTERNAL_9decf33a_27_fused_qknorm_rope_kernel_cu_b60982e94cuda3std6ranges3__45__cpo5cdataE)
_ZN58_INTERNAL_9decf33a_27_fused_qknorm_rope_kernel_cu_b60982e94cuda3std6ranges3__45__cpo5cdataE:
	.zero		1
	.type		_ZN58_INTERNAL_9decf33a_27_fused_qknorm_rope_kernel_cu_b60982e94cuda3std6ranges3__45__cpo3endE,@object
	.size		_ZN58_INTERNAL_9decf33a_27_fused_qknorm_rope_kernel_cu_b60982e94cuda3std6ranges3__45__cpo3endE,(_ZN58_INTERNAL_9decf33a_27_fused_qknorm_rope_kernel_cu_b60982e94cuda3std3__419piecewise_constructE - _ZN58_INTERNAL_9decf33a_27_fused_qknorm_rope_kernel_cu_b60982e94cuda3std6ranges3__45__cpo3endE)
_ZN58_INTERNAL_9decf33a_27_fused_qknorm_rope_kernel_cu_b60982e94cuda3std6ranges3__45__cpo3endE:
	.zero		1
	.type		_ZN58_INTERNAL_9decf33a_27_fused_qknorm_rope_kernel_cu_b60982e94cuda3std3__419piecewise_constructE,@object
	.size		_ZN58_INTERNAL_9decf33a_27_fused_qknorm_rope_kernel_cu_b60982e94cuda3std3__419piecewise_constructE,(_ZN58_INTERNAL_9decf33a_27_fused_qknorm_rope_kernel_cu_b60982e94cuda3std6ranges3__45__cpo5ssizeE - _ZN58_INTERNAL_9decf33a_27_fused_qknorm_rope_kernel_cu_b60982e94cuda3std3__419piecewise_constructE)
_ZN58_INTERNAL_9decf33a_27_fused_qknorm_rope_kernel_cu_b60982e94cuda3std3__419piecewise_constructE:
	.zero		1
	.type		_ZN58_INTERNAL_9decf33a_27_fused_qknorm_rope_kernel_cu_b60982e94cuda3std6ranges3__45__cpo5ssizeE,@object
	.size		_ZN58_INTERNAL_9decf33a_27_fused_qknorm_rope_kernel_cu_b60982e94cuda3std6ranges3__45__cpo5ssizeE,(_ZN58_INTERNAL_9decf33a_27_fused_qknorm_rope_kernel_cu_b60982e94cuda3std3__45__cpo3endE - _ZN58_INTERNAL_9decf33a_27_fused_qknorm_rope_kernel_cu_b60982e94cuda3std6ranges3__45__cpo5ssizeE)
_ZN58_INTERNAL_9decf33a_27_fused_qknorm_rope_kernel_cu_b60982e94cuda3std6ranges3__45__cpo5ssizeE:
	.zero		1
	.type		_ZN58_INTERNAL_9decf33a_27_fused_qknorm_rope_kernel_cu_b60982e94cuda3std3__45__cpo3endE,@object
	.size		_ZN58_INTERNAL_9decf33a_27_fused_qknorm_rope_kernel_cu_b60982e94cuda3std3__45__cpo3endE,(_ZN58_INTERNAL_9decf33a_27_fused_qknorm_rope_kernel_cu_b60982e94cuda3std6ranges3__45__cpo4cendE - _ZN58_INTERNAL_9decf33a_27_fused_qknorm_rope_kernel_cu_b60982e94cuda3std3__45__cpo3endE)
_ZN58_INTERNAL_9decf33a_27_fused_qknorm_rope_kernel_cu_b60982e94cuda3std3__45__cpo3endE:
	.zero		1
	.type		_ZN58_INTERNAL_9decf33a_27_fused_qknorm_rope_kernel_cu_b60982e94cuda3std6ranges3__45__cpo4cendE,@object
	.size		_ZN58_INTERNAL_9decf33a_27_fused_qknorm_rope_kernel_cu_b60982e94cuda3std6ranges3__45__cpo4cendE,(_ZN58_INTERNAL_9decf33a_27_fused_qknorm_rope_kernel_cu_b60982e94cuda3std3__45__cpo4rendE - _ZN58_INTERNAL_9decf33a_27_fused_qknorm_rope_kernel_cu_b60982e94cuda3std6ranges3__45__cpo4cendE)
_ZN58_INTERNAL_9decf33a_27_fused_qknorm_rope_kernel_cu_b60982e94cuda3std6ranges3__45__cpo4cendE:
	.zero		1
	.type		_ZN58_INTERNAL_9decf33a_27_fused_qknorm_rope_kernel_cu_b60982e94cuda3std3__45__cpo4rendE,@object
	.size		_ZN58_INTERNAL_9decf33a_27_fused_qknorm_rope_kernel_cu_b60982e94cuda3std3__45__cpo4rendE,(_ZN58_INTERNAL_9decf33a_27_fused_qknorm_rope_kernel_cu_b60982e94cuda3std6ranges3__45__cpo4prevE - _ZN58_INTERNAL_9decf33a_27_fused_qknorm_rope_kernel_cu_b60982e94cuda3std3__45__cpo4rendE)
_ZN58_INTERNAL_9decf33a_27_fused_qknorm_rope_kernel_cu_b60982e94cuda3std3__45__cpo4rendE:
	.zero		1
	.type		_ZN58_INTERNAL_9decf33a_27_fused_qknorm_rope_kernel_cu_b60982e94cuda3std6ranges3__45__cpo4prevE,@object
	.size		_ZN58_INTERNAL_9decf33a_27_fused_qknorm_rope_kernel_cu_b60982e94cuda3std6ranges3__45__cpo4prevE,(_ZN58_INTERNAL_9decf33a_27_fused_qknorm_rope_kernel_cu_b60982e94cuda3std6ranges3__45__cpo9iter_moveE - _ZN58_INTERNAL_9decf33a_27_fused_qknorm_rope_kernel_cu_b60982e94cuda3std6ranges3__45__cpo4prevE)
_ZN58_INTERNAL_9decf33a_27_fused_qknorm_rope_kernel_cu_b60982e94cuda3std6ranges3__45__cpo4prevE:
	.zero		1
	.type		_ZN58_INTERNAL_9decf33a_27_fused_qknorm_rope_kernel_cu_b60982e94cuda3std6ranges3__45__cpo9iter_moveE,@object
	.size		_ZN58_INTERNAL_9decf33a_27_fused_qknorm_rope_kernel_cu_b60982e94cuda3std6ranges3__45__cpo9iter_moveE,(.L_13 - _ZN58_INTERNAL_9decf33a_27_fused_qknorm_rope_kernel_cu_b60982e94cuda3std6ranges3__45__cpo9iter_moveE)
_ZN58_INTERNAL_9decf33a_27_fused_qknorm_rope_kernel_cu_b60982e94cuda3std6ranges3__45__cpo9iter_moveE:
	.zero		1
.L_13:


//--------------------- .nv.shared._ZN12tensorrt_llm7kernels32fusedQKNormRopeKernelNTokenHeadsIN3c108BFloat16ES3_Li256ELb1ELi8EEEvPviiifPKvS6_S6_PKlii --------------------------
	.section	.nv.shared._ZN12tensorrt_llm7kernels32fusedQKNormRopeKernelNTokenHeadsIN3c108BFloat16ES3_Li256ELb1ELi8EEEvPviiifPKvS6_S6_PKlii,"aw",@nobits
	.sectionflags	@""
	.align	16
	.zero		1024


//--------------------- .nv.shared._ZN12tensorrt_llm7kernels32fusedQKNormRopeKernelNTokenHeadsIN3c108BFloat16ES3_Li128ELb0ELi8EEEvPviiifPKvS6_S6_PKlii --------------------------
	.section	.nv.shared._ZN12tensorrt_llm7kernels32fusedQKNormRopeKernelNTokenHeadsIN3c108BFloat16ES3_Li128ELb0ELi8EEEvPviiifPKvS6_S6_PKlii,"aw",@nobits
	.sectionflags	@""
	.align	16
	.zero		1024


//--------------------- .nv.shared._ZN12tensorrt_llm7kernels32fusedQKNormRopeKernelNTokenHeadsIN3c108BFloat16ES3_Li128ELb1ELi8EEEvPviiifPKvS6_S6_PKlii --------------------------
	.section	.nv.shared._ZN12tensorrt_llm7kernels32fusedQKNormRopeKernelNTokenHeadsIN3c108BFloat16ES3_Li128ELb1ELi8EEEvPviiifPKvS6_S6_PKlii,"aw",@nobits
	.sectionflags	@""
	.align	16
	.zero		1024


//--------------------- .nv.shared._ZN12tensorrt_llm7kernels32fusedQKNormRopeKernelNTokenHeadsIN3c108BFloat16ES3_Li64ELb0ELi8EEEvPviiifPKvS6_S6_PKlii --------------------------
	.section	.nv.shared._ZN12tensorrt_llm7kernels32fusedQKNormRopeKernelNTokenHeadsIN3c108BFloat16ES3_Li64ELb0ELi8EEEvPviiifPKvS6_S6_PKlii,"aw",@nobits
	.sectionflags	@""
	.align	16
	.zero		1024


//--------------------- .nv.shared._ZN12tensorrt_llm7kernels32fusedQKNormRopeKernelNTokenHeadsIN3c108BFloat16ES3_Li64ELb1ELi8EEEvPviiifPKvS6_S6_PKlii --------------------------
	.section	.nv.shared._ZN12tensorrt_llm7kernels32fusedQKNormRopeKernelNTokenHeadsIN3c108BFloat16ES3_Li64ELb1ELi8EEEvPviiifPKvS6_S6_PKlii,"aw",@nobits
	.sectionflags	@""
	.align	16
	.zero		1024


//--------------------- .nv.shared._ZN12tensorrt_llm7kernels32fusedQKNormRopeKernelNTokenHeadsIN3c108BFloat16ES3_Li256ELb0ELi4EEEvPviiifPKvS6_S6_PKlii --------------------------
	.section	.nv.shared._ZN12tensorrt_llm7kernels32fusedQKNormRopeKernelNTokenHeadsIN3c108BFloat16ES3_Li256ELb0ELi4EEEvPviiifPKvS6_S6_PKlii,"aw",@nobits
	.sectionflags	@""
	.align	16
	.zero		1024


//--------------------- .nv.shared._ZN12tensorrt_llm7kernels32fusedQKNormRopeKernelNTokenHeadsIN3c108BFloat16ES3_Li256ELb1ELi4EEEvPviiifPKvS6_S6_PKlii --------------------------
	.section	.nv.shared._ZN12tensorrt_llm7kernels32fusedQKNormRopeKernelNTokenHeadsIN3c108BFloat16ES3_Li256ELb1ELi4EEEvPviiifPKvS6_S6_PKlii,"aw",@nobits
	.sectionflags	@""
	.align	16
	.zero		1024


//--------------------- .nv.shared._ZN12tensorrt_llm7kernels32fusedQKNormRopeKernelNTokenHeadsIN3c108BFloat16ES3_Li128ELb0ELi4EEEvPviiifPKvS6_S6_PKlii --------------------------
	.section	.nv.shared._ZN12tensorrt_llm7kernels32fusedQKNormRopeKernelNTokenHeadsIN3c108BFloat16ES3_Li128ELb0ELi4EEEvPviiifPKvS6_S6_PKlii,"aw",@nobits
	.sectionflags	@""
	.align	16
	.zero		1024


//--------------------- .nv.shared._ZN12tensorrt_llm7kernels32fusedQKNormRopeKernelNTokenHeadsIN3c108BFloat16ES3_Li128ELb1ELi4EEEvPviiifPKvS6_S6_PKlii --------------------------
	.section	.nv.shared._ZN12tensorrt_llm7kernels32fusedQKNormRopeKernelNTokenHeadsIN3c108BFloat16ES3_Li128ELb1ELi4EEEvPviiifPKvS6_S6_PKlii,"aw",@nobits
	.sectionflags	@""
	.align	16
	.zero		1024


//--------------------- .nv.shared._ZN12tensorrt_llm7kernels32fusedQKNormRopeKernelNTokenHeadsIN3c108BFloat16ES3_Li64ELb0ELi4EEEvPviiifPKvS6_S6_PKlii --------------------------
	.section	.nv.shared._ZN12tensorrt_llm7kernels32fusedQKNormRopeKernelNTokenHeadsIN3c108BFloat16ES3_Li64ELb0ELi4EEEvPviiifPKvS6_S6_PKlii,"aw",@nobits
	.sectionflags	@""
	.align	16
	.zero		1024


//--------------------- .nv.shared._ZN12tensorrt_llm7kernels32fusedQKNormRopeKernelNTokenHeadsIN3c108BFloat16ES3_Li64ELb1ELi4EEEvPviiifPKvS6_S6_PKlii --------------------------
	.section	.nv.shared._ZN12tensorrt_llm7kernels32fusedQKNormRopeKernelNTokenHeadsIN3c108BFloat16ES3_Li64ELb1ELi4EEEvPviiifPKvS6_S6_PKlii,"aw",@nobits
	.sectionflags	@""
	.align	16
	.zero		1024


//--------------------- .nv.shared._ZN12tensorrt_llm7kernels32fusedQKNormRopeKernelNTokenHeadsIN3c108BFloat16ES3_Li256ELb0ELi2EEEvPviiifPKvS6_S6_PKlii --------------------------
	.section	.nv.shared._ZN12tensorrt_llm7kernels32fusedQKNormRopeKernelNTokenHeadsIN3c108BFloat16ES3_Li256ELb0ELi2EEEvPviiifPKvS6_S6_PKlii,"aw",@nobits
	.sectionflags	@""
	.align	16
	.zero		1024


//--------------------- .nv.shared._ZN12tensorrt_llm7kernels32fusedQKNormRopeKernelNTokenHeadsIN3c108BFloat16ES3_Li256ELb1ELi2EEEvPviiifPKvS6_S6_PKlii --------------------------
	.section	.nv.shared._ZN12tensorrt_llm7kernels32fusedQKNormRopeKernelNTokenHeadsIN3c108BFloat16ES3_Li256ELb1ELi2EEEvPviiifPKvS6_S6_PKlii,"aw",@nobits
	.sectionflags	@""
	.align	16
	.zero		1024


//--------------------- .nv.shared._ZN12tensorrt_llm7kernels32fusedQKNormRopeKernelNTokenHeadsIN3c108BFloat16ES3_Li128ELb0ELi2EEEvPviiifPKvS6_S6_PKlii --------------------------
	.section	.nv.shared._ZN12tensorrt_llm7kernels32fusedQKNormRopeKernelNTokenHeadsIN3c108BFloat16ES3_Li128ELb0ELi2EEEvPviiifPKvS6_S6_PKlii,"aw",@nobits
	.sectionflags	@""
	.align	16
	.zero		1024


//--------------------- .nv.shared._ZN12tensorrt_llm7kernels32fusedQKNormRopeKernelNTokenHeadsIN3c108BFloat16ES3_Li128ELb1ELi2EEEvPviiifPKvS6_S6_PKlii --------------------------
	.section	.nv.shared._ZN12tensorrt_llm7kernels32fusedQKNormRopeKernelNTokenHeadsIN3c108BFloat16ES3_Li128ELb1ELi2EEEvPviiifPKvS6_S6_PKlii,"aw",@nobits
	.sectionflags	@""
	.align	16
	.zero		1024


//--------------------- .nv.shared._ZN12tensorrt_llm7kernels32fusedQKNormRopeKernelNTokenHeadsIN3c108BFloat16ES3_Li64ELb0ELi2EEEvPviiifPKvS6_S6_PKlii --------------------------
	.section	.nv.shared._ZN12tensorrt_llm7kernels32fusedQKNormRopeKernelNTokenHeadsIN3c108BFloat16ES3_Li64ELb0ELi2EEEvPviiifPKvS6_S6_PKlii,"aw",@nobits
	.sectionflags	@""
	.align	16
	.zero		1024


//--------------------- .nv.shared._ZN12tensorrt_llm7kernels32fusedQKNormRopeKernelNTokenHeadsIN3c108BFloat16ES3_Li64ELb1ELi2EEEvPviiifPKvS6_S6_PKlii --------------------------
	.section	.nv.shared._ZN12tensorrt_llm7kernels32fusedQKNormRopeKernelNTokenHeadsIN3c108BFloat16ES3_Li64ELb1ELi2EEEvPviiifPKvS6_S6_PKlii,"aw",@nobits
	.sectionflags	@""
	.align	16
	.zero		1024


//--------------------- .nv.shared._ZN12tensorrt_llm7kernels21fusedQKNormRopeKernelIN3c108BFloat16ES3_Li256ELb0EEEvPviiifPKvS6_S6_PKlii --------------------------
	.section	.nv.shared._ZN12tensorrt_llm7kernels21fusedQKNormRopeKernelIN3c108BFloat16ES3_Li256ELb0EEEvPviiifPKvS6_S6_PKlii,"aw",@nobits
	.sectionflags	@""
	.align	16
	.zero		1024


//--------------------- .nv.shared._ZN12tensorrt_llm7kernels21fusedQKNormRopeKernelIN3c108BFloat16ES3_Li256ELb1EEEvPviiifPKvS6_S6_PKlii --------------------------
	.section	.nv.shared._ZN12tensorrt_llm7kernels21fusedQKNormRopeKernelIN3c108BFloat16ES3_Li256ELb1EEEvPviiifPKvS6_S6_PKlii,"aw",@nobits
	.sectionflags	@""
	.align	16
	.zero		1024


//--------------------- .nv.shared._ZN12tensorrt_llm7kernels21fusedQKNormRopeKernelIN3c108BFloat16ES3_Li128ELb0EEEvPviiifPKvS6_S6_PKlii --------------------------
	.section	.nv.shared._ZN12tensorrt_llm7kernels21fusedQKNormRopeKernelIN3c108BFloat16ES3_Li128ELb0EEEvPviiifPKvS6_S6_PKlii,"aw",@nobits
	.sectionflags	@""
	.align	16
	.zero		1024


//--------------------- .nv.shared._ZN12tensorrt_llm7kernels21fusedQKNormRopeKernelIN3c108BFloat16ES3_Li128ELb1EEEvPviiifPKvS6_S6_PKlii --------------------------
	.section	.nv.shared._ZN12tensorrt_llm7kernels21fusedQKNormRopeKernelIN3c108BFloat16ES3_Li128ELb1EEEvPviiifPKvS6_S6_PKlii,"aw",@nobits
	.sectionflags	@""
	.align	16
	.zero		1024


//--------------------- .nv.shared._ZN12tensorrt_llm7kernels21fusedQKNormRopeKernelIN3c108BFloat16ES3_Li64ELb0EEEvPviiifPKvS6_S6_PKlii --------------------------
	.section	.nv.shared._ZN12tensorrt_llm7kernels21fusedQKNormRopeKernelIN3c108BFloat16ES3_Li64ELb0EEEvPviiifPKvS6_S6_PKlii,"aw",@nobits
	.sectionflags	@""
	.align	16
	.zero		1024


//--------------------- .nv.shared._ZN12tensorrt_llm7kernels21fusedQKNormRopeKernelIN3c108BFloat16ES3_Li64ELb1EEEvPviiifPKvS6_S6_PKlii --------------------------
	.section	.nv.shared._ZN12tensorrt_llm7kernels21fusedQKNormRopeKernelIN3c108BFloat16ES3_Li64ELb1EEEvPviiifPKvS6_S6_PKlii,"aw",@nobits
	.sectionflags	@""
	.align	16
	.zero		1024


//--------------------- .nv.shared._ZN12tensorrt_llm7kernels32fusedQKNormRopeKernelNTokenHeadsIN3c108BFloat16ENS2_4HalfELi256ELb0ELi8EEEvPviiifPKvS7_S7_PKlii --------------------------
	.section	.nv.shared._ZN12tensorrt_llm7kernels32fusedQKNormRopeKernelNTokenHeadsIN3c108BFloat16ENS2_4HalfELi256ELb0ELi8EEEvPviiifPKvS7_S7_PKlii,"aw",@nobits
	.sectionflags	@""
	.align	16
	.zero		1024


//--------------------- .nv.shared._ZN12tensorrt_llm7kernels32fusedQKNormRopeKernelNTokenHeadsIN3c108BFloat16ENS2_4HalfELi256ELb1ELi8EEEvPviiifPKvS7_S7_PKlii --------------------------
	.section	.nv.shared._ZN12tensorrt_llm7kernels32fusedQKNormRopeKernelNTokenHeadsIN3c108BFloat16ENS2_4HalfELi256ELb1ELi8EEEvPviiifPKvS7_S7_PKlii,"aw",@nobits
	.sectionflags	@""
	.align	16
	.zero		1024


//--------------------- .nv.shared._ZN12tensorrt_llm7kernels32fusedQKNormRopeKernelNTokenHeadsIN3c108BFloat16ENS2_4HalfELi128ELb0ELi8EEEvPviiifPKvS7_S7_PKlii --------------------------
	.section	.nv.shared._ZN12tensorrt_llm7kernels32fusedQKNormRopeKernelNTokenHeadsIN3c108BFloat16ENS2_4HalfELi128ELb0ELi8EEEvPviiifPKvS7_S7_PKlii,"aw",@nobits
	.sectionflags	@""
	.align	16
	.zero		1024


//--------------------- .nv.shared._ZN12tensorrt_llm7kernels32fusedQKNormRopeKernelNTokenHeadsIN3c108BFloat16ENS2_4HalfELi128ELb1ELi8EEEvPviiifPKvS7_S7_PKlii --------------------------
	.section	.nv.shared._ZN12tensorrt_llm7kernels32fusedQKNormRopeKernelNTokenHeadsIN3c108BFloat16ENS2_4HalfELi128ELb1ELi8EEEvPviiifPKvS7_S7_PKlii,"aw",@nobits
	.sectionflags	@""
	.align	16
	.zero		1024


//--------------------- .nv.shared._ZN12tensorrt_llm7kernels32fusedQKNormRopeKernelNTokenHeadsIN3c108BFloat16ENS2_4HalfELi64ELb0ELi8EEEvPviiifPKvS7_S7_PKlii --------------------------
	.section	.nv.shared._ZN12tensorrt_llm7kernels32fusedQKNormRopeKernelNTokenHeadsIN3c108BFloat16ENS2_4HalfELi64ELb0ELi8EEEvPviiifPKvS7_S7_PKlii,"aw",@nobits
	.sectionflags	@""
	.align	16
	.zero		1024


//--------------------- .nv.shared._ZN12tensorrt_llm7kernels32fusedQKNormRopeKernelNTokenHeadsIN3c108BFloat16ENS2_4HalfELi64ELb1ELi8EEEvPviiifPKvS7_S7_PKlii --------------------------
	.section	.nv.shared._ZN12tensorrt_llm7kernels32fusedQKNormRopeKernelNTokenHeadsIN3c108BFloat16ENS2_4HalfELi64ELb1ELi8EEEvPviiifPKvS7_S7_PKlii,"aw",@nobits
	.sectionflags	@""
	.align	16
	.zero		1024


//--------------------- .nv.shared._ZN12tensorrt_llm7kernels32fusedQKNormRopeKernelNTokenHeadsIN3c108BFloat16ENS2_4HalfELi256ELb0ELi4EEEvPviiifPKvS7_S7_PKlii --------------------------
	.section	.nv.shared._ZN12tensorrt_llm7kernels32fusedQKNormRopeKernelNTokenHeadsIN3c108BFloat16ENS2_4HalfELi256ELb0ELi4EEEvPviiifPKvS7_S7_PKlii,"aw",@nobits
	.sectionflags	@""
	.align	16
	.zero		1024


//--------------------- .nv.shared._ZN12tensorrt_llm7kernels32fusedQKNormRopeKernelNTokenHeadsIN3c108BFloat16ENS2_4HalfELi256ELb1ELi4EEEvPviiifPKvS7_S7_PKlii --------------------------
	.section	.nv.shared._ZN12tensorrt_llm7kernels32fusedQKNormRopeKernelNTokenHeadsIN3c108BFloat16ENS2_4HalfELi256ELb1ELi4EEEvPviiifPKvS7_S7_PKlii,"aw",@nobits
	.sectionflags	@""
	.align	16
	.zero		1024


//--------------------- .nv.shared._ZN12tensorrt_llm7kernels32fusedQKNormRopeKernelNTokenHeadsIN3c108BFloat16ENS2_4HalfELi128ELb0ELi4EEEvPviiifPKvS7_S7_PKlii --------------------------
	.section	.nv.shared._ZN12tensorrt_llm7kernels32fusedQKNormRopeKernelNTokenHeadsIN3c108BFloat16ENS2_4HalfELi128ELb0ELi4EEEvPviiifPKvS7_S7_PKlii,"aw",@nobits
	.sectionflags	@""
	.align	16
	.zero		1024


//--------------------- .nv.shared._ZN12tensorrt_llm7kernels32fusedQKNormRopeKernelNTokenHeadsIN3c108BFloat16ENS2_4HalfELi128ELb1ELi4EEEvPviiifPKvS7_S7_PKlii --------------------------
	.section	.nv.shared._ZN12tensorrt_llm7kernels32fusedQKNormRopeKernelNTokenHeadsIN3c108BFloat16ENS2_4HalfELi128ELb1ELi4EEEvPviiifPKvS7_S7_PKlii,"aw",@nobits
	.sectionflags	@""
	.align	16
	.zero		1024


//--------------------- .nv.shared._ZN12tensorrt_llm7kernels32fusedQKNormRopeKernelNTokenHeadsIN3c108BFloat16ENS2_4HalfELi64ELb0ELi4EEEvPviiifPKvS7_S7_PKlii --------------------------
	.section	.nv.shared._ZN12tensorrt_llm7kernels32fusedQKNormRopeKernelNTokenHeadsIN3c108BFloat16ENS2_4HalfELi64ELb0ELi4EEEvPviiifPKvS7_S7_PKlii,"aw",@nobits
	.sectionflags	@""
	.align	16
	.zero		1024


//--------------------- .nv.shared._ZN12tensorrt_llm7kernels32fusedQKNormRopeKernelNTokenHeadsIN3c108BFloat16ENS2_4HalfELi64ELb1ELi4EEEvPviiifPKvS7_S7_PKlii --------------------------
	.section	.nv.shared._ZN12tensorrt_llm7kernels32fusedQKNormRopeKernelNTokenHeadsIN3c108BFloat16ENS2_4HalfELi64ELb1ELi4EEEvPviiifPKvS7_S7_PKlii,"aw",@nobits
	.sectionflags	@""
	.align	16
	.zero		1024


//--------------------- .nv.shared._ZN12tensorrt_llm7kernels32fusedQKNormRopeKernelNTokenHeadsIN3c108BFloat16ENS2_4HalfELi256ELb0ELi2EEEvPviiifPKvS7_S7_PKlii --------------------------
	.section	.nv.shared._ZN12tensorrt_llm7kernels32fusedQKNormRopeKernelNTokenHeadsIN3c108BFloat16ENS2_4HalfELi256ELb0ELi2EEEvPviiifPKvS7_S7_PKlii,"aw",@nobits
	.sectionflags	@""
	.align	16
	.zero		1024


//--------------------- .nv.shared._ZN12tensorrt_llm7kernels32fusedQKNormRopeKernelNTokenHeadsIN3c108BFloat16ENS2_4HalfELi256ELb1ELi2EEEvPviiifPKvS7_S7_PKlii --------------------------
	.section	.nv.shared._ZN12tensorrt_llm7kernels32fusedQKNormRopeKernelNTokenHeadsIN3c108BFloat16ENS2_4HalfELi256ELb1ELi2EEEvPviiifPKvS7_S7_PKlii,"aw",@nobits
	.sectionflags	@""
	.align	16
	.zero		1024


//--------------------- .nv.shared._ZN12tensorrt_llm7kernels32fusedQKNormRopeKernelNTokenHeadsIN3c108BFloat16ENS2_4HalfELi128ELb0ELi2EEEvPviiifPKvS7_S7_PKlii --------------------------
	.section	.nv.shared._ZN12tensorrt_llm7kernels32fusedQKNormRopeKernelNTokenHeadsIN3c108BFloat16ENS2_4HalfELi128ELb0ELi2EEEvPviiifPKvS7_S7_PKlii,"aw",@nobits
	.sectionflags	@""
	.align	16
	.zero		1024


//--------------------- .nv.shared._ZN12tensorrt_llm7kernels32fusedQKNormRopeKernelNTokenHeadsIN3c108BFloat16ENS2_4HalfELi128ELb1ELi2EEEvPviiifPKvS7_S7_PKlii --------------------------
	.section	.nv.shared._ZN12tensorrt_llm7kernels32fusedQKNormRopeKernelNTokenHeadsIN3c108BFloat16ENS2_4HalfELi128ELb1ELi2EEEvPviiifPKvS7_S7_PKlii,"aw",@nobits
	.sectionflags	@""
	.align	16
	.zero		1024


//--------------------- .nv.shared._ZN12tensorrt_llm7kernels32fusedQKNormRopeKernelNTokenHeadsIN3c108BFloat16ENS2_4HalfELi64ELb0ELi2EEEvPviiifPKvS7_S7_PKlii --------------------------
	.section	.nv.shared._ZN12tensorrt_llm7kernels32fusedQKNormRopeKernelNTokenHeadsIN3c108BFloat16ENS2_4HalfELi64ELb0ELi2EEEvPviiifPKvS7_S7_PKlii,"aw",@nobits
	.sectionflags	@""
	.align	16
	.zero		1024


//--------------------- .nv.shared._ZN12tensorrt_llm7kernels32fusedQKNormRopeKernelNTokenHeadsIN3c108BFloat16ENS2_4HalfELi64ELb1ELi2EEEvPviiifPKvS7_S7_PKlii --------------------------
	.section	.nv.shared._ZN12tensorrt_llm7kernels32fusedQKNormRopeKernelNTokenHeadsIN3c108BFloat16ENS2_4HalfELi64ELb1ELi2EEEvPviiifPKvS7_S7_PKlii,"aw",@nobits
	.sectionflags	@""
	.align	16
	.zero		1024


//--------------------- .nv.shared._ZN12tensorrt_llm7kernels21fusedQKNormRopeKernelIN3c108BFloat16ENS2_4HalfELi256ELb0EEEvPviiifPKvS7_S7_PKlii --------------------------
	.section	.nv.shared._ZN12tensorrt_llm7kernels21fusedQKNormRopeKernelIN3c108BFloat16ENS2_4HalfELi256ELb0EEEvPviiifPKvS7_S7_PKlii,"aw",@nobits
	.sectionflags	@""
	.align	16
	.zero		1024


//--------------------- .nv.shared._ZN12tensorrt_llm7kernels21fusedQKNormRopeKernelIN3c108BFloat16ENS2_4HalfELi256ELb1EEEvPviiifPKvS7_S7_PKlii --------------------------
	.section	.nv.shared._ZN12tensorrt_llm7kernels21fusedQKNormRopeKernelIN3c108BFloat16ENS2_4HalfELi256ELb1EEEvPviiifPKvS7_S7_PKlii,"aw",@nobits
	.sectionflags	@""
	.align	16
	.zero		1024


//--------------------- .nv.shared._ZN12tensorrt_llm7kernels21fusedQKNormRopeKernelIN3c108BFloat16ENS2_4HalfELi128ELb0EEEvPviiifPKvS7_S7_PKlii --------------------------
	.section	.nv.shared._ZN12tensorrt_llm7kernels21fusedQKNormRopeKernelIN3c108BFloat16ENS2_4HalfELi128ELb0EEEvPviiifPKvS7_S7_PKlii,"aw",@nobits
	.sectionflags	@""
	.align	16
	.zero		1024


//--------------------- .nv.shared._ZN12tensorrt_llm7kernels21fusedQKNormRopeKernelIN3c108BFloat16ENS2_4HalfELi128ELb1EEEvPviiifPKvS7_S7_PKlii --------------------------
	.section	.nv.shared._ZN12tensorrt_llm7kernels21fusedQKNormRopeKernelIN3c108BFloat16ENS2_4HalfELi128ELb1EEEvPviiifPKvS7_S7_PKlii,"aw",@nobits
	.sectionflags	@""
	.align	16
	.zero		1024


//--------------------- .nv.shared._ZN12tensorrt_llm7kernels21fusedQKNormRopeKernelIN3c108BFloat16ENS2_4HalfELi64ELb0EEEvPviiifPKvS7_S7_PKlii --------------------------
	.section	.nv.shared._ZN12tensorrt_llm7kernels21fusedQKNormRopeKernelIN3c108BFloat16ENS2_4HalfELi64ELb0EEEvPviiifPKvS7_S7_PKlii,"aw",@nobits
	.sectionflags	@""
	.align	16
	.zero		1024


//--------------------- .nv.shared._ZN12tensorrt_llm7kernels21fusedQKNormRopeKernelIN3c108BFloat16ENS2_4HalfELi64ELb1EEEvPviiifPKvS7_S7_PKlii --------------------------
	.section	.nv.shared._ZN12tensorrt_llm7kernels21fusedQKNormRopeKernelIN3c108BFloat16ENS2_4HalfELi64ELb1EEEvPviiifPKvS7_S7_PKlii,"aw",@nobits
	.sectionflags	@""
	.align	16
	.zero		1024


//--------------------- .nv.shared._ZN12tensorrt_llm7kernels32fusedQKNormRopeKernelNTokenHeadsIN3c108BFloat16EfLi256ELb0ELi8EEEvPviiifPKvS6_S6_PKlii --------------------------
	.section	.nv.shared._ZN12tensorrt_llm7kernels32fusedQKNormRopeKernelNTokenHeadsIN3c108BFloat16EfLi256ELb0ELi8EEEvPviiifPKvS6_S6_PKlii,"aw",@nobits
	.sectionflags	@""
	.align	16
	.zero		1024


//--------------------- .nv.shared._ZN12tensorrt_llm7kernels32fusedQKNormRopeKernelNTokenHeadsIN3c108BFloat16EfLi256ELb1ELi8EEEvPviiifPKvS6_S6_PKlii --------------------------
	.section	.nv.shared._ZN12tensorrt_llm7kernels32fusedQKNormRopeKernelNTokenHeadsIN3c108BFloat16EfLi256ELb1ELi8EEEvPviiifPKvS6_S6_PKlii,"aw",@nobits
	.sectionflags	@""
	.align	16
	.zero		1024


//--------------------- .nv.shared._ZN12tensorrt_llm7kernels32fusedQKNormRopeKernelNTokenHeadsIN3c108BFloat16EfLi128ELb0ELi8EEEvPviiifPKvS6_S6_PKlii --------------------------
	.section	.nv.shared._ZN12tensorrt_llm7kernels32fusedQKNormRopeKernelNTokenHeadsIN3c108BFloat16EfLi128ELb0ELi8EEEvPviiifPKvS6_S6_PKlii,"aw",@nobits
	.sectionflags	@""
	.align	16
	.zero		1024


//--------------------- .nv.shared._ZN12tensorrt_llm7kernels32fusedQKNormRopeKernelNTokenHeadsIN3c108BFloat16EfLi128ELb1ELi8EEEvPviiifPKvS6_S6_PKlii --------------------------
	.section	.nv.shared._ZN12tensorrt_llm7kernels32fusedQKNormRopeKernelNTokenHeadsIN3c108BFloat16EfLi128ELb1ELi8EEEvPviiifPKvS6_S6_PKlii,"aw",@nobits
	.sectionflags	@""
	.align	16
	.zero		1024


//--------------------- .nv.shared._ZN12tensorrt_llm7kernels32fusedQKNormRopeKernelNTokenHeadsIN3c108BFloat16EfLi64ELb0ELi8EEEvPviiifPKvS6_S6_PKlii --------------------------
	.section	.nv.shared._ZN12tensorrt_llm7kernels32fusedQKNormRopeKernelNTokenHeadsIN3c108BFloat16EfLi64ELb0ELi8EEEvPviiifPKvS6_S6_PKlii,"aw",@nobits
	.sectionflags	@""
	.align	16
	.zero		1024


//--------------------- .nv.shared._ZN12tensorrt_llm7kernels32fusedQKNormRopeKernelNTokenHeadsIN3c108BFloat16EfLi64ELb1ELi8EEEvPviiifPKvS6_S6_PKlii --------------------------
	.section	.nv.shared._ZN12tensorrt_llm7kernels32fusedQKNormRopeKernelNTokenHeadsIN3c108BFloat16EfLi64ELb1ELi8EEEvPviiifPKvS6_S6_PKlii,"aw",@nobits
	.sectionflags	@""
	.align	16
	.zero		1024


//--------------------- .nv.shared._ZN12tensorrt_llm7kernels32fusedQKNormRopeKernelNTokenHeadsIN3c108BFloat16EfLi256ELb0ELi4EEEvPviiifPKvS6_S6_PKlii --------------------------
	.section	.nv.shared._ZN12tensorrt_llm7kernels32fusedQKNormRopeKernelNTokenHeadsIN3c108BFloat16EfLi256ELb0ELi4EEEvPviiifPKvS6_S6_PKlii,"aw",@nobits
	.sectionflags	@""
	.align	16
	.zero		1024


//--------------------- .nv.shared._ZN12tensorrt_llm7kernels32fusedQKNormRopeKernelNTokenHeadsIN3c108BFloat16EfLi256ELb1ELi4EEEvPviiifPKvS6_S6_PKlii --------------------------
	.section	.nv.shared._ZN12tensorrt_llm7kernels32fusedQKNormRopeKernelNTokenHeadsIN3c108BFloat16EfLi256ELb1ELi4EEEvPviiifPKvS6_S6_PKlii,"aw",@nobits
	.sectionflags	@""
	.align	16
	.zero		1024


//--------------------- .nv.shared._ZN12tensorrt_llm7kernels32fusedQKNormRopeKernelNTokenHeadsIN3c108BFloat16EfLi128ELb0ELi4EEEvPviiifPKvS6_S6_PKlii --------------------------
	.section	.nv.shared._ZN12tensorrt_llm7kernels32fusedQKNormRopeKernelNTokenHeadsIN3c108BFloat16EfLi128ELb0ELi4EEEvPviiifPKvS6_S6_PKlii,"aw",@nobits
	.sectionflags	@""
	.align	16
	.zero		1024


//--------------------- .nv.shared._ZN12tensorrt_llm7kernels32fusedQKNormRopeKernelNTokenHeadsIN3c108BFloat16EfLi128ELb1ELi4EEEvPviiifPKvS6_S6_PKlii --------------------------
	.section	.nv.shared._ZN12tensorrt_llm7kernels32fusedQKNormRopeKernelNTokenHeadsIN3c108BFloat16EfLi128ELb1ELi4EEEvPviiifPKvS6_S6_PKlii,"aw",@nobits
	.sectionflags	@""
	.align	16
	.zero		1024


//--------------------- .nv.shared._ZN12tensorrt_llm7kernels32fusedQKNormRopeKernelNTokenHeadsIN3c108BFloat16EfLi64ELb0ELi4EEEvPviiifPKvS6_S6_PKlii --------------------------
	.section	.nv.shared._ZN12tensorrt_llm7kernels32fusedQKNormRopeKernelNTokenHeadsIN3c108BFloat16EfLi64ELb0ELi4EEEvPviiifPKvS6_S6_PKlii,"aw",@nobits
	.sectionflags	@""
	.align	16
	.zero		1024


//--------------------- .nv.shared._ZN12tensorrt_llm7kernels32fusedQKNormRopeKernelNTokenHeadsIN3c108BFloat16EfLi64ELb1ELi4EEEvPviiifPKvS6_S6_PKlii --------------------------
	.section	.nv.shared._ZN12tensorrt_llm7kernels32fusedQKNormRopeKernelNTokenHeadsIN3c108BFloat16EfLi64ELb1ELi4EEEvPviiifPKvS6_S6_PKlii,"aw",@nobits
	.sectionflags	@""
	.align	16
	.zero		1024


//--------------------- .nv.shared._ZN12tensorrt_llm7kernels32fusedQKNormRopeKernelNTokenHeadsIN3c108BFloat16EfLi256ELb0ELi2EEEvPviiifPKvS6_S6_PKlii --------------------------
	.section	.nv.shared._ZN12tensorrt_llm7kernels32fusedQKNormRopeKernelNTokenHeadsIN3c108BFloat16EfLi256ELb0ELi2EEEvPviiifPKvS6_S6_PKlii,"aw",@nobits
	.sectionflags	@""
	.align	16
	.zero		1024


//--------------------- .nv.shared._ZN12tensorrt_llm7kernels32fusedQKNormRopeKernelNTokenHeadsIN3c108BFloat16EfLi256ELb1ELi2EEEvPviiifPKvS6_S6_PKlii --------------------------
	.section	.nv.shared._ZN12tensorrt_llm7kernels32fusedQKNormRopeKernelNTokenHeadsIN3c108BFloat16EfLi256ELb1ELi2EEEvPviiifPKvS6_S6_PKlii,"aw",@nobits
	.sectionflags	@""
	.align	16
	.zero		1024


//--------------------- .nv.shared._ZN12tensorrt_llm7kernels32fusedQKNormRopeKernelNTokenHeadsIN3c108BFloat16EfLi128ELb0ELi2EEEvPviiifPKvS6_S6_PKlii --------------------------
	.section	.nv.shared._ZN12tensorrt_llm7kernels32fusedQKNormRopeKernelNTokenHeadsIN3c108BFloat16EfLi128ELb0ELi2EEEvPviiifPKvS6_S6_PKlii,"aw",@nobits
	.sectionflags	@""
	.align	16
	.zero		1024


//--------------------- .nv.shared._ZN12tensorrt_llm7kernels32fusedQKNormRopeKernelNTokenHeadsIN3c108BFloat16EfLi128ELb1ELi2EEEvPviiifPKvS6_S6_PKlii --------------------------
	.section	.nv.shared._ZN12tensorrt_llm7kernels32fusedQKNormRopeKernelNTokenHeadsIN3c108BFloat16EfLi128ELb1ELi2EEEvPviiifPKvS6_S6_PKlii,"aw",@nobits
	.sectionflags	@""
	.align	16
	.zero		1024


//--------------------- .nv.shared._ZN12tensorrt_llm7kernels32fusedQKNormRopeKernelNTokenHeadsIN3c108BFloat16EfLi64ELb0ELi2EEEvPviiifPKvS6_S6_PKlii --------------------------
	.section	.nv.shared._ZN12tensorrt_llm7kernels32fusedQKNormRopeKernelNTokenHeadsIN3c108BFloat16EfLi64ELb0ELi2EEEvPviiifPKvS6_S6_PKlii,"aw",@nobits
	.sectionflags	@""
	.align	16
	.zero		1024


//--------------------- .nv.shared._ZN12tensorrt_llm7kernels32fusedQKNormRopeKernelNTokenHeadsIN3c108BFloat16EfLi64ELb1ELi2EEEvPviiifPKvS6_S6_PKlii --------------------------
	.section	.nv.shared._ZN12tensorrt_llm7kernels32fusedQKNormRopeKernelNTokenHeadsIN3c108BFloat16EfLi64ELb1ELi2EEEvPviiifPKvS6_S6_PKlii,"aw",@nobits
	.sectionflags	@""
	.align	16
	.zero		1024


//--------------------- .nv.shared._ZN12tensorrt_llm7kernels21fusedQKNormRopeKernelIN3c108BFloat16EfLi256ELb0EEEvPviiifPKvS6_S6_PKlii --------------------------
	.section	.nv.shared._ZN12tensorrt_llm7kernels21fusedQKNormRopeKernelIN3c108BFloat16EfLi256ELb0EEEvPviiifPKvS6_S6_PKlii,"aw",@nobits
	.sectionflags	@""
	.align	16
	.zero		1024


//--------------------- .nv.shared._ZN12tensorrt_llm7kernels21fusedQKNormRopeKernelIN3c108BFloat16EfLi256ELb1EEEvPviiifPKvS6_S6_PKlii --------------------------
	.section	.nv.shared._ZN12tensorrt_llm7kernels21fusedQKNormRopeKernelIN3c108BFloat16EfLi256ELb1EEEvPviiifPKvS6_S6_PKlii,"aw",@nobits
	.sectionflags	@""
	.align	16
	.zero		1024


//--------------------- .nv.shared._ZN12tensorrt_llm7kernels21fusedQKNormRopeKernelIN3c108BFloat16EfLi128ELb0EEEvPviiifPKvS6_S6_PKlii --------------------------
	.section	.nv.shared._ZN12tensorrt_llm7kernels21fusedQKNormRopeKernelIN3c108BFloat16EfLi128ELb0EEEvPviiifPKvS6_S6_PKlii,"aw",@nobits
	.sectionflags	@""
	.align	16
	.zero		1024


//--------------------- .nv.shared._ZN12tensorrt_llm7kernels21fusedQKNormRopeKernelIN3c108BFloat16EfLi128ELb1EEEvPviiifPKvS6_S6_PKlii --------------------------
	.section	.nv.shared._ZN12tensorrt_llm7kernels21fusedQKNormRopeKernelIN3c108BFloat16EfLi128ELb1EEEvPviiifPKvS6_S6_PKlii,"aw",@nobits
	.sectionflags	@""
	.align	16
	.zero		1024


//--------------------- .nv.shared._ZN12tensorrt_llm7kernels21fusedQKNormRopeKernelIN3c108BFloat16EfLi64ELb0EEEvPviiifPKvS6_S6_PKlii --------------------------
	.section	.nv.shared._ZN12tensorrt_llm7kernels21fusedQKNormRopeKernelIN3c108BFloat16EfLi64ELb0EEEvPviiifPKvS6_S6_PKlii,"aw",@nobits
	.sectionflags	@""
	.align	16
	.zero		1024


//--------------------- .nv.shared._ZN12tensorrt_llm7kernels21fusedQKNormRopeKernelIN3c108BFloat16EfLi64ELb1EEEvPviiifPKvS6_S6_PKlii --------------------------
	.section	.nv.shared._ZN12tensorrt_llm7kernels21fusedQKNormRopeKernelIN3c108BFloat16EfLi64ELb1EEEvPviiifPKvS6_S6_PKlii,"aw",@nobits
	.sectionflags	@""
	.align	16
	.zero		1024


//--------------------- .nv.shared._ZN12tensorrt_llm7kernels32fusedQKNormRopeKernelNTokenHeadsIN3c104HalfENS2_8BFloat16ELi256ELb0ELi8EEEvPviiifPKvS7_S7_PKlii --------------------------
	.section	.nv.shared._ZN12tensorrt_llm7kernels32fusedQKNormRopeKernelNTokenHeadsIN3c104HalfENS2_8BFloat16ELi256ELb0ELi8EEEvPviiifPKvS7_S7_PKlii,"aw",@nobits
	.sectionflags	@""
	.align	16
	.zero		1024


//--------------------- .nv.shared._ZN12tensorrt_llm7kernels32fusedQKNormRopeKernelNTokenHeadsIN3c104HalfENS2_8BFloat16ELi256ELb1ELi8EEEvPviiifPKvS7_S7_PKlii --------------------------
	.section	.nv.shared._ZN12tensorrt_llm7kernels32fusedQKNormRopeKernelNTokenHeadsIN3c104HalfENS2_8BFloat16ELi256ELb1ELi8EEEvPviiifPKvS7_S7_PKlii,"aw",@nobits
	.sectionflags	@""
	.align	16
	.zero		1024


//--------------------- .nv.shared._ZN12tensorrt_llm7kernels32fusedQKNormRopeKernelNTokenHeadsIN3c104HalfENS2_8BFloat16ELi128ELb0ELi8EEEvPviiifPKvS7_S7_PKlii --------------------------
	.section	.nv.shared._ZN12tensorrt_llm7kernels32fusedQKNormRopeKernelNTokenHeadsIN3c104HalfENS2_8BFloat16ELi128ELb0ELi8EEEvPviiifPKvS7_S7_PKlii,"aw",@nobits
	.sectionflags	@""
	.align	16
	.zero		1024


//--------------------- .nv.shared._ZN12tensorrt_llm7kernels32fusedQKNormRopeKernelNTokenHeadsIN3c104HalfENS2_8BFloat16ELi128ELb1ELi8EEEvPviiifPKvS7_S7_PKlii --------------------------
	.section	.nv.shared._ZN12tensorrt_llm7kernels32fusedQKNormRopeKernelNTokenHeadsIN3c104HalfENS2_8BFloat16ELi128ELb1ELi8EEEvPviiifPKvS7_S7_PKlii,"aw",@nobits
	.sectionflags	@""
	.align	16
	.zero		1024


//--------------------- .nv.shared._ZN12tensorrt_llm7kernels32fusedQKNormRopeKernelNTokenHeadsIN3c104HalfENS2_8BFloat16ELi64ELb0ELi8EEEvPviiifPKvS7_S7_PKlii --------------------------
	.section	.nv.shared._ZN12tensorrt_llm7kernels32fusedQKNormRopeKernelNTokenHeadsIN3c104HalfENS2_8BFloat16ELi64ELb0ELi8EEEvPviiifPKvS7_S7_PKlii,"aw",@nobits
	.sectionflags	@""
	.align	16
	.zero		1024


//--------------------- .nv.shared._ZN12tensorrt_llm7kernels32fusedQKNormRopeKernelNTokenHeadsIN3c104HalfENS2_8BFloat16ELi64ELb1ELi8EEEvPviiifPKvS7_S7_PKlii --------------------------
	.section	.nv.shared._ZN12tensorrt_llm7kernels32fusedQKNormRopeKernelNTokenHeadsIN3c104HalfENS2_8BFloat16ELi64ELb1ELi8EEEvPviiifPKvS7_S7_PKlii,"aw",@nobits
	.sectionflags	@""
	.align	16
	.zero		1024


//--------------------- .nv.shared._ZN12tensorrt_llm7kernels32fusedQKNormRopeKernelNTokenHeadsIN3c104HalfENS2_8BFloat16ELi256ELb0ELi4EEEvPviiifPKvS7_S7_PKlii --------------------------
	.section	.nv.shared._ZN12tensorrt_llm7kernels32fusedQKNormRopeKernelNTokenHeadsIN3c104HalfENS2_8BFloat16ELi256ELb0ELi4EEEvPviiifPKvS7_S7_PKlii,"aw",@nobits
	.sectionflags	@""
	.align	16
	.zero		1024


//--------------------- .nv.shared._ZN12tensorrt_llm7kernels32fusedQKNormRopeKernelNTokenHeadsIN3c104HalfENS2_8BFloat16ELi256ELb1ELi4EEEvPviiifPKvS7_S7_PKlii --------------------------
	.section	.nv.shared._ZN12tensorrt_llm7kernels32fusedQKNormRopeKernelNTokenHeadsIN3c104HalfENS2_8BFloat16ELi256ELb1ELi4EEEvPviiifPKvS7_S7_PKlii,"aw",@nobits
	.sectionflags	@""
	.align	16
	.zero		1024


//--------------------- .nv.shared._ZN12tensorrt_llm7kernels32fusedQKNormRopeKernelNTokenHeadsIN3c104HalfENS2_8BFloat16ELi128ELb0ELi4EEEvPviiifPKvS7_S7_PKlii --------------------------
	.section	.nv.shared._ZN12tensorrt_llm7kernels32fusedQKNormRopeKernelNTokenHeadsIN3c104HalfENS2_8BFloat16ELi128ELb0ELi4EEEvPviiifPKvS7_S7_PKlii,"aw",@nobits
	.sectionflags	@""
	.align	16
	.zero		1024


//--------------------- .nv.shared._ZN12tensorrt_llm7kernels32fusedQKNormRopeKernelNTokenHeadsIN3c104HalfENS2_8BFloat16ELi128ELb1ELi4EEEvPviiifPKvS7_S7_PKlii --------------------------
	.section	.nv.shared._ZN12tensorrt_llm7kernels32fusedQKNormRopeKernelNTokenHeadsIN3c104HalfENS2_8BFloat16ELi128ELb1ELi4EEEvPviiifPKvS7_S7_PKlii,"aw",@nobits
	.sectionflags	@""
	.align	16
	.zero		1024


//--------------------- .nv.shared._ZN12tensorrt_llm7kernels32fusedQKNormRopeKernelNTokenHeadsIN3c104HalfENS2_8BFloat16ELi64ELb0ELi4EEEvPviiifPKvS7_S7_PKlii --------------------------
	.section	.nv.shared._ZN12tensorrt_llm7kernels32fusedQKNormRopeKernelNTokenHeadsIN3c104HalfENS2_8BFloat16ELi64ELb0ELi4EEEvPviiifPKvS7_S7_PKlii,"aw",@nobits
	.sectionflags	@""
	.align	16
	.zero		1024


//--------------------- .nv.shared._ZN12tensorrt_llm7kernels32fusedQKNormRopeKernelNTokenHeadsIN3c104HalfENS2_8BFloat16ELi64ELb1ELi4EEEvPviiifPKvS7_S7_PKlii --------------------------
	.section	.nv.shared._ZN12tensorrt_llm7kernels32fusedQKNormRopeKernelNTokenHeadsIN3c104HalfENS2_8BFloat16ELi64ELb1ELi4EEEvPviiifPKvS7_S7_PKlii,"aw",@nobits
	.sectionflags	@""
	.align	16
	.zero		1024


//--------------------- .nv.shared._ZN12tensorrt_llm7kernels32fusedQKNormRopeKernelNTokenHeadsIN3c104HalfENS2_8BFloat16ELi256ELb0ELi2EEEvPviiifPKvS7_S7_PKlii --------------------------
	.section	.nv.shared._ZN12tensorrt_llm7kernels32fusedQKNormRopeKernelNTokenHeadsIN3c104HalfENS2_8BFloat16ELi256ELb0ELi2EEEvPviiifPKvS7_S7_PKlii,"aw",@nobits
	.sectionflags	@""
	.align	16
	.zero		1024


//--------------------- .nv.shared._ZN12tensorrt_llm7kernels32fusedQKNormRopeKernelNTokenHeadsIN3c104HalfENS2_8BFloat16ELi256ELb1ELi2EEEvPviiifPKvS7_S7_PKlii --------------------------
	.section	.nv.shared._ZN12tensorrt_llm7kernels32fusedQKNormRopeKernelNTokenHeadsIN3c104HalfENS2_8BFloat16ELi256ELb1ELi2EEEvPviiifPKvS7_S7_PKlii,"aw",@nobits
	.sectionflags	@""
	.align	16
	.zero		1024


//--------------------- .nv.shared._ZN12tensorrt_llm7kernels32fusedQKNormRopeKernelNTokenHeadsIN3c104HalfENS2_8BFloat16ELi128ELb0ELi2EEEvPviiifPKvS7_S7_PKlii --------------------------
	.section	.nv.shared._ZN12tensorrt_llm7kernels32fusedQKNormRopeKernelNTokenHeadsIN3c104HalfENS2_8BFloat16ELi128ELb0ELi2EEEvPviiifPKvS7_S7_PKlii,"aw",@nobits
	.sectionflags	@""
	.align	16
	.zero		1024


//--------------------- .nv.shared._ZN12tensorrt_llm7kernels32fusedQKNormRopeKernelNTokenHeadsIN3c104HalfENS2_8BFloat16ELi128ELb1ELi2EEEvPviiifPKvS7_S7_PKlii --------------------------
	.section	.nv.shared._ZN12tensorrt_llm7kernels32fusedQKNormRopeKernelNTokenHeadsIN3c104HalfENS2_8BFloat16ELi128ELb1ELi2EEEvPviiifPKvS7_S7_PKlii,"aw",@nobits
	.sectionflags	@""
	.align	16
	.zero		1024


//--------------------- .nv.shared._ZN12tensorrt_llm7kernels32fusedQKNormRopeKernelNTokenHeadsIN3c104HalfENS2_8BFloat16ELi64ELb0ELi2EEEvPviiifPKvS7_S7_PKlii --------------------------
	.section	.nv.shared._ZN12tensorrt_llm7kernels32fusedQKNormRopeKernelNTokenHeadsIN3c104HalfENS2_8BFloat16ELi64ELb0ELi2EEEvPviiifPKvS7_S7_PKlii,"aw",@nobits
	.sectionflags	@""
	.align	16
	.zero		1024


//--------------------- .nv.shared._ZN12tensorrt_llm7kernels32fusedQKNormRopeKernelNTokenHeadsIN3c104HalfENS2_8BFloat16ELi64ELb1ELi2EEEvPviiifPKvS7_S7_PKlii --------------------------
	.section	.nv.shared._ZN12tensorrt_llm7kernels32fusedQKNormRopeKernelNTokenHeadsIN3c104HalfENS2_8BFloat16ELi64ELb1ELi2EEEvPviiifPKvS7_S7_PKlii,"aw",@nobits
	.sectionflags	@""
	.align	16
	.zero		1024


//--------------------- .nv.shared._ZN12tensorrt_llm7kernels21fusedQKNormRopeKernelIN3c104HalfENS2_8BFloat16ELi256ELb0EEEvPviiifPKvS7_S7_PKlii --------------------------
	.section	.nv.shared._ZN12tensorrt_llm7kernels21fusedQKNormRopeKernelIN3c104HalfENS2_8BFloat16ELi256ELb0EEEvPviiifPKvS7_S7_PKlii,"aw",@nobits
	.sectionflags	@""
	.align	16
	.zero		1024


//--------------------- .nv.shared._ZN12tensorrt_llm7kernels21fusedQKNormRopeKernelIN3c104HalfENS2_8BFloat16ELi256ELb1EEEvPviiifPKvS7_S7_PKlii --------------------------
	.section	.nv.shared._ZN12tensorrt_llm7kernels21fusedQKNormRopeKernelIN3c104HalfENS2_8BFloat16ELi256ELb1EEEvPviiifPKvS7_S7_PKlii,"aw",@nobits
	.sectionflags	@""
	.align	16
	.zero		1024


//--------------------- .nv.shared._ZN12tensorrt_llm7kernels21fusedQKNormRopeKernelIN3c104HalfENS2_8BFloat16ELi128ELb0EEEvPviiifPKvS7_S7_PKlii --------------------------
	.section	.nv.shared._ZN12tensorrt_llm7kernels21fusedQKNormRopeKernelIN3c104HalfENS2_8BFloat16ELi128ELb0EEEvPviiifPKvS7_S7_PKlii,"aw",@nobits
	.sectionflags	@""
	.align	16
	.zero		1024


//--------------------- .nv.shared._ZN12tensorrt_llm7kernels21fusedQKNormRopeKernelIN3c104HalfENS2_8BFloat16ELi128ELb1EEEvPviiifPKvS7_S7_PKlii --------------------------
	.section	.nv.shared._ZN12tensorrt_llm7kernels21fusedQKNormRopeKernelIN3c104HalfENS2_8BFloat16ELi128ELb1EEEvPviiifPKvS7_S7_PKlii,"aw",@nobits
	.sectionflags	@""
	.align	16
	.zero		1024


//--------------------- .nv.shared._ZN12tensorrt_llm7kernels21fusedQKNormRopeKernelIN3c104HalfENS2_8BFloat16ELi64ELb0EEEvPviiifPKvS7_S7_PKlii --------------------------
	.section	.nv.shared._ZN12tensorrt_llm7kernels21fusedQKNormRopeKernelIN3c104HalfENS2_8BFloat16ELi64ELb0EEEvPviiifPKvS7_S7_PKlii,"aw",@nobits
	.sectionflags	@""
	.align	16
	.zero		1024


//--------------------- .nv.shared._ZN12tensorrt_llm7kernels21fusedQKNormRopeKernelIN3c104HalfENS2_8BFloat16ELi64ELb1EEEvPviiifPKvS7_S7_PKlii --------------------------
	.section	.nv.shared._ZN12tensorrt_llm7kernels21fusedQKNormRopeKernelIN3c104HalfENS2_8BFloat16ELi64ELb1EEEvPviiifPKvS7_S7_PKlii,"aw",@nobits
	.sectionflags	@""
	.align	16
	.zero		1024


//--------------------- .nv.shared._ZN12tensorrt_llm7kernels32fusedQKNormRopeKernelNTokenHeadsIN3c104HalfES3_Li256ELb0ELi8EEEvPviiifPKvS6_S6_PKlii --------------------------
	.section	.nv.shared._ZN12tensorrt_llm7kernels32fusedQKNormRopeKernelNTokenHeadsIN3c104HalfES3_Li256ELb0ELi8EEEvPviiifPKvS6_S6_PKlii,"aw",@nobits
	.sectionflags	@""
	.align	16
	.zero		1024


//--------------------- .nv.shared._ZN12tensorrt_llm7kernels32fusedQKNormRopeKernelNTokenHeadsIN3c104HalfES3_Li256ELb1ELi8EEEvPviiifPKvS6_S6_PKlii --------------------------
	.section	.nv.shared._ZN12tensorrt_llm7kernels32fusedQKNormRopeKernelNTokenHeadsIN3c104HalfES3_Li256ELb1ELi8EEEvPviiifPKvS6_S6_PKlii,"aw",@nobits
	.sectionflags	@""
	.align	16
	.zero		1024


//--------------------- .nv.shared._ZN12tensorrt_llm7kernels32fusedQKNormRopeKernelNTokenHeadsIN3c104HalfES3_Li128ELb0ELi8EEEvPviiifPKvS6_S6_PKlii --------------------------
	.section	.nv.shared._ZN12tensorrt_llm7kernels32fusedQKNormRopeKernelNTokenHeadsIN3c104HalfES3_Li128ELb0ELi8EEEvPviiifPKvS6_S6_PKlii,"aw",@nobits
	.sectionflags	@""
	.align	16
	.zero		1024


//--------------------- .nv.shared._ZN12tensorrt_llm7kernels32fusedQKNormRopeKernelNTokenHeadsIN3c104HalfES3_Li128ELb1ELi8EEEvPviiifPKvS6_S6_PKlii --------------------------
	.section	.nv.shared._ZN12tensorrt_llm7kernels32fusedQKNormRopeKernelNTokenHeadsIN3c104HalfES3_Li128ELb1ELi8EEEvPviiifPKvS6_S6_PKlii,"aw",@nobits
	.sectionflags	@""
	.align	16
	.zero		1024


//--------------------- .nv.shared._ZN12tensorrt_llm7kernels32fusedQKNormRopeKernelNTokenHeadsIN3c104HalfES3_Li64ELb0ELi8EEEvPviiifPKvS6_S6_PKlii --------------------------
	.section	.nv.shared._ZN12tensorrt_llm7kernels32fusedQKNormRopeKernelNTokenHeadsIN3c104HalfES3_Li64ELb0ELi8EEEvPviiifPKvS6_S6_PKlii,"aw",@nobits
	.sectionflags	@""
	.align	16
	.zero		1024


//--------------------- .nv.shared._ZN12tensorrt_llm7kernels32fusedQKNormRopeKernelNTokenHeadsIN3c104HalfES3_Li64ELb1ELi8EEEvPviiifPKvS6_S6_PKlii --------------------------
	.section	.nv.shared._ZN12tensorrt_llm7kernels32fusedQKNormRopeKernelNTokenHeadsIN3c104HalfES3_Li64ELb1ELi8EEEvPviiifPKvS6_S6_PKlii,"aw",@nobits
	.sectionflags	@""
	.align	16
	.zero		1024


//--------------------- .nv.shared._ZN12tensorrt_llm7kernels32fusedQKNormRopeKernelNTokenHeadsIN3c104HalfES3_Li256ELb0ELi4EEEvPviiifPKvS6_S6_PKlii --------------------------
	.section	.nv.shared._ZN12tensorrt_llm7kernels32fusedQKNormRopeKernelNTokenHeadsIN3c104HalfES3_Li256ELb0ELi4EEEvPviiifPKvS6_S6_PKlii,"aw",@nobits
	.sectionflags	@""
	.align	16
	.zero		1024


//--------------------- .nv.shared._ZN12tensorrt_llm7kernels32fusedQKNormRopeKernelNTokenHeadsIN3c104HalfES3_Li256ELb1ELi4EEEvPviiifPKvS6_S6_PKlii --------------------------
	.section	.nv.shared._ZN12tensorrt_llm7kernels32fusedQKNormRopeKernelNTokenHeadsIN3c104HalfES3_Li256ELb1ELi4EEEvPviiifPKvS6_S6_PKlii,"aw",@nobits
	.sectionflags	@""
	.align	16
	.zero		1024


//--------------------- .nv.shared._ZN12tensorrt_llm7kernels32fusedQKNormRopeKernelNTokenHeadsIN3c104HalfES3_Li128ELb0ELi4EEEvPviiifPKvS6_S6_PKlii --------------------------
	.section	.nv.shared._ZN12tensorrt_llm7kernels32fusedQKNormRopeKernelNTokenHeadsIN3c104HalfES3_Li128ELb0ELi4EEEvPviiifPKvS6_S6_PKlii,"aw",@nobits
	.sectionflags	@""
	.align	16
	.zero		1024


//--------------------- .nv.shared._ZN12tensorrt_llm7kernels32fusedQKNormRopeKernelNTokenHeadsIN3c104HalfES3_Li128ELb1ELi4EEEvPviiifPKvS6_S6_PKlii --------------------------
	.section	.nv.shared._ZN12tensorrt_llm7kernels32fusedQKNormRopeKernelNTokenHeadsIN3c104HalfES3_Li128ELb1ELi4EEEvPviiifPKvS6_S6_PKlii,"aw",@nobits
	.sectionflags	@""
	.align	16
	.zero		1024


//--------------------- .nv.shared._ZN12tensorrt_llm7kernels32fusedQKNormRopeKernelNTokenHeadsIN3c104HalfES3_Li64ELb0ELi4EEEvPviiifPKvS6_S6_PKlii --------------------------
	.section	.nv.shared._ZN12tensorrt_llm7kernels32fusedQKNormRopeKernelNTokenHeadsIN3c104HalfES3_Li64ELb0ELi4EEEvPviiifPKvS6_S6_PKlii,"aw",@nobits
	.sectionflags	@""
	.align	16
	.zero		1024


//--------------------- .nv.shared._ZN12tensorrt_llm7kernels32fusedQKNormRopeKernelNTokenHeadsIN3c104HalfES3_Li64ELb1ELi4EEEvPviiifPKvS6_S6_PKlii --------------------------
	.section	.nv.shared._ZN12tensorrt_llm7kernels32fusedQKNormRopeKernelNTokenHeadsIN3c104HalfES3_Li64ELb1ELi4EEEvPviiifPKvS6_S6_PKlii,"aw",@nobits
	.sectionflags	@""
	.align	16
	.zero		1024


//--------------------- .nv.shared._ZN12tensorrt_llm7kernels32fusedQKNormRopeKernelNTokenHeadsIN3c104HalfES3_Li256ELb0ELi2EEEvPviiifPKvS6_S6_PKlii --------------------------
	.section	.nv.shared._ZN12tensorrt_llm7kernels32fusedQKNormRopeKernelNTokenHeadsIN3c104HalfES3_Li256ELb0ELi2EEEvPviiifPKvS6_S6_PKlii,"aw",@nobits
	.sectionflags	@""
	.align	16
	.zero		1024


//--------------------- .nv.shared._ZN12tensorrt_llm7kernels32fusedQKNormRopeKernelNTokenHeadsIN3c104HalfES3_Li256ELb1ELi2EEEvPviiifPKvS6_S6_PKlii --------------------------
	.section	.nv.shared._ZN12tensorrt_llm7kernels32fusedQKNormRopeKernelNTokenHeadsIN3c104HalfES3_Li256ELb1ELi2EEEvPviiifPKvS6_S6_PKlii,"aw",@nobits
	.sectionflags	@""
	.align	16
	.zero		1024


//--------------------- .nv.shared._ZN12tensorrt_llm7kernels32fusedQKNormRopeKernelNTokenHeadsIN3c104HalfES3_Li128ELb0ELi2EEEvPviiifPKvS6_S6_PKlii --------------------------
	.section	.nv.shared._ZN12tensorrt_llm7kernels32fusedQKNormRopeKernelNTokenHeadsIN3c104HalfES3_Li128ELb0ELi2EEEvPviiifPKvS6_S6_PKlii,"aw",@nobits
	.sectionflags	@""
	.align	16
	.zero		1024


//--------------------- .nv.shared._ZN12tensorrt_llm7kernels32fusedQKNormRopeKernelNTokenHeadsIN3c104HalfES3_Li128ELb1ELi2EEEvPviiifPKvS6_S6_PKlii --------------------------
	.section	.nv.shared._ZN12tensorrt_llm7kernels32fusedQKNormRopeKernelNTokenHeadsIN3c104HalfES3_Li128ELb1ELi2EEEvPviiifPKvS6_S6_PKlii,"aw",@nobits
	.sectionflags	@""
	.align	16
	.zero		1024


//--------------------- .nv.shared._ZN12tensorrt_llm7kernels32fusedQKNormRopeKernelNTokenHeadsIN3c104HalfES3_Li64ELb0ELi2EEEvPviiifPKvS6_S6_PKlii --------------------------
	.section	.nv.shared._ZN12tensorrt_llm7kernels32fusedQKNormRopeKernelNTokenHeadsIN3c104HalfES3_Li64ELb0ELi2EEEvPviiifPKvS6_S6_PKlii,"aw",@nobits
	.sectionflags	@""
	.align	16
	.zero		1024


//--------------------- .nv.shared._ZN12tensorrt_llm7kernels32fusedQKNormRopeKernelNTokenHeadsIN3c104HalfES3_Li64ELb1ELi2EEEvPviiifPKvS6_S6_PKlii --------------------------
	.section	.nv.shared._ZN12tensorrt_llm7kernels32fusedQKNormRopeKernelNTokenHeadsIN3c104HalfES3_Li64ELb1ELi2EEEvPviiifPKvS6_S6_PKlii,"aw",@nobits
	.sectionflags	@""
	.align	16
	.zero		1024


//--------------------- .nv.shared._ZN12tensorrt_llm7kernels21fusedQKNormRopeKernelIN3c104HalfES3_Li256ELb0EEEvPviiifPKvS6_S6_PKlii --------------------------
	.section	.nv.shared._ZN12tensorrt_llm7kernels21fusedQKNormRopeKernelIN3c104HalfES3_Li256ELb0EEEvPviiifPKvS6_S6_PKlii,"aw",@nobits
	.sectionflags	@""
	.align	16
	.zero		1024


//--------------------- .nv.shared._ZN12tensorrt_llm7kernels21fusedQKNormRopeKernelIN3c104HalfES3_Li256ELb1EEEvPviiifPKvS6_S6_PKlii --------------------------
	.section	.nv.shared._ZN12tensorrt_llm7kernels21fusedQKNormRopeKernelIN3c104HalfES3_Li256ELb1EEEvPviiifPKvS6_S6_PKlii,"aw",@nobits
	.sectionflags	@""
	.align	16
	.zero		1024


//--------------------- .nv.shared._ZN12tensorrt_llm7kernels21fusedQKNormRopeKernelIN3c104HalfES3_Li128ELb0EEEvPviiifPKvS6_S6_PKlii --------------------------
	.section	.nv.shared._ZN12tensorrt_llm7kernels21fusedQKNormRopeKernelIN3c104HalfES3_Li128ELb0EEEvPviiifPKvS6_S6_PKlii,"aw",@nobits
	.sectionflags	@""
	.align	16
	.zero		1024


//--------------------- .nv.shared._ZN12tensorrt_llm7kernels21fusedQKNormRopeKernelIN3c104HalfES3_Li128ELb1EEEvPviiifPKvS6_S6_PKlii --------------------------
	.section	.nv.shared._ZN12tensorrt_llm7kernels21fusedQKNormRopeKernelIN3c104HalfES3_Li128ELb1EEEvPviiifPKvS6_S6_PKlii,"aw",@nobits
	.sectionflags	@""
	.align	16
	.zero		1024


//--------------------- .nv.shared._ZN12tensorrt_llm7kernels21fusedQKNormRopeKernelIN3c104HalfES3_Li64ELb0EEEvPviiifPKvS6_S6_PKlii --------------------------
	.section	.nv.shared._ZN12tensorrt_llm7kernels21fusedQKNormRopeKernelIN3c104HalfES3_Li64ELb0EEEvPviiifPKvS6_S6_PKlii,"aw",@nobits
	.sectionflags	@""
	.align	16
	.zero		1024


//--------------------- .nv.shared._ZN12tensorrt_llm7kernels21fusedQKNormRopeKernelIN3c104HalfES3_Li64ELb1EEEvPviiifPKvS6_S6_PKlii --------------------------
	.section	.nv.shared._ZN12tensorrt_llm7kernels21fusedQKNormRopeKernelIN3c104HalfES3_Li64ELb1EEEvPviiifPKvS6_S6_PKlii,"aw",@nobits
	.sectionflags	@""
	.align	16
	.zero		1024


//--------------------- .nv.shared._ZN12tensorrt_llm7kernels32fusedQKNormRopeKernelNTokenHeadsIN3c104HalfEfLi256ELb0ELi8EEEvPviiifPKvS6_S6_PKlii --------------------------
	.section	.nv.shared._ZN12tensorrt_llm7kernels32fusedQKNormRopeKernelNTokenHeadsIN3c104HalfEfLi256ELb0ELi8EEEvPviiifPKvS6_S6_PKlii,"aw",@nobits
	.sectionflags	@""
	.align	16
	.zero		1024


//--------------------- .nv.shared._ZN12tensorrt_llm7kernels32fusedQKNormRopeKernelNTokenHeadsIN3c104HalfEfLi256ELb1ELi8EEEvPviiifPKvS6_S6_PKlii --------------------------
	.section	.nv.shared._ZN12tensorrt_llm7kernels32fusedQKNormRopeKernelNTokenHeadsIN3c104HalfEfLi256ELb1ELi8EEEvPviiifPKvS6_S6_PKlii,"aw",@nobits
	.sectionflags	@""
	.align	16
	.zero		1024


//--------------------- .nv.shared._ZN12tensorrt_llm7kernels32fusedQKNormRopeKernelNTokenHeadsIN3c104HalfEfLi128ELb0ELi8EEEvPviiifPKvS6_S6_PKlii --------------------------
	.section	.nv.shared._ZN12tensorrt_llm7kernels32fusedQKNormRopeKernelNTokenHeadsIN3c104HalfEfLi128ELb0ELi8EEEvPviiifPKvS6_S6_PKlii,"aw",@nobits
	.sectionflags	@""
	.align	16
	.zero		1024


//--------------------- .nv.shared._ZN12tensorrt_llm7kernels32fusedQKNormRopeKernelNTokenHeadsIN3c104HalfEfLi128ELb1ELi8EEEvPviiifPKvS6_S6_PKlii --------------------------
	.section	.nv.shared._ZN12tensorrt_llm7kernels32fusedQKNormRopeKernelNTokenHeadsIN3c104HalfEfLi128ELb1ELi8EEEvPviiifPKvS6_S6_PKlii,"aw",@nobits
	.sectionflags	@""
	.align	16
	.zero		1024


//--------------------- .nv.shared._ZN12tensorrt_llm7kernels32fusedQKNormRopeKernelNTokenHeadsIN3c104HalfEfLi64ELb0ELi8EEEvPviiifPKvS6_S6_PKlii --------------------------
	.section	.nv.shared._ZN12tensorrt_llm7kernels32fusedQKNormRopeKernelNTokenHeadsIN3c104HalfEfLi64ELb0ELi8EEEvPviiifPKvS6_S6_PKlii,"aw",@nobits
	.sectionflags	@""
	.align	16
	.zero		1024


//--------------------- .nv.shared._ZN12tensorrt_llm7kernels32fusedQKNormRopeKernelNTokenHeadsIN3c104HalfEfLi64ELb1ELi8EEEvPviiifPKvS6_S6_PKlii --------------------------
	.section	.nv.shared._ZN12tensorrt_llm7kernels32fusedQKNormRopeKernelNTokenHeadsIN3c104HalfEfLi64ELb1ELi8EEEvPviiifPKvS6_S6_PKlii,"aw",@nobits
	.sectionflags	@""
	.align	16
	.zero		1024


//--------------------- .nv.shared._ZN12tensorrt_llm7kernels32fusedQKNormRopeKernelNTokenHeadsIN3c104HalfEfLi256ELb0ELi4EEEvPviiifPKvS6_S6_PKlii --------------------------
	.section	.nv.shared._ZN12tensorrt_llm7kernels32fusedQKNormRopeKernelNTokenHeadsIN3c104HalfEfLi256ELb0ELi4EEEvPviiifPKvS6_S6_PKlii,"aw",@nobits
	.sectionflags	@""
	.align	16
	.zero		1024


//--------------------- .nv.shared._ZN12tensorrt_llm7kernels32fusedQKNormRopeKernelNTokenHeadsIN3c104HalfEfLi256ELb1ELi4EEEvPviiifPKvS6_S6_PKlii --------------------------
	.section	.nv.shared._ZN12tensorrt_llm7kernels32fusedQKNormRopeKernelNTokenHeadsIN3c104HalfEfLi256ELb1ELi4EEEvPviiifPKvS6_S6_PKlii,"aw",@nobits
	.sectionflags	@""
	.align	16
	.zero		1024


//--------------------- .nv.shared._ZN12tensorrt_llm7kernels32fusedQKNormRopeKernelNTokenHeadsIN3c104HalfEfLi128ELb0ELi4EEEvPviiifPKvS6_S6_PKlii --------------------------
	.section	.nv.shared._ZN12tensorrt_llm7kernels32fusedQKNormRopeKernelNTokenHeadsIN3c104HalfEfLi128ELb0ELi4EEEvPviiifPKvS6_S6_PKlii,"aw",@nobits
	.sectionflags	@""
	.align	16
	.zero		1024


//--------------------- .nv.shared._ZN12tensorrt_llm7kernels32fusedQKNormRopeKernelNTokenHeadsIN3c104HalfEfLi128ELb1ELi4EEEvPviiifPKvS6_S6_PKlii --------------------------
	.section	.nv.shared._ZN12tensorrt_llm7kernels32fusedQKNormRopeKernelNTokenHeadsIN3c104HalfEfLi128ELb1ELi4EEEvPviiifPKvS6_S6_PKlii,"aw",@nobits
	.sectionflags	@""
	.align	16
	.zero		1024


//--------------------- .nv.shared._ZN12tensorrt_llm7kernels32fusedQKNormRopeKernelNTokenHeadsIN3c104HalfEfLi64ELb0ELi4EEEvPviiifPKvS6_S6_PKlii --------------------------
	.section	.nv.shared._ZN12tensorrt_llm7kernels32fusedQKNormRopeKernelNTokenHeadsIN3c104HalfEfLi64ELb0ELi4EEEvPviiifPKvS6_S6_PKlii,"aw",@nobits
	.sectionflags	@""
	.align	16
	.zero		1024


//--------------------- .nv.shared._ZN12tensorrt_llm7kernels32fusedQKNormRopeKernelNTokenHeadsIN3c104HalfEfLi64ELb1ELi4EEEvPviiifPKvS6_S6_PKlii --------------------------
	.section	.nv.shared._ZN12tensorrt_llm7kernels32fusedQKNormRopeKernelNTokenHeadsIN3c104HalfEfLi64ELb1ELi4EEEvPviiifPKvS6_S6_PKlii,"aw",@nobits
	.sectionflags	@""
	.align	16
	.zero		1024


//--------------------- .nv.shared._ZN12tensorrt_llm7kernels32fusedQKNormRopeKernelNTokenHeadsIN3c104HalfEfLi256ELb0ELi2EEEvPviiifPKvS6_S6_PKlii --------------------------
	.section	.nv.shared._ZN12tensorrt_llm7kernels32fusedQKNormRopeKernelNTokenHeadsIN3c104HalfEfLi256ELb0ELi2EEEvPviiifPKvS6_S6_PKlii,"aw",@nobits
	.sectionflags	@""
	.align	16
	.zero		1024


//--------------------- .nv.shared._ZN12tensorrt_llm7kernels32fusedQKNormRopeKernelNTokenHeadsIN3c104HalfEfLi256ELb1ELi2EEEvPviiifPKvS6_S6_PKlii --------------------------
	.section	.nv.shared._ZN12tensorrt_llm7kernels32fusedQKNormRopeKernelNTokenHeadsIN3c104HalfEfLi256ELb1ELi2EEEvPviiifPKvS6_S6_PKlii,"aw",@nobits
	.sectionflags	@""
	.align	16
	.zero		1024


//--------------------- .nv.shared._ZN12tensorrt_llm7kernels32fusedQKNormRopeKernelNTokenHeadsIN3c104HalfEfLi128ELb0ELi2EEEvPviiifPKvS6_S6_PKlii --------------------------
	.section	.nv.shared._ZN12tensorrt_llm7kernels32fusedQKNormRopeKernelNTokenHeadsIN3c104HalfEfLi128ELb0ELi2EEEvPviiifPKvS6_S6_PKlii,"aw",@nobits
	.sectionflags	@""
	.align	16
	.zero		1024


//--------------------- .nv.shared._ZN12tensorrt_llm7kernels32fusedQKNormRopeKernelNTokenHeadsIN3c104HalfEfLi128ELb1ELi2EEEvPviiifPKvS6_S6_PKlii --------------------------
	.section	.nv.shared._ZN12tensorrt_llm7kernels32fusedQKNormRopeKernelNTokenHeadsIN3c104HalfEfLi128ELb1ELi2EEEvPviiifPKvS6_S6_PKlii,"aw",@nobits
	.sectionflags	@""
	.align	16
	.zero		1024


//--------------------- .nv.shared._ZN12tensorrt_llm7kernels32fusedQKNormRopeKernelNTokenHeadsIN3c104HalfEfLi64ELb0ELi2EEEvPviiifPKvS6_S6_PKlii --------------------------
	.section	.nv.shared._ZN12tensorrt_llm7kernels32fusedQKNormRopeKernelNTokenHeadsIN3c104HalfEfLi64ELb0ELi2EEEvPviiifPKvS6_S6_PKlii,"aw",@nobits
	.sectionflags	@""
	.align	16
	.zero		1024


//--------------------- .nv.shared._ZN12tensorrt_llm7kernels32fusedQKNormRopeKernelNTokenHeadsIN3c104HalfEfLi64ELb1ELi2EEEvPviiifPKvS6_S6_PKlii --------------------------
	.section	.nv.shared._ZN12tensorrt_llm7kernels32fusedQKNormRopeKernelNTokenHeadsIN3c104HalfEfLi64ELb1ELi2EEEvPviiifPKvS6_S6_PKlii,"aw",@nobits
	.sectionflags	@""
	.align	16
	.zero		1024


//--------------------- .nv.shared._ZN12tensorrt_llm7kernels21fusedQKNormRopeKernelIN3c104HalfEfLi256ELb0EEEvPviiifPKvS6_S6_PKlii --------------------------
	.section	.nv.shared._ZN12tensorrt_llm7kernels21fusedQKNormRopeKernelIN3c104HalfEfLi256ELb0EEEvPviiifPKvS6_S6_PKlii,"aw",@nobits
	.sectionflags	@""
	.align	16
	.zero		1024


//--------------------- .nv.shared._ZN12tensorrt_llm7kernels21fusedQKNormRopeKernelIN3c104HalfEfLi256ELb1EEEvPviiifPKvS6_S6_PKlii --------------------------
	.section	.nv.shared._ZN12tensorrt_llm7kernels21fusedQKNormRopeKernelIN3c104HalfEfLi256ELb1EEEvPviiifPKvS6_S6_PKlii,"aw",@nobits
	.sectionflags	@""
	.align	16
	.zero		1024


//--------------------- .nv.shared._ZN12tensorrt_llm7kernels21fusedQKNormRopeKernelIN3c104HalfEfLi128ELb0EEEvPviiifPKvS6_S6_PKlii --------------------------
	.section	.nv.shared._ZN12tensorrt_llm7kernels21fusedQKNormRopeKernelIN3c104HalfEfLi128ELb0EEEvPviiifPKvS6_S6_PKlii,"aw",@nobits
	.sectionflags	@""
	.align	16
	.zero		1024


//--------------------- .nv.shared._ZN12tensorrt_llm7kernels21fusedQKNormRopeKernelIN3c104HalfEfLi128ELb1EEEvPviiifPKvS6_S6_PKlii --------------------------
	.section	.nv.shared._ZN12tensorrt_llm7kernels21fusedQKNormRopeKernelIN3c104HalfEfLi128ELb1EEEvPviiifPKvS6_S6_PKlii,"aw",@nobits
	.sectionflags	@""
	.align	16
	.zero		1024


//--------------------- .nv.shared._ZN12tensorrt_llm7kernels21fusedQKNormRopeKernelIN3c104HalfEfLi64ELb0EEEvPviiifPKvS6_S6_PKlii --------------------------
	.section	.nv.shared._ZN12tensorrt_llm7kernels21fusedQKNormRopeKernelIN3c104HalfEfLi64ELb0EEEvPviiifPKvS6_S6_PKlii,"aw",@nobits
	.sectionflags	@""
	.align	16
	.zero		1024


//--------------------- .nv.shared._ZN12tensorrt_llm7kernels21fusedQKNormRopeKernelIN3c104HalfEfLi64ELb1EEEvPviiifPKvS6_S6_PKlii --------------------------
	.section	.nv.shared._ZN12tensorrt_llm7kernels21fusedQKNormRopeKernelIN3c104HalfEfLi64ELb1EEEvPviiifPKvS6_S6_PKlii,"aw",@nobits
	.sectionflags	@""
	.align	16
	.zero		1024


//--------------------- .nv.constant0._ZN12tensorrt_llm7kernels32fusedQKNormRopeKernelNTokenHeadsIN3c108BFloat16ES3_Li256ELb0ELi8EEEvPviiifPKvS6_S6_PKlii --------------------------
	.section	.nv.constant0._ZN12tensorrt_llm7kernels32fusedQKNormRopeKernelNTokenHeadsIN3c108BFloat16ES3_Li256ELb0ELi8EEEvPviiifPKvS6_S6_PKlii,"a",@progbits
	.sectionflags	@""
	.align	4
.nv.constant0._ZN12tensorrt_llm7kernels32fusedQKNormRopeKernelNTokenHeadsIN3c108BFloat16ES3_Li256ELb0ELi8EEEvPviiifPKvS6_S6_PKlii:
	.zero		960


//--------------------- .nv.constant0._ZN12tensorrt_llm7kernels32fusedQKNormRopeKernelNTokenHeadsIN3c108BFloat16ES3_Li256ELb1ELi8EEEvPviiifPKvS6_S6_PKlii --------------------------
	.section	.nv.constant0._ZN12tensorrt_llm7kernels32fusedQKNormRopeKernelNTokenHeadsIN3c108BFloat16ES3_Li256ELb1ELi8EEEvPviiifPKvS6_S6_PKlii,"a",@progbits
	.sectionflags	@""
	.align	4
.nv.constant0._ZN12tensorrt_llm7kernels32fusedQKNormRopeKernelNTokenHeadsIN3c108BFloat16ES3_Li256ELb1ELi8EEEvPviiifPKvS6_S6_PKlii:
	.zero		960


//--------------------- .nv.constant0._ZN12tensorrt_llm7kernels32fusedQKNormRopeKernelNTokenHeadsIN3c108BFloat16ES3_Li128ELb0ELi8EEEvPviiifPKvS6_S6_PKlii --------------------------
	.section	.nv.constant0._ZN12tensorrt_llm7kernels32fusedQKNormRopeKernelNTokenHeadsIN3c108BFloat16ES3_Li128ELb0ELi8EEEvPviiifPKvS6_S6_PKlii,"a",@progbits
	.sectionflags	@""
	.align	4
.nv.constant0._ZN12tensorrt_llm7kernels32fusedQKNormRopeKernelNTokenHeadsIN3c108BFloat16ES3_Li128ELb0ELi8EEEvPviiifPKvS6_S6_PKlii:
	.zero		960


//--------------------- .nv.constant0._ZN12tensorrt_llm7kernels32fusedQKNormRopeKernelNTokenHeadsIN3c108BFloat16ES3_Li128ELb1ELi8EEEvPviiifPKvS6_S6_PKlii --------------------------
	.section	.nv.constant0._ZN12tensorrt_llm7kernels32fusedQKNormRopeKernelNTokenHeadsIN3c108BFloat16ES3_Li128ELb1ELi8EEEvPviiifPKvS6_S6_PKlii,"a",@progbits
	.sectionflags	@""
	.align	4
.nv.constant0._ZN12tensorrt_llm7kernels32fusedQKNormRopeKernelNTokenHeadsIN3c108BFloat16ES3_Li128ELb1ELi8EEEvPviiifPKvS6_S6_PKlii:
	.zero		960


//--------------------- .nv.constant0._ZN12tensorrt_llm7kernels32fusedQKNormRopeKernelNTokenHeadsIN3c108BFloat16ES3_Li64ELb0ELi8EEEvPviiifPKvS6_S6_PKlii --------------------------
	.section	.nv.constant0._ZN12tensorrt_llm7kernels32fusedQKNormRopeKernelNTokenHeadsIN3c108BFloat16ES3_Li64ELb0ELi8EEEvPviiifPKvS6_S6_PKlii,"a",@progbits
	.sectionflags	@""
	.align	4
.nv.constant0._ZN12tensorrt_llm7kernels32fusedQKNormRopeKernelNTokenHeadsIN3c108BFloat16ES3_Li64ELb0ELi8EEEvPviiifPKvS6_S6_PKlii:
	.zero		960


//--------------------- .nv.constant0._ZN12tensorrt_llm7kernels32fusedQKNormRopeKernelNTokenHeadsIN3c108BFloat16ES3_Li64ELb1ELi8EEEvPviiifPKvS6_S6_PKlii --------------------------
	.section	.nv.constant0._ZN12tensorrt_llm7kernels32fusedQKNormRopeKernelNTokenHeadsIN3c108BFloat16ES3_Li64ELb1ELi8EEEvPviiifPKvS6_S6_PKlii,"a",@progbits
	.sectionflags	@""
	.align	4
.nv.constant0._ZN12tensorrt_llm7kernels32fusedQKNormRopeKernelNTokenHeadsIN3c108BFloat16ES3_Li64ELb1ELi8EEEvPviiifPKvS6_S6_PKlii:
	.zero		960


//--------------------- .nv.constant0._ZN12tensorrt_llm7kernels32fusedQKNormRopeKernelNTokenHeadsIN3c108BFloat16ES3_Li256ELb0ELi4EEEvPviiifPKvS6_S6_PKlii --------------------------
	.section	.nv.constant0._ZN12tensorrt_llm7kernels32fusedQKNormRopeKernelNTokenHeadsIN3c108BFloat16ES3_Li256ELb0ELi4EEEvPviiifPKvS6_S6_PKlii,"a",@progbits
	.sectionflags	@""
	.align	4
.nv.constant0._ZN12tensorrt_llm7kernels32fusedQKNormRopeKernelNTokenHeadsIN3c108BFloat16ES3_Li256ELb0ELi4EEEvPviiifPKvS6_S6_PKlii:
	.zero		960


//--------------------- .nv.constant0._ZN12tensorrt_llm7kernels32fusedQKNormRopeKernelNTokenHeadsIN3c108BFloat16ES3_Li256ELb1ELi4EEEvPviiifPKvS6_S6_PKlii --------------------------
	.section	.nv.constant0._ZN12tensorrt_llm7kernels32fusedQKNormRopeKernelNTokenHeadsIN3c108BFloat16ES3_Li256ELb1ELi4EEEvPviiifPKvS6_S6_PKlii,"a",@progbits
	.sectionflags	@""
	.align	4
.nv.constant0._ZN12tensorrt_llm7kernels32fusedQKNormRopeKernelNTokenHeadsIN3c108BFloat16ES3_Li256ELb1ELi4EEEvPviiifPKvS6_S6_PKlii:
	.zero		960


//--------------------- .nv.constant0._ZN12tensorrt_llm7kernels32fusedQKNormRopeKernelNTokenHeadsIN3c108BFloat16ES3_Li128ELb0ELi4EEEvPviiifPKvS6_S6_PKlii --------------------------
	.section	.nv.constant0._ZN12tensorrt_llm7kernels32fusedQKNormRopeKernelNTokenHeadsIN3c108BFloat16ES3_Li128ELb0ELi4EEEvPviiifPKvS6_S6_PKlii,"a",@progbits
	.sectionflags	@""
	.align	4
.nv.constant0._ZN12tensorrt_llm7kernels32fusedQKNormRopeKernelNTokenHeadsIN3c108BFloat16ES3_Li128ELb0ELi4EEEvPviiifPKvS6_S6_PKlii:
	.zero		960


//--------------------- .nv.constant0._ZN12tensorrt_llm7kernels32fusedQKNormRopeKernelNTokenHeadsIN3c108BFloat16ES3_Li128ELb1ELi4EEEvPviiifPKvS6_S6_PKlii --------------------------
	.section	.nv.constant0._ZN12tensorrt_llm7kernels32fusedQKNormRopeKernelNTokenHeadsIN3c108BFloat16ES3_Li128ELb1ELi4EEEvPviiifPKvS6_S6_PKlii,"a",@progbits
	.sectionflags	@""
	.align	4
.nv.constant0._ZN12tensorrt_llm7kernels32fusedQKNormRopeKernelNTokenHeadsIN3c108BFloat16ES3_Li128ELb1ELi4EEEvPviiifPKvS6_S6_PKlii:
	.zero		960


//--------------------- .nv.constant0._ZN12tensorrt_llm7kernels32fusedQKNormRopeKernelNTokenHeadsIN3c108BFloat16ES3_Li64ELb0ELi4EEEvPviiifPKvS6_S6_PKlii --------------------------
	.section	.nv.constant0._ZN12tensorrt_llm7kernels32fusedQKNormRopeKernelNTokenHeadsIN3c108BFloat16ES3_Li64ELb0ELi4EEEvPviiifPKvS6_S6_PKlii,"a",@progbits
	.sectionflags	@""
	.align	4
.nv.constant0._ZN12tensorrt_llm7kernels32fusedQKNormRopeKernelNTokenHeadsIN3c108BFloat16ES3_Li64ELb0ELi4EEEvPviiifPKvS6_S6_PKlii:
	.zero		960


//--------------------- .nv.constant0._ZN12tensorrt_llm7kernels32fusedQKNormRopeKernelNTokenHeadsIN3c108BFloat16ES3_Li64ELb1ELi4EEEvPviiifPKvS6_S6_PKlii --------------------------
	.section	.nv.constant0._ZN12tensorrt_llm7kernels32fusedQKNormRopeKernelNTokenHeadsIN3c108BFloat16ES3_Li64ELb1ELi4EEEvPviiifPKvS6_S6_PKlii,"a",@progbits
	.sectionflags	@""
	.align	4
.nv.constant0._ZN12tensorrt_llm7kernels32fusedQKNormRopeKernelNTokenHeadsIN3c108BFloat16ES3_Li64ELb1ELi4EEEvPviiifPKvS6_S6_PKlii:
	.zero		960


//--------------------- .nv.constant0._ZN12tensorrt_llm7kernels32fusedQKNormRopeKernelNTokenHeadsIN3c108BFloat16ES3_Li256ELb0ELi2EEEvPviiifPKvS6_S6_PKlii --------------------------
	.section	.nv.constant0._ZN12tensorrt_llm7kernels32fusedQKNormRopeKernelNTokenHeadsIN3c108BFloat16ES3_Li256ELb0ELi2EEEvPviiifPKvS6_S6_PKlii,"a",@progbits
	.sectionflags	@""
	.align	4
.nv.constant0._ZN12tensorrt_llm7kernels32fusedQKNormRopeKernelNTokenHeadsIN3c108BFloat16ES3_Li256ELb0ELi2EEEvPviiifPKvS6_S6_PKlii:
	.zero		960


//--------------------- .nv.constant0._ZN12tensorrt_llm7kernels32fusedQKNormRopeKernelNTokenHeadsIN3c108BFloat16ES3_Li256ELb1ELi2EEEvPviiifPKvS6_S6_PKlii --------------------------
	.section	.nv.constant0._ZN12tensorrt_llm7kernels32fusedQKNormRopeKernelNTokenHeadsIN3c108BFloat16ES3_Li256ELb1ELi2EEEvPviiifPKvS6_S6_PKlii,"a",@progbits
	.sectionflags	@""
	.align	4
.nv.constant0._ZN12tensorrt_llm7kernels32fusedQKNormRopeKernelNTokenHeadsIN3c108BFloat16ES3_Li256ELb1ELi2EEEvPviiifPKvS6_S6_PKlii:
	.zero		960


//--------------------- .nv.constant0._ZN12tensorrt_llm7kernels32fusedQKNormRopeKernelNTokenHeadsIN3c108BFloat16ES3_Li128ELb0ELi2EEEvPviiifPKvS6_S6_PKlii --------------------------
	.section	.nv.constant0._ZN12tensorrt_llm7kernels32fusedQKNormRopeKernelNTokenHeadsIN3c108BFloat16ES3_Li128ELb0ELi2EEEvPviiifPKvS6_S6_PKlii,"a",@progbits
	.sectionflags	@""
	.align	4
.nv.constant0._ZN12tensorrt_llm7kernels32fusedQKNormRopeKernelNTokenHeadsIN3c108BFloat16ES3_Li128ELb0ELi2EEEvPviiifPKvS6_S6_PKlii:
	.zero		960


//--------------------- .nv.constant0._ZN12tensorrt_llm7kernels32fusedQKNormRopeKernelNTokenHeadsIN3c108BFloat16ES3_Li128ELb1ELi2EEEvPviiifPKvS6_S6_PKlii --------------------------
	.section	.nv.constant0._ZN12tensorrt_llm7kernels32fusedQKNormRopeKernelNTokenHeadsIN3c108BFloat16ES3_Li128ELb1ELi2EEEvPviiifPKvS6_S6_PKlii,"a",@progbits
	.sectionflags	@""
	.align	4
.nv.constant0._ZN12tensorrt_llm7kernels32fusedQKNormRopeKernelNTokenHeadsIN3c108BFloat16ES3_Li128ELb1ELi2EEEvPviiifPKvS6_S6_PKlii:
	.zero		960


//--------------------- .nv.constant0._ZN12tensorrt_llm7kernels32fusedQKNormRopeKernelNTokenHeadsIN3c108BFloat16ES3_Li64ELb0ELi2EEEvPviiifPKvS6_S6_PKlii --------------------------
	.section	.nv.constant0._ZN12tensorrt_llm7kernels32fusedQKNormRopeKernelNTokenHeadsIN3c108BFloat16ES3_Li64ELb0ELi2EEEvPviiifPKvS6_S6_PKlii,"a",@progbits
	.sectionflags	@""
	.align	4
.nv.constant0._ZN12tensorrt_llm7kernels32fusedQKNormRopeKernelNTokenHeadsIN3c108BFloat16ES3_Li64ELb0ELi2EEEvPviiifPKvS6_S6_PKlii:
	.zero		960


//--------------------- .nv.constant0._ZN12tensorrt_llm7kernels32fusedQKNormRopeKernelNTokenHeadsIN3c108BFloat16ES3_Li64ELb1ELi2EEEvPviiifPKvS6_S6_PKlii --------------------------
	.section	.nv.constant0._ZN12tensorrt_llm7kernels32fusedQKNormRopeKernelNTokenHeadsIN3c108BFloat16ES3_Li64ELb1ELi2EEEvPviiifPKvS6_S6_PKlii,"a",@progbits
	.sectionflags	@""
	.align	4
.nv.constant0._ZN12tensorrt_llm7kernels32fusedQKNormRopeKernelNTokenHeadsIN3c108BFloat16ES3_Li64ELb1ELi2EEEvPviiifPKvS6_S6_PKlii:
	.zero		960


//--------------------- .nv.constant0._ZN12tensorrt_llm7kernels21fusedQKNormRopeKernelIN3c108BFloat16ES3_Li256ELb0EEEvPviiifPKvS6_S6_PKlii --------------------------
	.section	.nv.constant0._ZN12tensorrt_llm7kernels21fusedQKNormRopeKernelIN3c108BFloat16ES3_Li256ELb0EEEvPviiifPKvS6_S6_PKlii,"a",@progbits
	.sectionflags	@""
	.align	4
.nv.constant0._ZN12tensorrt_llm7kernels21fusedQKNormRopeKernelIN3c108BFloat16ES3_Li256ELb0EEEvPviiifPKvS6_S6_PKlii:
	.zero		960


//--------------------- .nv.constant0._ZN12tensorrt_llm7kernels21fusedQKNormRopeKernelIN3c108BFloat16ES3_Li256ELb1EEEvPviiifPKvS6_S6_PKlii --------------------------
	.section	.nv.constant0._ZN12tensorrt_llm7kernels21fusedQKNormRopeKernelIN3c108BFloat16ES3_Li256ELb1EEEvPviiifPKvS6_S6_PKlii,"a",@progbits
	.sectionflags	@""
	.align	4
.nv.constant0._ZN12tensorrt_llm7kernels21fusedQKNormRopeKernelIN3c108BFloat16ES3_Li256ELb1EEEvPviiifPKvS6_S6_PKlii:
	.zero		960


//--------------------- .nv.constant0._ZN12tensorrt_llm7kernels21fusedQKNormRopeKernelIN3c108BFloat16ES3_Li128ELb0EEEvPviiifPKvS6_S6_PKlii --------------------------
	.section	.nv.constant0._ZN12tensorrt_llm7kernels21fusedQKNormRopeKernelIN3c108BFloat16ES3_Li128ELb0EEEvPviiifPKvS6_S6_PKlii,"a",@progbits
	.sectionflags	@""
	.align	4
.nv.constant0._ZN12tensorrt_llm7kernels21fusedQKNormRopeKernelIN3c108BFloat16ES3_Li128ELb0EEEvPviiifPKvS6_S6_PKlii:
	.zero		960


//--------------------- .nv.constant0._ZN12tensorrt_llm7kernels21fusedQKNormRopeKernelIN3c108BFloat16ES3_Li128ELb1EEEvPviiifPKvS6_S6_PKlii --------------------------
	.section	.nv.constant0._ZN12tensorrt_llm7kernels21fusedQKNormRopeKernelIN3c108BFloat16ES3_Li128ELb1EEEvPviiifPKvS6_S6_PKlii,"a",@progbits
	.sectionflags	@""
	.align	4
.nv.constant0._ZN12tensorrt_llm7kernels21fusedQKNormRopeKernelIN3c108BFloat16ES3_Li128ELb1EEEvPviiifPKvS6_S6_PKlii:
	.zero		960


//--------------------- .nv.constant0._ZN12tensorrt_llm7kernels21fusedQKNormRopeKernelIN3c108BFloat16ES3_Li64ELb0EEEvPviiifPKvS6_S6_PKlii --------------------------
	.section	.nv.constant0._ZN12tensorrt_llm7kernels21fusedQKNormRopeKernelIN3c108BFloat16ES3_Li64ELb0EEEvPviiifPKvS6_S6_PKlii,"a",@progbits
	.sectionflags	@""
	.align	4
.nv.constant0._ZN12tensorrt_llm7kernels21fusedQKNormRopeKernelIN3c108BFloat16ES3_Li64ELb0EEEvPviiifPKvS6_S6_PKlii:
	.zero		960


//--------------------- .nv.constant0._ZN12tensorrt_llm7kernels21fusedQKNormRopeKernelIN3c108BFloat16ES3_Li64ELb1EEEvPviiifPKvS6_S6_PKlii --------------------------
	.section	.nv.constant0._ZN12tensorrt_llm7kernels21fusedQKNormRopeKernelIN3c108BFloat16ES3_Li64ELb1EEEvPviiifPKvS6_S6_PKlii,"a",@progbits
	.sectionflags	@""
	.align	4
.nv.constant0._ZN12tensorrt_llm7kernels21fusedQKNormRopeKernelIN3c108BFloat16ES3_Li64ELb1EEEvPviiifPKvS6_S6_PKlii:
	.zero		960


//--------------------- .nv.constant0._ZN12tensorrt_llm7kernels32fusedQKNormRopeKernelNTokenHeadsIN3c108BFloat16ENS2_4HalfELi256ELb0ELi8EEEvPviiifPKvS7_S7_PKlii --------------------------
	.section	.nv.constant0._ZN12tensorrt_llm7kernels32fusedQKNormRopeKernelNTokenHeadsIN3c108BFloat16ENS2_4HalfELi256ELb0ELi8EEEvPviiifPKvS7_S7_PKlii,"a",@progbits
	.sectionflags	@""
	.align	4
.nv.constant0._ZN12tensorrt_llm7kernels32fusedQKNormRopeKernelNTokenHeadsIN3c108BFloat16ENS2_4HalfELi256ELb0ELi8EEEvPviiifPKvS7_S7_PKlii:
	.zero		960


//--------------------- .nv.constant0._ZN12tensorrt_llm7kernels32fusedQKNormRopeKernelNTokenHeadsIN3c108BFloat16ENS2_4HalfELi256ELb1ELi8EEEvPviiifPKvS7_S7_PKlii --------------------------
	.section	.nv.constant0._ZN12tensorrt_llm7kernels32fusedQKNormRopeKernelNTokenHeadsIN3c108BFloat16ENS2_4HalfELi256ELb1ELi8EEEvPviiifPKvS7_S7_PKlii,"a",@progbits
	.sectionflags	@""
	.align	4
.nv.constant0._ZN12tensorrt_llm7kernels32fusedQKNormRopeKernelNTokenHeadsIN3c108BFloat16ENS2_4HalfELi256ELb1ELi8EEEvPviiifPKvS7_S7_PKlii:
	.zero		960


//--------------------- .nv.constant0._ZN12tensorrt_llm7kernels32fusedQKNormRopeKernelNTokenHeadsIN3c108BFloat16ENS2_4HalfELi128ELb0ELi8EEEvPviiifPKvS7_S7_PKlii --------------------------
	.section	.nv.constant0._ZN12tensorrt_llm7kernels32fusedQKNormRopeKernelNTokenHeadsIN3c108BFloat16ENS2_4HalfELi128ELb0ELi8EEEvPviiifPKvS7_S7_PKlii,"a",@progbits
	.sectionflags	@""
	.align	4
.nv.constant0._ZN12tensorrt_llm7kernels32fusedQKNormRopeKernelNTokenHeadsIN3c108BFloat16ENS2_4HalfELi128ELb0ELi8EEEvPviiifPKvS7_S7_PKlii:
	.zero		960


//--------------------- .nv.constant0._ZN12tensorrt_llm7kernels32fusedQKNormRopeKernelNTokenHeadsIN3c108BFloat16ENS2_4HalfELi128ELb1ELi8EEEvPviiifPKvS7_S7_PKlii --------------------------
	.section	.nv.constant0._ZN12tensorrt_llm7kernels32fusedQKNormRopeKernelNTokenHeadsIN3c108BFloat16ENS2_4HalfELi128ELb1ELi8EEEvPviiifPKvS7_S7_PKlii,"a",@progbits
	.sectionflags	@""
	.align	4
.nv.constant0._ZN12tensorrt_llm7kernels32fusedQKNormRopeKernelNTokenHeadsIN3c108BFloat16ENS2_4HalfELi128ELb1ELi8EEEvPviiifPKvS7_S7_PKlii:
	.zero		960


//--------------------- .nv.constant0._ZN12tensorrt_llm7kernels32fusedQKNormRopeKernelNTokenHeadsIN3c108BFloat16ENS2_4HalfELi64ELb0ELi8EEEvPviiifPKvS7_S7_PKlii --------------------------
	.section	.nv.constant0._ZN12tensorrt_llm7kernels32fusedQKNormRopeKernelNTokenHeadsIN3c108BFloat16ENS2_4HalfELi64ELb0ELi8EEEvPviiifPKvS7_S7_PKlii,"a",@progbits
	.sectionflags	@""
	.align	4
.nv.constant0._ZN12tensorrt_llm7kernels32fusedQKNormRopeKernelNTokenHeadsIN3c108BFloat16ENS2_4HalfELi64ELb0ELi8EEEvPviiifPKvS7_S7_PKlii:
	.zero		960


//--------------------- .nv.constant0._ZN12tensorrt_llm7kernels32fusedQKNormRopeKernelNTokenHeadsIN3c108BFloat16ENS2_4HalfELi64ELb1ELi8EEEvPviiifPKvS7_S7_PKlii --------------------------
	.section	.nv.constant0._ZN12tensorrt_llm7kernels32fusedQKNormRopeKernelNTokenHeadsIN3c108BFloat16ENS2_4HalfELi64ELb1ELi8EEEvPviiifPKvS7_S7_PKlii,"a",@progbits
	.sectionflags	@""
	.align	4
.nv.constant0._ZN12tensorrt_llm7kernels32fusedQKNormRopeKernelNTokenHeadsIN3c108BFloat16ENS2_4HalfELi64ELb1ELi8EEEvPviiifPKvS7_S7_PKlii:
	.zero		960


//--------------------- .nv.constant0._ZN12tensorrt_llm7kernels32fusedQKNormRopeKernelNTokenHeadsIN3c108BFloat16ENS2_4HalfELi256ELb0ELi4EEEvPviiifPKvS7_S7_PKlii --------------------------
	.section	.nv.constant0._ZN12tensorrt_llm7kernels32fusedQKNormRopeKernelNTokenHeadsIN3c108BFloat16ENS2_4HalfELi256ELb0ELi4EEEvPviiifPKvS7_S7_PKlii,"a",@progbits
	.sectionflags	@""
	.align	4
.nv.constant0._ZN12tensorrt_llm7kernels32fusedQKNormRopeKernelNTokenHeadsIN3c108BFloat16ENS2_4HalfELi256ELb0ELi4EEEvPviiifPKvS7_S7_PKlii:
	.zero		960


//--------------------- .nv.constant0._ZN12tensorrt_llm7kernels32fusedQKNormRopeKernelNTokenHeadsIN3c108BFloat16ENS2_4HalfELi256ELb1ELi4EEEvPviiifPKvS7_S7_PKlii --------------------------
	.section	.nv.constant0._ZN12tensorrt_llm7kernels32fusedQKNormRopeKernelNTokenHeadsIN3c108BFloat16ENS2_4HalfELi256ELb1ELi4EEEvPviiifPKvS7_S7_PKlii,"a",@progbits
	.sectionflags	@""
	.align	4
.nv.constant0._ZN12tensorrt_llm7kernels32fusedQKNormRopeKernelNTokenHeadsIN3c108BFloat16ENS2_4HalfELi256ELb1ELi4EEEvPviiifPKvS7_S7_PKlii:
	.zero		960


//--------------------- .nv.constant0._ZN12tensorrt_llm7kernels32fusedQKNormRopeKernelNTokenHeadsIN3c108BFloat16ENS2_4HalfELi128ELb0ELi4EEEvPviiifPKvS7_S7_PKlii --------------------------
	.section	.nv.constant0._ZN12tensorrt_llm7kernels32fusedQKNormRopeKernelNTokenHeadsIN3c108BFloat16ENS2_4HalfELi128ELb0ELi4EEEvPviiifPKvS7_S7_PKlii,"a",@progbits
	.sectionflags	@""
	.align	4
.nv.constant0._ZN12tensorrt_llm7kernels32fusedQKNormRopeKernelNTokenHeadsIN3c108BFloat16ENS2_4HalfELi128ELb0ELi4EEEvPviiifPKvS7_S7_PKlii:
	.zero		960


//--------------------- .nv.constant0._ZN12tensorrt_llm7kernels32fusedQKNormRopeKernelNTokenHeadsIN3c108BFloat16ENS2_4HalfELi128ELb1ELi4EEEvPviiifPKvS7_S7_PKlii --------------------------
	.section	.nv.constant0._ZN12tensorrt_llm7kernels32fusedQKNormRopeKernelNTokenHeadsIN3c108BFloat16ENS2_4HalfELi128ELb1ELi4EEEvPviiifPKvS7_S7_PKlii,"a",@progbits
	.sectionflags	@""
	.align	4
.nv.constant0._ZN12tensorrt_llm7kernels32fusedQKNormRopeKernelNTokenHeadsIN3c108BFloat16ENS2_4HalfELi128ELb1ELi4EEEvPviiifPKvS7_S7_PKlii:
	.zero		960


//--------------------- .nv.constant0._ZN12tensorrt_llm7kernels32fusedQKNormRopeKernelNTokenHeadsIN3c108BFloat16ENS2_4HalfELi64ELb0ELi4EEEvPviiifPKvS7_S7_PKlii --------------------------
	.section	.nv.constant0._ZN12tensorrt_llm7kernels32fusedQKNormRopeKernelNTokenHeadsIN3c108BFloat16ENS2_4HalfELi64ELb0ELi4EEEvPviiifPKvS7_S7_PKlii,"a",@progbits
	.sectionflags	@""
	.align	4
.nv.constant0._ZN12tensorrt_llm7kernels32fusedQKNormRopeKernelNTokenHeadsIN3c108BFloat16ENS2_4HalfELi64ELb0ELi4EEEvPviiifPKvS7_S7_PKlii:
	.zero		960


//--------------------- .nv.constant0._ZN12tensorrt_llm7kernels32fusedQKNormRopeKernelNTokenHeadsIN3c108BFloat16ENS2_4HalfELi64ELb1ELi4EEEvPviiifPKvS7_S7_PKlii --------------------------
	.section	.nv.constant0._ZN12tensorrt_llm7kernels32fusedQKNormRopeKernelNTokenHeadsIN3c108BFloat16ENS2_4HalfELi64ELb1ELi4EEEvPviiifPKvS7_S7_PKlii,"a",@progbits
	.sectionflags	@""
	.align	4
.nv.constant0._ZN12tensorrt_llm7kernels32fusedQKNormRopeKernelNTokenHeadsIN3c108BFloat16ENS2_4HalfELi64ELb1ELi4EEEvPviiifPKvS7_S7_PKlii:
	.zero		960


//--------------------- .nv.constant0._ZN12tensorrt_llm7kernels32fusedQKNormRopeKernelNTokenHeadsIN3c108BFloat16ENS2_4HalfELi256ELb0ELi2EEEvPviiifPKvS7_S7_PKlii --------------------------
	.section	.nv.constant0._ZN12tensorrt_llm7kernels32fusedQKNormRopeKernelNTokenHeadsIN3c108BFloat16ENS2_4HalfELi256ELb0ELi2EEEvPviiifPKvS7_S7_PKlii,"a",@progbits
	.sectionflags	@""
	.align	4
.nv.constant0._ZN12tensorrt_llm7kernels32fusedQKNormRopeKernelNTokenHeadsIN3c108BFloat16ENS2_4HalfELi256ELb0ELi2EEEvPviiifPKvS7_S7_PKlii:
	.zero		960


//--------------------- .nv.constant0._ZN12tensorrt_llm7kernels32fusedQKNormRopeKernelNTokenHeadsIN3c108BFloat16ENS2_4HalfELi256ELb1ELi2EEEvPviiifPKvS7_S7_PKlii --------------------------
	.section	.nv.constant0._ZN12tensorrt_llm7kernels32fusedQKNormRopeKernelNTokenHeadsIN3c108BFloat16ENS2_4HalfELi256ELb1ELi2EEEvPviiifPKvS7_S7_PKlii,"a",@progbits
	.sectionflags	@""
	.align	4
.nv.constant0._ZN12tensorrt_llm7kernels32fusedQKNormRopeKernelNTokenHeadsIN3c108BFloat16ENS2_4HalfELi256ELb1ELi2EEEvPviiifPKvS7_S7_PKlii:
	.zero		960


//--------------------- .nv.constant0._ZN12tensorrt_llm7kernels32fusedQKNormRopeKernelNTokenHeadsIN3c108BFloat16ENS2_4HalfELi128ELb0ELi2EEEvPviiifPKvS7_S7_PKlii --------------------------
	.section	.nv.constant0._ZN12tensorrt_llm7kernels32fusedQKNormRopeKernelNTokenHeadsIN3c108BFloat16ENS2_4HalfELi128ELb0ELi2EEEvPviiifPKvS7_S7_PKlii,"a",@progbits
	.sectionflags	@""
	.align	4
.nv.constant0._ZN12tensorrt_llm7kernels32fusedQKNormRopeKernelNTokenHeadsIN3c108BFloat16ENS2_4HalfELi128ELb0ELi2EEEvPviiifPKvS7_S7_PKlii:
	.zero		960


//--------------------- .nv.constant0._ZN12tensorrt_llm7kernels32fusedQKNormRopeKernelNTokenHeadsIN3c108BFloat16ENS2_4HalfELi128ELb1ELi2EEEvPviiifPKvS7_S7_PKlii --------------------------
	.section	.nv.constant0._ZN12tensorrt_llm7kernels32fusedQKNormRopeKernelNTokenHeadsIN3c108BFloat16ENS2_4HalfELi128ELb1ELi2EEEvPviiifPKvS7_S7_PKlii,"a",@progbits
	.sectionflags	@""
	.align	4
.nv.constant0._ZN12tensorrt_llm7kernels32fusedQKNormRopeKernelNTokenHeadsIN3c108BFloat16ENS2_4HalfELi128ELb1ELi2EEEvPviiifPKvS7_S7_PKlii:
	.zero		960


//--------------------- .nv.constant0._ZN12tensorrt_llm7kernels32fusedQKNormRopeKernelNTokenHeadsIN3c108BFloat16ENS2_4HalfELi64ELb0ELi2EEEvPviiifPKvS7_S7_PKlii --------------------------
	.section	.nv.constant0._ZN12tensorrt_llm7kernels32fusedQKNormRopeKernelNTokenHeadsIN3c108BFloat16ENS2_4HalfELi64ELb0ELi2EEEvPviiifPKvS7_S7_PKlii,"a",@progbits
	.sectionflags	@""
	.align	4
.nv.constant0._ZN12tensorrt_llm7kernels32fusedQKNormRopeKernelNTokenHeadsIN3c108BFloat16ENS2_4HalfELi64ELb0ELi2EEEvPviiifPKvS7_S7_PKlii:
	.zero		960


//--------------------- .nv.constant0._ZN12tensorrt_llm7kernels32fusedQKNormRopeKernelNTokenHeadsIN3c108BFloat16ENS2_4HalfELi64ELb1ELi2EEEvPviiifPKvS7_S7_PKlii --------------------------
	.section	.nv.constant0._ZN12tensorrt_llm7kernels32fusedQKNormRopeKernelNTokenHeadsIN3c108BFloat16ENS2_4HalfELi64ELb1ELi2EEEvPviiifPKvS7_S7_PKlii,"a",@progbits
	.sectionflags	@""
	.align	4
.nv.constant0._ZN12tensorrt_llm7kernels32fusedQKNormRopeKernelNTokenHeadsIN3c108BFloat16ENS2_4HalfELi64ELb1ELi2EEEvPviiifPKvS7_S7_PKlii:
	.zero		960


//--------------------- .nv.constant0._ZN12tensorrt_llm7kernels21fusedQKNormRopeKernelIN3c108BFloat16ENS2_4HalfELi256ELb0EEEvPviiifPKvS7_S7_PKlii --------------------------
	.section	.nv.constant0._ZN12tensorrt_llm7kernels21fusedQKNormRopeKernelIN3c108BFloat16ENS2_4HalfELi256ELb0EEEvPviiifPKvS7_S7_PKlii,"a",@progbits
	.sectionflags	@""
	.align	4
.nv.constant0._ZN12tensorrt_llm7kernels21fusedQKNormRopeKernelIN3c108BFloat16ENS2_4HalfELi256ELb0EEEvPviiifPKvS7_S7_PKlii:
	.zero		960


//--------------------- .nv.constant0._ZN12tensorrt_llm7kernels21fusedQKNormRopeKernelIN3c108BFloat16ENS2_4HalfELi256ELb1EEEvPviiifPKvS7_S7_PKlii --------------------------
	.section	.nv.constant0._ZN12tensorrt_llm7kernels21fusedQKNormRopeKernelIN3c108BFloat16ENS2_4HalfELi256ELb1EEEvPviiifPKvS7_S7_PKlii,"a",@progbits
	.sectionflags	@""
	.align	4
.nv.constant0._ZN12tensorrt_llm7kernels21fusedQKNormRopeKernelIN3c108BFloat16ENS2_4HalfELi256ELb1EEEvPviiifPKvS7_S7_PKlii:
	.zero		960


//--------------------- .nv.constant0._ZN12tensorrt_llm7kernels21fusedQKNormRopeKernelIN3c108BFloat16ENS2_4HalfELi128ELb0EEEvPviiifPKvS7_S7_PKlii --------------------------
	.section	.nv.constant0._ZN12tensorrt_llm7kernels21fusedQKNormRopeKernelIN3c108BFloat16ENS2_4HalfELi128ELb0EEEvPviiifPKvS7_S7_PKlii,"a",@progbits
	.sectionflags	@""
	.align	4
.nv.constant0._ZN12tensorrt_llm7kernels21fusedQKNormRopeKernelIN3c108BFloat16ENS2_4HalfELi128ELb0EEEvPviiifPKvS7_S7_PKlii:
	.zero		960


//--------------------- .nv.constant0._ZN12tensorrt_llm7kernels21fusedQKNormRopeKernelIN3c108BFloat16ENS2_4HalfELi128ELb1EEEvPviiifPKvS7_S7_PKlii --------------------------
	.section	.nv.constant0._ZN12tensorrt_llm7kernels21fusedQKNormRopeKernelIN3c108BFloat16ENS2_4HalfELi128ELb1EEEvPviiifPKvS7_S7_PKlii,"a",@progbits
	.sectionflags	@""
	.align	4
.nv.constant0._ZN12tensorrt_llm7kernels21fusedQKNormRopeKernelIN3c108BFloat16ENS2_4HalfELi128ELb1EEEvPviiifPKvS7_S7_PKlii:
	.zero		960


//--------------------- .nv.constant0._ZN12tensorrt_llm7kernels21fusedQKNormRopeKernelIN3c108BFloat16ENS2_4HalfELi64ELb0EEEvPviiifPKvS7_S7_PKlii --------------------------
	.section	.nv.constant0._ZN12tensorrt_llm7kernels21fusedQKNormRopeKernelIN3c108BFloat16ENS2_4HalfELi64ELb0EEEvPviiifPKvS7_S7_PKlii,"a",@progbits
	.sectionflags	@""
	.align	4
.nv.constant0._ZN12tensorrt_llm7kernels21fusedQKNormRopeKernelIN3c108BFloat16ENS2_4HalfELi64ELb0EEEvPviiifPKvS7_S7_PKlii:
	.zero		960


//--------------------- .nv.constant0._ZN12tensorrt_llm7kernels21fusedQKNormRopeKernelIN3c108BFloat16ENS2_4HalfELi64ELb1EEEvPviiifPKvS7_S7_PKlii --------------------------
	.section	.nv.constant0._ZN12tensorrt_llm7kernels21fusedQKNormRopeKernelIN3c108BFloat16ENS2_4HalfELi64ELb1EEEvPviiifPKvS7_S7_PKlii,"a",@progbits
	.sectionflags	@""
	.align	4
.nv.constant0._ZN12tensorrt_llm7kernels21fusedQKNormRopeKernelIN3c108BFloat16ENS2_4HalfELi64ELb1EEEvPviiifPKvS7_S7_PKlii:
	.zero		960


//--------------------- .nv.constant0._ZN12tensorrt_llm7kernels32fusedQKNormRopeKernelNTokenHeadsIN3c108BFloat16EfLi256ELb0ELi8EEEvPviiifPKvS6_S6_PKlii --------------------------
	.section	.nv.constant0._ZN12tensorrt_llm7kernels32fusedQKNormRopeKernelNTokenHeadsIN3c108BFloat16EfLi256ELb0ELi8EEEvPviiifPKvS6_S6_PKlii,"a",@progbits
	.sectionflags	@""
	.align	4
.nv.constant0._ZN12tensorrt_llm7kernels32fusedQKNormRopeKernelNTokenHeadsIN3c108BFloat16EfLi256ELb0ELi8EEEvPviiifPKvS6_S6_PKlii:
	.zero		960


//--------------------- .nv.constant0._ZN12tensorrt_llm7kernels32fusedQKNormRopeKernelNTokenHeadsIN3c108BFloat16EfLi256ELb1ELi8EEEvPviiifPKvS6_S6_PKlii --------------------------
	.section	.nv.constant0._ZN12tensorrt_llm7kernels32fusedQKNormRopeKernelNTokenHeadsIN3c108BFloat16EfLi256ELb1ELi8EEEvPviiifPKvS6_S6_PKlii,"a",@progbits
	.sectionflags	@""
	.align	4
.nv.constant0._ZN12tensorrt_llm7kernels32fusedQKNormRopeKernelNTokenHeadsIN3c108BFloat16EfLi256ELb1ELi8EEEvPviiifPKvS6_S6_PKlii:
	.zero		960


//--------------------- .nv.constant0._ZN12tensorrt_llm7kernels32fusedQKNormRopeKernelNTokenHeadsIN3c108BFloat16EfLi128ELb0ELi8EEEvPviiifPKvS6_S6_PKlii --------------------------
	.section	.nv.constant0._ZN12tensorrt_llm7kernels32fusedQKNormRopeKernelNTokenHeadsIN3c108BFloat16EfLi128ELb0ELi8EEEvPviiifPKvS6_S6_PKlii,"a",@progbits
	.sectionflags	@""
	.align	4
.nv.constant0._ZN12tensorrt_llm7kernels32fusedQKNormRopeKernelNTokenHeadsIN3c108BFloat16EfLi128ELb0ELi8EEEvPviiifPKvS6_S6_PKlii:
	.zero		960


//--------------------- .nv.constant0._ZN12tensorrt_llm7kernels32fusedQKNormRopeKernelNTokenHeadsIN3c108BFloat16EfLi128ELb1ELi8EEEvPviiifPKvS6_S6_PKlii --------------------------
	.section	.nv.constant0._ZN12tensorrt_llm7kernels32fusedQKNormRopeKernelNTokenHeadsIN3c108BFloat16EfLi128ELb1ELi8EEEvPviiifPKvS6_S6_PKlii,"a",@progbits
	.sectionflags	@""
	.align	4
.nv.constant0._ZN12tensorrt_llm7kernels32fusedQKNormRopeKernelNTokenHeadsIN3c108BFloat16EfLi128ELb1ELi8EEEvPviiifPKvS6_S6_PKlii:
	.zero		960


//--------------------- .nv.constant0._ZN12tensorrt_llm7kernels32fusedQKNormRopeKernelNTokenHeadsIN3c108BFloat16EfLi64ELb0ELi8EEEvPviiifPKvS6_S6_PKlii --------------------------
	.section	.nv.constant0._ZN12tensorrt_llm7kernels32fusedQKNormRopeKernelNTokenHeadsIN3c108BFloat16EfLi64ELb0ELi8EEEvPviiifPKvS6_S6_PKlii,"a",@progbits
	.sectionflags	@""
	.align	4
.nv.constant0._ZN12tensorrt_llm7kernels32fusedQKNormRopeKernelNTokenHeadsIN3c108BFloat16EfLi64ELb0ELi8EEEvPviiifPKvS6_S6_PKlii:
	.zero		960


//--------------------- .nv.constant0._ZN12tensorrt_llm7kernels32fusedQKNormRopeKernelNTokenHeadsIN3c108BFloat16EfLi64ELb1ELi8EEEvPviiifPKvS6_S6_PKlii --------------------------
	.section	.nv.constant0._ZN12tensorrt_llm7kernels32fusedQKNormRopeKernelNTokenHeadsIN3c108BFloat16EfLi64ELb1ELi8EEEvPviiifPKvS6_S6_PKlii,"a",@progbits
	.sectionflags	@""
	.align	4
.nv.constant0._ZN12tensorrt_llm7kernels32fusedQKNormRopeKernelNTokenHeadsIN3c108BFloat16EfLi64ELb1ELi8EEEvPviiifPKvS6_S6_PKlii:
	.zero		960


//--------------------- .nv.constant0._ZN12tensorrt_llm7kernels32fusedQKNormRopeKernelNTokenHeadsIN3c108BFloat16EfLi256ELb0ELi4EEEvPviiifPKvS6_S6_PKlii --------------------------
	.section	.nv.constant0._ZN12tensorrt_llm7kernels32fusedQKNormRopeKernelNTokenHeadsIN3c108BFloat16EfLi256ELb0ELi4EEEvPviiifPKvS6_S6_PKlii,"a",@progbits
	.sectionflags	@""
	.align	4
.nv.constant0._ZN12tensorrt_llm7kernels32fusedQKNormRopeKernelNTokenHeadsIN3c108BFloat16EfLi256ELb0ELi4EEEvPviiifPKvS6_S6_PKlii:
	.zero		960


//--------------------- .nv.constant0._ZN12tensorrt_llm7kernels32fusedQKNormRopeKernelNTokenHeadsIN3c108BFloat16EfLi256ELb1ELi4EEEvPviiifPKvS6_S6_PKlii --------------------------
	.section	.nv.constant0._ZN12tensorrt_llm7kernels32fusedQKNormRopeKernelNTokenHeadsIN3c108BFloat16EfLi256ELb1ELi4EEEvPviiifPKvS6_S6_PKlii,"a",@progbits
	.sectionflags	@""
	.align	4
.nv.constant0._ZN12tensorrt_llm7kernels32fusedQKNormRopeKernelNTokenHeadsIN3c108BFloat16EfLi256ELb1ELi4EEEvPviiifPKvS6_S6_PKlii:
	.zero		960


//--------------------- .nv.constant0._ZN12tensorrt_llm7kernels32fusedQKNormRopeKernelNTokenHeadsIN3c108BFloat16EfLi128ELb0ELi4EEEvPviiifPKvS6_S6_PKlii --------------------------
	.section	.nv.constant0._ZN12tensorrt_llm7kernels32fusedQKNormRopeKernelNTokenHeadsIN3c108BFloat16EfLi128ELb0ELi4EEEvPviiifPKvS6_S6_PKlii,"a",@progbits
	.sectionflags	@""
	.align	4
.nv.constant0._ZN12tensorrt_llm7kernels32fusedQKNormRopeKernelNTokenHeadsIN3c108BFloat16EfLi128ELb0ELi4EEEvPviiifPKvS6_S6_PKlii:
	.zero		960


//--------------------- .nv.constant0._ZN12tensorrt_llm7kernels32fusedQKNormRopeKernelNTokenHeadsIN3c108BFloat16EfLi128ELb1ELi4EEEvPviiifPKvS6_S6_PKlii --------------------------
	.section	.nv.constant0._ZN12tensorrt_llm7kernels32fusedQKNormRopeKernelNTokenHeadsIN3c108BFloat16EfLi128ELb1ELi4EEEvPviiifPKvS6_S6_PKlii,"a",@progbits
	.sectionflags	@""
	.align	4
.nv.constant0._ZN12tensorrt_llm7kernels32fusedQKNormRopeKernelNTokenHeadsIN3c108BFloat16EfLi128ELb1ELi4EEEvPviiifPKvS6_S6_PKlii:
	.zero		960


//--------------------- .nv.constant0._ZN12tensorrt_llm7kernels32fusedQKNormRopeKernelNTokenHeadsIN3c108BFloat16EfLi64ELb0ELi4EEEvPviiifPKvS6_S6_PKlii --------------------------
	.section	.nv.constant0._ZN12tensorrt_llm7kernels32fusedQKNormRopeKernelNTokenHeadsIN3c108BFloat16EfLi64ELb0ELi4EEEvPviiifPKvS6_S6_PKlii,"a",@progbits
	.sectionflags	@""
	.align	4
.nv.constant0._ZN12tensorrt_llm7kernels32fusedQKNormRopeKernelNTokenHeadsIN3c108BFloat16EfLi64ELb0ELi4EEEvPviiifPKvS6_S6_PKlii:
	.zero		960


//--------------------- .nv.constant0._ZN12tensorrt_llm7kernels32fusedQKNormRopeKernelNTokenHeadsIN3c108BFloat16EfLi64ELb1ELi4EEEvPviiifPKvS6_S6_PKlii --------------------------
	.section	.nv.constant0._ZN12tensorrt_llm7kernels32fusedQKNormRopeKernelNTokenHeadsIN3c108BFloat16EfLi64ELb1ELi4EEEvPviiifPKvS6_S6_PKlii,"a",@progbits
	.sectionflags	@""
	.align	4
.nv.constant0._ZN12tensorrt_llm7kernels32fusedQKNormRopeKernelNTokenHeadsIN3c108BFloat16EfLi64ELb1ELi4EEEvPviiifPKvS6_S6_PKlii:
	.zero		960


//--------------------- .nv.constant0._ZN12tensorrt_llm7kernels32fusedQKNormRopeKernelNTokenHeadsIN3c108BFloat16EfLi256ELb0ELi2EEEvPviiifPKvS6_S6_PKlii --------------------------
	.section	.nv.constant0._ZN12tensorrt_llm7kernels32fusedQKNormRopeKernelNTokenHeadsIN3c108BFloat16EfLi256ELb0ELi2EEEvPviiifPKvS6_S6_PKlii,"a",@progbits
	.sectionflags	@""
	.align	4
.nv.constant0._ZN12tensorrt_llm7kernels32fusedQKNormRopeKernelNTokenHeadsIN3c108BFloat16EfLi256ELb0ELi2EEEvPviiifPKvS6_S6_PKlii:
	.zero		960


//--------------------- .nv.constant0._ZN12tensorrt_llm7kernels32fusedQKNormRopeKernelNTokenHeadsIN3c108BFloat16EfLi256ELb1ELi2EEEvPviiifPKvS6_S6_PKlii --------------------------
	.section	.nv.constant0._ZN12tensorrt_llm7kernels32fusedQKNormRopeKernelNTokenHeadsIN3c108BFloat16EfLi256ELb1ELi2EEEvPviiifPKvS6_S6_PKlii,"a",@progbits
	.sectionflags	@""
	.align	4
.nv.constant0._ZN12tensorrt_llm7kernels32fusedQKNormRopeKernelNTokenHeadsIN3c108BFloat16EfLi256ELb1ELi2EEEvPviiifPKvS6_S6_PKlii:
	.zero		960


//--------------------- .nv.constant0._ZN12tensorrt_llm7kernels32fusedQKNormRopeKernelNTokenHeadsIN3c108BFloat16EfLi128ELb0ELi2EEEvPviiifPKvS6_S6_PKlii --------------------------
	.section	.nv.constant0._ZN12tensorrt_llm7kernels32fusedQKNormRopeKernelNTokenHeadsIN3c108BFloat16EfLi128ELb0ELi2EEEvPviiifPKvS6_S6_PKlii,"a",@progbits
	.sectionflags	@""
	.align	4
.nv.constant0._ZN12tensorrt_llm7kernels32fusedQKNormRopeKernelNTokenHeadsIN3c108BFloat16EfLi128ELb0ELi2EEEvPviiifPKvS6_S6_PKlii:
	.zero		960


//--------------------- .nv.constant0._ZN12tensorrt_llm7kernels32fusedQKNormRopeKernelNTokenHeadsIN3c108BFloat16EfLi128ELb1ELi2EEEvPviiifPKvS6_S6_PKlii --------------------------
	.section	.nv.constant0._ZN12tensorrt_llm7kernels32fusedQKNormRopeKernelNTokenHeadsIN3c108BFloat16EfLi128ELb1ELi2EEEvPviiifPKvS6_S6_PKlii,"a",@progbits
	.sectionflags	@""
	.align	4
.nv.constant0._ZN12tensorrt_llm7kernels32fusedQKNormRopeKernelNTokenHeadsIN3c108BFloat16EfLi128ELb1ELi2EEEvPviiifPKvS6_S6_PKlii:
	.zero		960


//--------------------- .nv.constant0._ZN12tensorrt_llm7kernels32fusedQKNormRopeKernelNTokenHeadsIN3c108BFloat16EfLi64ELb0ELi2EEEvPviiifPKvS6_S6_PKlii --------------------------
	.section	.nv.constant0._ZN12tensorrt_llm7kernels32fusedQKNormRopeKernelNTokenHeadsIN3c108BFloat16EfLi64ELb0ELi2EEEvPviiifPKvS6_S6_PKlii,"a",@progbits
	.sectionflags	@""
	.align	4
.nv.constant0._ZN12tensorrt_llm7kernels32fusedQKNormRopeKernelNTokenHeadsIN3c108BFloat16EfLi64ELb0ELi2EEEvPviiifPKvS6_S6_PKlii:
	.zero		960


//--------------------- .nv.constant0._ZN12tensorrt_llm7kernels32fusedQKNormRopeKernelNTokenHeadsIN3c108BFloat16EfLi64ELb1ELi2EEEvPviiifPKvS6_S6_PKlii --------------------------
	.section	.nv.constant0._ZN12tensorrt_llm7kernels32fusedQKNormRopeKernelNTokenHeadsIN3c108BFloat16EfLi64ELb1ELi2EEEvPviiifPKvS6_S6_PKlii,"a",@progbits
	.sectionflags	@""
	.align	4
.nv.constant0._ZN12tensorrt_llm7kernels32fusedQKNormRopeKernelNTokenHeadsIN3c108BFloat16EfLi64ELb1ELi2EEEvPviiifPKvS6_S6_PKlii:
	.zero		960


//--------------------- .nv.constant0._ZN12tensorrt_llm7kernels21fusedQKNormRopeKernelIN3c108BFloat16EfLi256ELb0EEEvPviiifPKvS6_S6_PKlii --------------------------
	.section	.nv.constant0._ZN12tensorrt_llm7kernels21fusedQKNormRopeKernelIN3c108BFloat16EfLi256ELb0EEEvPviiifPKvS6_S6_PKlii,"a",@progbits
	.sectionflags	@""
	.align	4
.nv.constant0._ZN12tensorrt_llm7kernels21fusedQKNormRopeKernelIN3c108BFloat16EfLi256ELb0EEEvPviiifPKvS6_S6_PKlii:
	.zero		960


//--------------------- .nv.constant0._ZN12tensorrt_llm7kernels21fusedQKNormRopeKernelIN3c108BFloat16EfLi256ELb1EEEvPviiifPKvS6_S6_PKlii --------------------------
	.section	.nv.constant0._ZN12tensorrt_llm7kernels21fusedQKNormRopeKernelIN3c108BFloat16EfLi256ELb1EEEvPviiifPKvS6_S6_PKlii,"a",@progbits
	.sectionflags	@""
	.align	4
.nv.constant0._ZN12tensorrt_llm7kernels21fusedQKNormRopeKernelIN3c108BFloat16EfLi256ELb1EEEvPviiifPKvS6_S6_PKlii:
	.zero		960


//--------------------- .nv.constant0._ZN12tensorrt_llm7kernels21fusedQKNormRopeKernelIN3c108BFloat16EfLi128ELb0EEEvPviiifPKvS6_S6_PKlii --------------------------
	.section	.nv.constant0._ZN12tensorrt_llm7kernels21fusedQKNormRopeKernelIN3c108BFloat16EfLi128ELb0EEEvPviiifPKvS6_S6_PKlii,"a",@progbits
	.sectionflags	@""
	.align	4
.nv.constant0._ZN12tensorrt_llm7kernels21fusedQKNormRopeKernelIN3c108BFloat16EfLi128ELb0EEEvPviiifPKvS6_S6_PKlii:
	.zero		960


//--------------------- .nv.constant0._ZN12tensorrt_llm7kernels21fusedQKNormRopeKernelIN3c108BFloat16EfLi128ELb1EEEvPviiifPKvS6_S6_PKlii --------------------------
	.section	.nv.constant0._ZN12tensorrt_llm7kernels21fusedQKNormRopeKernelIN3c108BFloat16EfLi128ELb1EEEvPviiifPKvS6_S6_PKlii,"a",@progbits
	.sectionflags	@""
	.align	4
.nv.constant0._ZN12tensorrt_llm7kernels21fusedQKNormRopeKernelIN3c108BFloat16EfLi128ELb1EEEvPviiifPKvS6_S6_PKlii:
	.zero		960


//--------------------- .nv.constant0._ZN12tensorrt_llm7kernels21fusedQKNormRopeKernelIN3c108BFloat16EfLi64ELb0EEEvPviiifPKvS6_S6_PKlii --------------------------
	.section	.nv.constant0._ZN12tensorrt_llm7kernels21fusedQKNormRopeKernelIN3c108BFloat16EfLi64ELb0EEEvPviiifPKvS6_S6_PKlii,"a",@progbits
	.sectionflags	@""
	.align	4
.nv.constant0._ZN12tensorrt_llm7kernels21fusedQKNormRopeKernelIN3c108BFloat16EfLi64ELb0EEEvPviiifPKvS6_S6_PKlii:
	.zero		960


//--------------------- .nv.constant0._ZN12tensorrt_llm7kernels21fusedQKNormRopeKernelIN3c108BFloat16EfLi64ELb1EEEvPviiifPKvS6_S6_PKlii --------------------------
	.section	.nv.constant0._ZN12tensorrt_llm7kernels21fusedQKNormRopeKernelIN3c108BFloat16EfLi64ELb1EEEvPviiifPKvS6_S6_PKlii,"a",@progbits
	.sectionflags	@""
	.align	4
.nv.constant0._ZN12tensorrt_llm7kernels21fusedQKNormRopeKernelIN3c108BFloat16EfLi64ELb1EEEvPviiifPKvS6_S6_PKlii:
	.zero		960


//--------------------- .nv.constant0._ZN12tensorrt_llm7kernels32fusedQKNormRopeKernelNTokenHeadsIN3c104HalfENS2_8BFloat16ELi256ELb0ELi8EEEvPviiifPKvS7_S7_PKlii --------------------------
	.section	.nv.constant0._ZN12tensorrt_llm7kernels32fusedQKNormRopeKernelNTokenHeadsIN3c104HalfENS2_8BFloat16ELi256ELb0ELi8EEEvPviiifPKvS7_S7_PKlii,"a",@progbits
	.sectionflags	@""
	.align	4
.nv.constant0._ZN12tensorrt_llm7kernels32fusedQKNormRopeKernelNTokenHeadsIN3c104HalfENS2_8BFloat16ELi256ELb0ELi8EEEvPviiifPKvS7_S7_PKlii:
	.zero		960


//--------------------- .nv.constant0._ZN12tensorrt_llm7kernels32fusedQKNormRopeKernelNTokenHeadsIN3c104HalfENS2_8BFloat16ELi256ELb1ELi8EEEvPviiifPKvS7_S7_PKlii --------------------------
	.section	.nv.constant0._ZN12tensorrt_llm7kernels32fusedQKNormRopeKernelNTokenHeadsIN3c104HalfENS2_8BFloat16ELi256ELb1ELi8EEEvPviiifPKvS7_S7_PKlii,"a",@progbits
	.sectionflags	@""
	.align	4
.nv.constant0._ZN12tensorrt_llm7kernels32fusedQKNormRopeKernelNTokenHeadsIN3c104HalfENS2_8BFloat16ELi256ELb1ELi8EEEvPviiifPKvS7_S7_PKlii:
	.zero		960


//--------------------- .nv.constant0._ZN12tensorrt_llm7kernels32fusedQKNormRopeKernelNTokenHeadsIN3c104HalfENS2_8BFloat16ELi128ELb0ELi8EEEvPviiifPKvS7_S7_PKlii --------------------------
	.section	.nv.constant0._ZN12tensorrt_llm7kernels32fusedQKNormRopeKernelNTokenHeadsIN3c104HalfENS2_8BFloat16ELi128ELb0ELi8EEEvPviiifPKvS7_S7_PKlii,"a",@progbits
	.sectionflags	@""
	.align	4
.nv.constant0._ZN12tensorrt_llm7kernels32fusedQKNormRopeKernelNTokenHeadsIN3c104HalfENS2_8BFloat16ELi128ELb0ELi8EEEvPviiifPKvS7_S7_PKlii:
	.zero		960


//--------------------- .nv.constant0._ZN12tensorrt_llm7kernels32fusedQKNormRopeKernelNTokenHeadsIN3c104HalfENS2_8BFloat16ELi128ELb1ELi8EEEvPviiifPKvS7_S7_PKlii --------------------------
	.section	.nv.constant0._ZN12tensorrt_llm7kernels32fusedQKNormRopeKernelNTokenHeadsIN3c104HalfENS2_8BFloat16ELi128ELb1ELi8EEEvPviiifPKvS7_S7_PKlii,"a",@progbits
	.sectionflags	@""
	.align	4
.nv.constant0._ZN12tensorrt_llm7kernels32fusedQKNormRopeKernelNTokenHeadsIN3c104HalfENS2_8BFloat16ELi128ELb1ELi8EEEvPviiifPKvS7_S7_PKlii:
	.zero		960


//--------------------- .nv.constant0._ZN12tensorrt_llm7kernels32fusedQKNormRopeKernelNTokenHeadsIN3c104HalfENS2_8BFloat16ELi64ELb0ELi8EEEvPviiifPKvS7_S7_PKlii --------------------------
	.section	.nv.constant0._ZN12tensorrt_llm7kernels32fusedQKNormRopeKernelNTokenHeadsIN3c104HalfENS2_8BFloat16ELi64ELb0ELi8EEEvPviiifPKvS7_S7_PKlii,"a",@progbits
	.sectionflags	@""
	.align	4
.nv.constant0._ZN12tensorrt_llm7kernels32fusedQKNormRopeKernelNTokenHeadsIN3c104HalfENS2_8BFloat16ELi64ELb0ELi8EEEvPviiifPKvS7_S7_PKlii:
	.zero		960


//--------------------- .nv.constant0._ZN12tensorrt_llm7kernels32fusedQKNormRopeKernelNTokenHeadsIN3c104HalfENS2_8BFloat16ELi64ELb1ELi8EEEvPviiifPKvS7_S7_PKlii --------------------------
	.section	.nv.constant0._ZN12tensorrt_llm7kernels32fusedQKNormRopeKernelNTokenHeadsIN3c104HalfENS2_8BFloat16ELi64ELb1ELi8EEEvPviiifPKvS7_S7_PKlii,"a",@progbits
	.sectionflags	@""
	.align	4
.nv.constant0._ZN12tensorrt_llm7kernels32fusedQKNormRopeKernelNTokenHeadsIN3c104HalfENS2_8BFloat16ELi64ELb1ELi8EEEvPviiifPKvS7_S7_PKlii:
	.zero		960


//--------------------- .nv.constant0._ZN12tensorrt_llm7kernels32fusedQKNormRopeKernelNTokenHeadsIN3c104HalfENS2_8BFloat16ELi256ELb0ELi4EEEvPviiifPKvS7_S7_PKlii --------------------------
	.section	.nv.constant0._ZN12tensorrt_llm7kernels32fusedQKNormRopeKernelNTokenHeadsIN3c104HalfENS2_8BFloat16ELi256ELb0ELi4EEEvPviiifPKvS7_S7_PKlii,"a",@progbits
	.sectionflags	@""
	.align	4
.nv.constant0._ZN12tensorrt_llm7kernels32fusedQKNormRopeKernelNTokenHeadsIN3c104HalfENS2_8BFloat16ELi256ELb0ELi4EEEvPviiifPKvS7_S7_PKlii:
	.zero		960


//--------------------- .nv.constant0._ZN12tensorrt_llm7kernels32fusedQKNormRopeKernelNTokenHeadsIN3c104HalfENS2_8BFloat16ELi256ELb1ELi4EEEvPviiifPKvS7_S7_PKlii --------------------------
	.section	.nv.constant0._ZN12tensorrt_llm7kernels32fusedQKNormRopeKernelNTokenHeadsIN3c104HalfENS2_8BFloat16ELi256ELb1ELi4EEEvPviiifPKvS7_S7_PKlii,"a",@progbits
	.sectionflags	@""
	.align	4
.nv.constant0._ZN12tensorrt_llm7kernels32fusedQKNormRopeKernelNTokenHeadsIN3c104HalfENS2_8BFloat16ELi256ELb1ELi4EEEvPviiifPKvS7_S7_PKlii:
	.zero		960


//--------------------- .nv.constant0._ZN12tensorrt_llm7kernels32fusedQKNormRopeKernelNTokenHeadsIN3c104HalfENS2_8BFloat16ELi128ELb0ELi4EEEvPviiifPKvS7_S7_PKlii --------------------------
	.section	.nv.constant0._ZN12tensorrt_llm7kernels32fusedQKNormRopeKernelNTokenHeadsIN3c104HalfENS2_8BFloat16ELi128ELb0ELi4EEEvPviiifPKvS7_S7_PKlii,"a",@progbits
	.sectionflags	@""
	.align	4
.nv.constant0._ZN12tensorrt_llm7kernels32fusedQKNormRopeKernelNTokenHeadsIN3c104HalfENS2_8BFloat16ELi128ELb0ELi4EEEvPviiifPKvS7_S7_PKlii:
	.zero		960


//--------------------- .nv.constant0._ZN12tensorrt_llm7kernels32fusedQKNormRopeKernelNTokenHeadsIN3c104HalfENS2_8BFloat16ELi128ELb1ELi4EEEvPviiifPKvS7_S7_PKlii --------------------------
	.section	.nv.constant0._ZN12tensorrt_llm7kernels32fusedQKNormRopeKernelNTokenHeadsIN3c104HalfENS2_8BFloat16ELi128ELb1ELi4EEEvPviiifPKvS7_S7_PKlii,"a",@progbits
	.sectionflags	@""
	.align	4
.nv.constant0._ZN12tensorrt_llm7kernels32fusedQKNormRopeKernelNTokenHeadsIN3c104HalfENS2_8BFloat16ELi128ELb1ELi4EEEvPviiifPKvS7_S7_PKlii:
	.zero		960


//--------------------- .nv.constant0._ZN12tensorrt_llm7kernels32fusedQKNormRopeKernelNTokenHeadsIN3c104HalfENS2_8BFloat16ELi64ELb0ELi4EEEvPviiifPKvS7_S7_PKlii --------------------------
	.section	.nv.constant0._ZN12tensorrt_llm7kernels32fusedQKNormRopeKernelNTokenHeadsIN3c104HalfENS2_8BFloat16ELi64ELb0ELi4EEEvPviiifPKvS7_S7_PKlii,"a",@progbits
	.sectionflags	@""
	.align	4
.nv.constant0._ZN12tensorrt_llm7kernels32fusedQKNormRopeKernelNTokenHeadsIN3c104HalfENS2_8BFloat16ELi64ELb0ELi4EEEvPviiifPKvS7_S7_PKlii:
	.zero		960


//--------------------- .nv.constant0._ZN12tensorrt_llm7kernels32fusedQKNormRopeKernelNTokenHeadsIN3c104HalfENS2_8BFloat16ELi64ELb1ELi4EEEvPviiifPKvS7_S7_PKlii --------------------------
	.section	.nv.constant0._ZN12tensorrt_llm7kernels32fusedQKNormRopeKernelNTokenHeadsIN3c104HalfENS2_8BFloat16ELi64ELb1ELi4EEEvPviiifPKvS7_S7_PKlii,"a",@progbits
	.sectionflags	@""
	.align	4
.nv.constant0._ZN12tensorrt_llm7kernels32fusedQKNormRopeKernelNTokenHeadsIN3c104HalfENS2_8BFloat16ELi64ELb1ELi4EEEvPviiifPKvS7_S7_PKlii:
	.zero		960


//--------------------- .nv.constant0._ZN12tensorrt_llm7kernels32fusedQKNormRopeKernelNTokenHeadsIN3c104HalfENS2_8BFloat16ELi256ELb0ELi2EEEvPviiifPKvS7_S7_PKlii --------------------------
	.section	.nv.constant0._ZN12tensorrt_llm7kernels32fusedQKNormRopeKernelNTokenHeadsIN3c104HalfENS2_8BFloat16ELi256ELb0ELi2EEEvPviiifPKvS7_S7_PKlii,"a",@progbits
	.sectionflags	@""
	.align	4
.nv.constant0._ZN12tensorrt_llm7kernels32fusedQKNormRopeKernelNTokenHeadsIN3c104HalfENS2_8BFloat16ELi256ELb0ELi2EEEvPviiifPKvS7_S7_PKlii:
	.zero		960


//--------------------- .nv.constant0._ZN12tensorrt_llm7kernels32fusedQKNormRopeKernelNTokenHeadsIN3c104HalfENS2_8BFloat16ELi256ELb1ELi2EEEvPviiifPKvS7_S7_PKlii --------------------------
	.section	.nv.constant0._ZN12tensorrt_llm7kernels32fusedQKNormRopeKernelNTokenHeadsIN3c104HalfENS2_8BFloat16ELi256ELb1ELi2EEEvPviiifPKvS7_S7_PKlii,"a",@progbits
	.sectionflags	@""
	.align	4
.nv.constant0._ZN12tensorrt_llm7kernels32fusedQKNormRopeKernelNTokenHeadsIN3c104HalfENS2_8BFloat16ELi256ELb1ELi2EEEvPviiifPKvS7_S7_PKlii:
	.zero		960


//--------------------- .nv.constant0._ZN12tensorrt_llm7kernels32fusedQKNormRopeKernelNTokenHeadsIN3c104HalfENS2_8BFloat16ELi128ELb0ELi2EEEvPviiifPKvS7_S7_PKlii --------------------------
	.section	.nv.constant0._ZN12tensorrt_llm7kernels32fusedQKNormRopeKernelNTokenHeadsIN3c104HalfENS2_8BFloat16ELi128ELb0ELi2EEEvPviiifPKvS7_S7_PKlii,"a",@progbits
	.sectionflags	@""
	.align	4
.nv.constant0._ZN12tensorrt_llm7kernels32fusedQKNormRopeKernelNTokenHeadsIN3c104HalfENS2_8BFloat16ELi128ELb0ELi2EEEvPviiifPKvS7_S7_PKlii:
	.zero		960


//--------------------- .nv.constant0._ZN12tensorrt_llm7kernels32fusedQKNormRopeKernelNTokenHeadsIN3c104HalfENS2_8BFloat16ELi128ELb1ELi2EEEvPviiifPKvS7_S7_PKlii --------------------------
	.section	.nv.constant0._ZN12tensorrt_llm7kernels32fusedQKNormRopeKernelNTokenHeadsIN3c104HalfENS2_8BFloat16ELi128ELb1ELi2EEEvPviiifPKvS7_S7_PKlii,"a",@progbits
	.sectionflags	@""
	.align	4
.nv.constant0._ZN12tensorrt_llm7kernels32fusedQKNormRopeKernelNTokenHeadsIN3c104HalfENS2_8BFloat16ELi128ELb1ELi2EEEvPviiifPKvS7_S7_PKlii:
	.zero		960


//--------------------- .nv.constant0._ZN12tensorrt_llm7kernels32fusedQKNormRopeKernelNTokenHeadsIN3c104HalfENS2_8BFloat16ELi64ELb0ELi2EEEvPviiifPKvS7_S7_PKlii --------------------------
	.section	.nv.constant0._ZN12tensorrt_llm7kernels32fusedQKNormRopeKernelNTokenHeadsIN3c104HalfENS2_8BFloat16ELi64ELb0ELi2EEEvPviiifPKvS7_S7_PKlii,"a",@progbits
	.sectionflags	@""
	.align	4
.nv.constant0._ZN12tensorrt_llm7kernels32fusedQKNormRopeKernelNTokenHeadsIN3c104HalfENS2_8BFloat16ELi64ELb0ELi2EEEvPviiifPKvS7_S7_PKlii:
	.zero		960


//--------------------- .nv.constant0._ZN12tensorrt_llm7kernels32fusedQKNormRopeKernelNTokenHeadsIN3c104HalfENS2_8BFloat16ELi64ELb1ELi2EEEvPviiifPKvS7_S7_PKlii --------------------------
	.section	.nv.constant0._ZN12tensorrt_llm7kernels32fusedQKNormRopeKernelNTokenHeadsIN3c104HalfENS2_8BFloat16ELi64ELb1ELi2EEEvPviiifPKvS7_S7_PKlii,"a",@progbits
	.sectionflags	@""
	.align	4
.nv.constant0._ZN12tensorrt_llm7kernels32fusedQKNormRopeKernelNTokenHeadsIN3c104HalfENS2_8BFloat16ELi64ELb1ELi2EEEvPviiifPKvS7_S7_PKlii:
	.zero		960


//--------------------- .nv.constant0._ZN12tensorrt_llm7kernels21fusedQKNormRopeKernelIN3c104HalfENS2_8BFloat16ELi256ELb0EEEvPviiifPKvS7_S7_PKlii --------------------------
	.section	.nv.constant0._ZN12tensorrt_llm7kernels21fusedQKNormRopeKernelIN3c104HalfENS2_8BFloat16ELi256ELb0EEEvPviiifPKvS7_S7_PKlii,"a",@progbits
	.sectionflags	@""
	.align	4
.nv.constant0._ZN12tensorrt_llm7kernels21fusedQKNormRopeKernelIN3c104HalfENS2_8BFloat16ELi256ELb0EEEvPviiifPKvS7_S7_PKlii:
	.zero		960


//--------------------- .nv.constant0._ZN12tensorrt_llm7kernels21fusedQKNormRopeKernelIN3c104HalfENS2_8BFloat16ELi256ELb1EEEvPviiifPKvS7_S7_PKlii --------------------------
	.section	.nv.constant0._ZN12tensorrt_llm7kernels21fusedQKNormRopeKernelIN3c104HalfENS2_8BFloat16ELi256ELb1EEEvPviiifPKvS7_S7_PKlii,"a",@progbits
	.sectionflags	@""
	.align	4
.nv.constant0._ZN12tensorrt_llm7kernels21fusedQKNormRopeKernelIN3c104HalfENS2_8BFloat16ELi256ELb1EEEvPviiifPKvS7_S7_PKlii:
	.zero		960


//--------------------- .nv.constant0._ZN12tensorrt_llm7kernels21fusedQKNormRopeKernelIN3c104HalfENS2_8BFloat16ELi128ELb0EEEvPviiifPKvS7_S7_PKlii --------------------------
	.section	.nv.constant0._ZN12tensorrt_llm7kernels21fusedQKNormRopeKernelIN3c104HalfENS2_8BFloat16ELi128ELb0EEEvPviiifPKvS7_S7_PKlii,"a",@progbits
	.sectionflags	@""
	.align	4
.nv.constant0._ZN12tensorrt_llm7kernels21fusedQKNormRopeKernelIN3c104HalfENS2_8BFloat16ELi128ELb0EEEvPviiifPKvS7_S7_PKlii:
	.zero		960


//--------------------- .nv.constant0._ZN12tensorrt_llm7kernels21fusedQKNormRopeKernelIN3c104HalfENS2_8BFloat16ELi128ELb1EEEvPviiifPKvS7_S7_PKlii --------------------------
	.section	.nv.constant0._ZN12tensorrt_llm7kernels21fusedQKNormRopeKernelIN3c104HalfENS2_8BFloat16ELi128ELb1EEEvPviiifPKvS7_S7_PKlii,"a",@progbits
	.sectionflags	@""
	.align	4
.nv.constant0._ZN12tensorrt_llm7kernels21fusedQKNormRopeKernelIN3c104HalfENS2_8BFloat16ELi128ELb1EEEvPviiifPKvS7_S7_PKlii:
	.zero		960


//--------------------- .nv.constant0._ZN12tensorrt_llm7kernels21fusedQKNormRopeKernelIN3c104HalfENS2_8BFloat16ELi64ELb0EEEvPviiifPKvS7_S7_PKlii --------------------------
	.section	.nv.constant0._ZN12tensorrt_llm7kernels21fusedQKNormRopeKernelIN3c104HalfENS2_8BFloat16ELi64ELb0EEEvPviiifPKvS7_S7_PKlii,"a",@progbits
	.sectionflags	@""
	.align	4
.nv.constant0._ZN12tensorrt_llm7kernels21fusedQKNormRopeKernelIN3c104HalfENS2_8BFloat16ELi64ELb0EEEvPviiifPKvS7_S7_PKlii:
	.zero		960


//--------------------- .nv.constant0._ZN12tensorrt_llm7kernels21fusedQKNormRopeKernelIN3c104HalfENS2_8BFloat16ELi64ELb1EEEvPviiifPKvS7_S7_PKlii --------------------------
	.section	.nv.constant0._ZN12tensorrt_llm7kernels21fusedQKNormRopeKernelIN3c104HalfENS2_8BFloat16ELi64ELb1EEEvPviiifPKvS7_S7_PKlii,"a",@progbits
	.sectionflags	@""
	.align	4
.nv.constant0._ZN12tensorrt_llm7kernels21fusedQKNormRopeKernelIN3c104HalfENS2_8BFloat16ELi64ELb1EEEvPviiifPKvS7_S7_PKlii:
	.zero		960


//--------------------- .nv.constant0._ZN12tensorrt_llm7kernels32fusedQKNormRopeKernelNTokenHeadsIN3c104HalfES3_Li256ELb0ELi8EEEvPviiifPKvS6_S6_PKlii --------------------------
	.section	.nv.constant0._ZN12tensorrt_llm7kernels32fusedQKNormRopeKernelNTokenHeadsIN3c104HalfES3_Li256ELb0ELi8EEEvPviiifPKvS6_S6_PKlii,"a",@progbits
	.sectionflags	@""
	.align	4
.nv.constant0._ZN12tensorrt_llm7kernels32fusedQKNormRopeKernelNTokenHeadsIN3c104HalfES3_Li256ELb0ELi8EEEvPviiifPKvS6_S6_PKlii:
	.zero		960


//--------------------- .nv.constant0._ZN12tensorrt_llm7kernels32fusedQKNormRopeKernelNTokenHeadsIN3c104HalfES3_Li256ELb1ELi8EEEvPviiifPKvS6_S6_PKlii --------------------------
	.section	.nv.constant0._ZN12tensorrt_llm7kernels32fusedQKNormRopeKernelNTokenHeadsIN3c104HalfES3_Li256ELb1ELi8EEEvPviiifPKvS6_S6_PKlii,"a",@progbits
	.sectionflags	@""
	.align	4
.nv.constant0._ZN12tensorrt_llm7kernels32fusedQKNormRopeKernelNTokenHeadsIN3c104HalfES3_Li256ELb1ELi8EEEvPviiifPKvS6_S6_PKlii:
	.zero		960


//--------------------- .nv.constant0._ZN12tensorrt_llm7kernels32fusedQKNormRopeKernelNTokenHeadsIN3c104HalfES3_Li128ELb0ELi8EEEvPviiifPKvS6_S6_PKlii --------------------------
	.section	.nv.constant0._ZN12tensorrt_llm7kernels32fusedQKNormRopeKernelNTokenHeadsIN3c104HalfES3_Li128ELb0ELi8EEEvPviiifPKvS6_S6_PKlii,"a",@progbits
	.sectionflags	@""
	.align	4
.nv.constant0._ZN12tensorrt_llm7kernels32fusedQKNormRopeKernelNTokenHeadsIN3c104HalfES3_Li128ELb0ELi8EEEvPviiifPKvS6_S6_PKlii:
	.zero		960


//--------------------- .nv.constant0._ZN12tensorrt_llm7kernels32fusedQKNormRopeKernelNTokenHeadsIN3c104HalfES3_Li128ELb1ELi8EEEvPviiifPKvS6_S6_PKlii --------------------------
	.section	.nv.constant0._ZN12tensorrt_llm7kernels32fusedQKNormRopeKernelNTokenHeadsIN3c104HalfES3_Li128ELb1ELi8EEEvPviiifPKvS6_S6_PKlii,"a",@progbits
	.sectionflags	@""
	.align	4
.nv.constant0._ZN12tensorrt_llm7kernels32fusedQKNormRopeKernelNTokenHeadsIN3c104HalfES3_Li128ELb1ELi8EEEvPviiifPKvS6_S6_PKlii:
	.zero		960


//--------------------- .nv.constant0._ZN12tensorrt_llm7kernels32fusedQKNormRopeKernelNTokenHeadsIN3c104HalfES3_Li64ELb0ELi8EEEvPviiifPKvS6_S6_PKlii --------------------------
	.section	.nv.constant0._ZN12tensorrt_llm7kernels32fusedQKNormRopeKernelNTokenHeadsIN3c104HalfES3_Li64ELb0ELi8EEEvPviiifPKvS6_S6_PKlii,"a",@progbits
	.sectionflags	@""
	.align	4
.nv.constant0._ZN12tensorrt_llm7kernels32fusedQKNormRopeKernelNTokenHeadsIN3c104HalfES3_Li64ELb0ELi8EEEvPviiifPKvS6_S6_PKlii:
	.zero		960


//--------------------- .nv.constant0._ZN12tensorrt_llm7kernels32fusedQKNormRopeKernelNTokenHeadsIN3c104HalfES3_Li64ELb1ELi8EEEvPviiifPKvS6_S6_PKlii --------------------------
	.section	.nv.constant0._ZN12tensorrt_llm7kernels32fusedQKNormRopeKernelNTokenHeadsIN3c104HalfES3_Li64ELb1ELi8EEEvPviiifPKvS6_S6_PKlii,"a",@progbits
	.sectionflags	@""
	.align	4
.nv.constant0._ZN12tensorrt_llm7kernels32fusedQKNormRopeKernelNTokenHeadsIN3c104HalfES3_Li64ELb1ELi8EEEvPviiifPKvS6_S6_PKlii:
	.zero		960


//--------------------- .nv.constant0._ZN12tensorrt_llm7kernels32fusedQKNormRopeKernelNTokenHeadsIN3c104HalfES3_Li256ELb0ELi4EEEvPviiifPKvS6_S6_PKlii --------------------------
	.section	.nv.constant0._ZN12tensorrt_llm7kernels32fusedQKNormRopeKernelNTokenHeadsIN3c104HalfES3_Li256ELb0ELi4EEEvPviiifPKvS6_S6_PKlii,"a",@progbits
	.sectionflags	@""
	.align	4
.nv.constant0._ZN12tensorrt_llm7kernels32fusedQKNormRopeKernelNTokenHeadsIN3c104HalfES3_Li256ELb0ELi4EEEvPviiifPKvS6_S6_PKlii:
	.zero		960


//--------------------- .nv.constant0._ZN12tensorrt_llm7kernels32fusedQKNormRopeKernelNTokenHeadsIN3c104HalfES3_Li256ELb1ELi4EEEvPviiifPKvS6_S6_PKlii --------------------------
	.section	.nv.constant0._ZN12tensorrt_llm7kernels32fusedQKNormRopeKernelNTokenHeadsIN3c104HalfES3_Li256ELb1ELi4EEEvPviiifPKvS6_S6_PKlii,"a",@progbits
	.sectionflags	@""
	.align	4
.nv.constant0._ZN12tensorrt_llm7kernels32fusedQKNormRopeKernelNTokenHeadsIN3c104HalfES3_Li256ELb1ELi4EEEvPviiifPKvS6_S6_PKlii:
	.zero		960


//--------------------- .nv.constant0._ZN12tensorrt_llm7kernels32fusedQKNormRopeKernelNTokenHeadsIN3c104HalfES3_Li128ELb0ELi4EEEvPviiifPKvS6_S6_PKlii --------------------------
	.section	.nv.constant0._ZN12tensorrt_llm7kernels32fusedQKNormRopeKernelNTokenHeadsIN3c104HalfES3_Li128ELb0ELi4EEEvPviiifPKvS6_S6_PKlii,"a",@progbits
	.sectionflags	@""
	.align	4
.nv.constant0._ZN12tensorrt_llm7kernels32fusedQKNormRopeKernelNTokenHeadsIN3c104HalfES3_Li128ELb0ELi4EEEvPviiifPKvS6_S6_PKlii:
	.zero		960


//--------------------- .nv.constant0._ZN12tensorrt_llm7kernels32fusedQKNormRopeKernelNTokenHeadsIN3c104HalfES3_Li128ELb1ELi4EEEvPviiifPKvS6_S6_PKlii --------------------------
	.section	.nv.constant0._ZN12tensorrt_llm7kernels32fusedQKNormRopeKernelNTokenHeadsIN3c104HalfES3_Li128ELb1ELi4EEEvPviiifPKvS6_S6_PKlii,"a",@progbits
	.sectionflags	@""
	.align	4
.nv.constant0._ZN12tensorrt_llm7kernels32fusedQKNormRopeKernelNTokenHeadsIN3c104HalfES3_Li128ELb1ELi4EEEvPviiifPKvS6_S6_PKlii:
	.zero		960


//--------------------- .nv.constant0._ZN12tensorrt_llm7kernels32fusedQKNormRopeKernelNTokenHeadsIN3c104HalfES3_Li64ELb0ELi4EEEvPviiifPKvS6_S6_PKlii --------------------------
	.section	.nv.constant0._ZN12tensorrt_llm7kernels32fusedQKNormRopeKernelNTokenHeadsIN3c104HalfES3_Li64ELb0ELi4EEEvPviiifPKvS6_S6_PKlii,"a",@progbits
	.sectionflags	@""
	.align	4
.nv.constant0._ZN12tensorrt_llm7kernels32fusedQKNormRopeKernelNTokenHeadsIN3c104HalfES3_Li64ELb0ELi4EEEvPviiifPKvS6_S6_PKlii:
	.zero		960


//--------------------- .nv.constant0._ZN12tensorrt_llm7kernels32fusedQKNormRopeKernelNTokenHeadsIN3c104HalfES3_Li64ELb1ELi4EEEvPviiifPKvS6_S6_PKlii --------------------------
	.section	.nv.constant0._ZN12tensorrt_llm7kernels32fusedQKNormRopeKernelNTokenHeadsIN3c104HalfES3_Li64ELb1ELi4EEEvPviiifPKvS6_S6_PKlii,"a",@progbits
	.sectionflags	@""
	.align	4
.nv.constant0._ZN12tensorrt_llm7kernels32fusedQKNormRopeKernelNTokenHeadsIN3c104HalfES3_Li64ELb1ELi4EEEvPviiifPKvS6_S6_PKlii:
	.zero		960


//--------------------- .nv.constant0._ZN12tensorrt_llm7kernels32fusedQKNormRopeKernelNTokenHeadsIN3c104HalfES3_Li256ELb0ELi2EEEvPviiifPKvS6_S6_PKlii --------------------------
	.section	.nv.constant0._ZN12tensorrt_llm7kernels32fusedQKNormRopeKernelNTokenHeadsIN3c104HalfES3_Li256ELb0ELi2EEEvPviiifPKvS6_S6_PKlii,"a",@progbits
	.sectionflags	@""
	.align	4
.nv.constant0._ZN12tensorrt_llm7kernels32fusedQKNormRopeKernelNTokenHeadsIN3c104HalfES3_Li256ELb0ELi2EEEvPviiifPKvS6_S6_PKlii:
	.zero		960


//--------------------- .nv.constant0._ZN12tensorrt_llm7kernels32fusedQKNormRopeKernelNTokenHeadsIN3c104HalfES3_Li256ELb1ELi2EEEvPviiifPKvS6_S6_PKlii --------------------------
	.section	.nv.constant0._ZN12tensorrt_llm7kernels32fusedQKNormRopeKernelNTokenHeadsIN3c104HalfES3_Li256ELb1ELi2EEEvPviiifPKvS6_S6_PKlii,"a",@progbits
	.sectionflags	@""
	.align	4
.nv.constant0._ZN12tensorrt_llm7kernels32fusedQKNormRopeKernelNTokenHeadsIN3c104HalfES3_Li256ELb1ELi2EEEvPviiifPKvS6_S6_PKlii:
	.zero		960


//--------------------- .nv.constant0._ZN12tensorrt_llm7kernels32fusedQKNormRopeKernelNTokenHeadsIN3c104HalfES3_Li128ELb0ELi2EEEvPviiifPKvS6_S6_PKlii --------------------------
	.section	.nv.constant0._ZN12tensorrt_llm7kernels32fusedQKNormRopeKernelNTokenHeadsIN3c104HalfES3_Li128ELb0ELi2EEEvPviiifPKvS6_S6_PKlii,"a",@progbits
	.sectionflags	@""
	.align	4
.nv.constant0._ZN12tensorrt_llm7kernels32fusedQKNormRopeKernelNTokenHeadsIN3c104HalfES3_Li128ELb0ELi2EEEvPviiifPKvS6_S6_PKlii:
	.zero		960


//--------------------- .nv.constant0._ZN12tensorrt_llm7kernels32fusedQKNormRopeKernelNTokenHeadsIN3c104HalfES3_Li128ELb1ELi2EEEvPviiifPKvS6_S6_PKlii --------------------------
	.section	.nv.constant0._ZN12tensorrt_llm7kernels32fusedQKNormRopeKernelNTokenHeadsIN3c104HalfES3_Li128ELb1ELi2EEEvPviiifPKvS6_S6_PKlii,"a",@progbits
	.sectionflags	@""
	.align	4
.nv.constant0._ZN12tensorrt_llm7kernels32fusedQKNormRopeKernelNTokenHeadsIN3c104HalfES3_Li128ELb1ELi2EEEvPviiifPKvS6_S6_PKlii:
	.zero		960


//--------------------- .nv.constant0._ZN12tensorrt_llm7kernels32fusedQKNormRopeKernelNTokenHeadsIN3c104HalfES3_Li64ELb0ELi2EEEvPviiifPKvS6_S6_PKlii --------------------------
	.section	.nv.constant0._ZN12tensorrt_llm7kernels32fusedQKNormRopeKernelNTokenHeadsIN3c104HalfES3_Li64ELb0ELi2EEEvPviiifPKvS6_S6_PKlii,"a",@progbits
	.sectionflags	@""
	.align	4
.nv.constant0._ZN12tensorrt_llm7kernels32fusedQKNormRopeKernelNTokenHeadsIN3c104HalfES3_Li64ELb0ELi2EEEvPviiifPKvS6_S6_PKlii:
	.zero		960


//--------------------- .nv.constant0._ZN12tensorrt_llm7kernels32fusedQKNormRopeKernelNTokenHeadsIN3c104HalfES3_Li64ELb1ELi2EEEvPviiifPKvS6_S6_PKlii --------------------------
	.section	.nv.constant0._ZN12tensorrt_llm7kernels32fusedQKNormRopeKernelNTokenHeadsIN3c104HalfES3_Li64ELb1ELi2EEEvPviiifPKvS6_S6_PKlii,"a",@progbits
	.sectionflags	@""
	.align	4
.nv.constant0._ZN12tensorrt_llm7kernels32fusedQKNormRopeKernelNTokenHeadsIN3c104HalfES3_Li64ELb1ELi2EEEvPviiifPKvS6_S6_PKlii:
	.zero		960


//--------------------- .nv.constant0._ZN12tensorrt_llm7kernels21fusedQKNormRopeKernelIN3c104HalfES3_Li256ELb0EEEvPviiifPKvS6_S6_PKlii --------------------------
	.section	.nv.constant0._ZN12tensorrt_llm7kernels21fusedQKNormRopeKernelIN3c104HalfES3_Li256ELb0EEEvPviiifPKvS6_S6_PKlii,"a",@progbits
	.sectionflags	@""
	.align	4
.nv.constant0._ZN12tensorrt_llm7kernels21fusedQKNormRopeKernelIN3c104HalfES3_Li256ELb0EEEvPviiifPKvS6_S6_PKlii:
	.zero		960


//--------------------- .nv.constant0._ZN12tensorrt_llm7kernels21fusedQKNormRopeKernelIN3c104HalfES3_Li256ELb1EEEvPviiifPKvS6_S6_PKlii --------------------------
	.section	.nv.constant0._ZN12tensorrt_llm7kernels21fusedQKNormRopeKernelIN3c104HalfES3_Li256ELb1EEEvPviiifPKvS6_S6_PKlii,"a",@progbits
	.sectionflags	@""
	.align	4
.nv.constant0._ZN12tensorrt_llm7kernels21fusedQKNormRopeKernelIN3c104HalfES3_Li256ELb1EEEvPviiifPKvS6_S6_PKlii:
	.zero		960


//--------------------- .nv.constant0._ZN12tensorrt_llm7kernels21fusedQKNormRopeKernelIN3c104HalfES3_Li128ELb0EEEvPviiifPKvS6_S6_PKlii --------------------------
	.section	.nv.constant0._ZN12tensorrt_llm7kernels21fusedQKNormRopeKernelIN3c104HalfES3_Li128ELb0EEEvPviiifPKvS6_S6_PKlii,"a",@progbits
	.sectionflags	@""
	.align	4
.nv.constant0._ZN12tensorrt_llm7kernels21fusedQKNormRopeKernelIN3c104HalfES3_Li128ELb0EEEvPviiifPKvS6_S6_PKlii:
	.zero		960


//--------------------- .nv.constant0._ZN12tensorrt_llm7kernels21fusedQKNormRopeKernelIN3c104HalfES3_Li128ELb1EEEvPviiifPKvS6_S6_PKlii --------------------------
	.section	.nv.constant0._ZN12tensorrt_llm7kernels21fusedQKNormRopeKernelIN3c104HalfES3_Li128ELb1EEEvPviiifPKvS6_S6_PKlii,"a",@progbits
	.sectionflags	@""
	.align	4
.nv.constant0._ZN12tensorrt_llm7kernels21fusedQKNormRopeKernelIN3c104HalfES3_Li128ELb1EEEvPviiifPKvS6_S6_PKlii:
	.zero		960


//--------------------- .nv.constant0._ZN12tensorrt_llm7kernels21fusedQKNormRopeKernelIN3c104HalfES3_Li64ELb0EEEvPviiifPKvS6_S6_PKlii --------------------------
	.section	.nv.constant0._ZN12tensorrt_llm7kernels21fusedQKNormRopeKernelIN3c104HalfES3_Li64ELb0EEEvPviiifPKvS6_S6_PKlii,"a",@progbits
	.sectionflags	@""
	.align	4
.nv.constant0._ZN12tensorrt_llm7kernels21fusedQKNormRopeKernelIN3c104HalfES3_Li64ELb0EEEvPviiifPKvS6_S6_PKlii:
	.zero		960


//--------------------- .nv.constant0._ZN12tensorrt_llm7kernels21fusedQKNormRopeKernelIN3c104HalfES3_Li64ELb1EEEvPviiifPKvS6_S6_PKlii --------------------------
	.section	.nv.constant0._ZN12tensorrt_llm7kernels21fusedQKNormRopeKernelIN3c104HalfES3_Li64ELb1EEEvPviiifPKvS6_S6_PKlii,"a",@progbits
	.sectionflags	@""
	.align	4
.nv.constant0._ZN12tensorrt_llm7kernels21fusedQKNormRopeKernelIN3c104HalfES3_Li64ELb1EEEvPviiifPKvS6_S6_PKlii:
	.zero		960


//--------------------- .nv.constant0._ZN12tensorrt_llm7kernels32fusedQKNormRopeKernelNTokenHeadsIN3c104HalfEfLi256ELb0ELi8EEEvPviiifPKvS6_S6_PKlii --------------------------
	.section	.nv.constant0._ZN12tensorrt_llm7kernels32fusedQKNormRopeKernelNTokenHeadsIN3c104HalfEfLi256ELb0ELi8EEEvPviiifPKvS6_S6_PKlii,"a",@progbits
	.sectionflags	@""
	.align	4
.nv.constant0._ZN12tensorrt_llm7kernels32fusedQKNormRopeKernelNTokenHeadsIN3c104HalfEfLi256ELb0ELi8EEEvPviiifPKvS6_S6_PKlii:
	.zero		960


//--------------------- .nv.constant0._ZN12tensorrt_llm7kernels32fusedQKNormRopeKernelNTokenHeadsIN3c104HalfEfLi256ELb1ELi8EEEvPviiifPKvS6_S6_PKlii --------------------------
	.section	.nv.constant0._ZN12tensorrt_llm7kernels32fusedQKNormRopeKernelNTokenHeadsIN3c104HalfEfLi256ELb1ELi8EEEvPviiifPKvS6_S6_PKlii,"a",@progbits
	.sectionflags	@""
	.align	4
.nv.constant0._ZN12tensorrt_llm7kernels32fusedQKNormRopeKernelNTokenHeadsIN3c104HalfEfLi256ELb1ELi8EEEvPviiifPKvS6_S6_PKlii:
	.zero		960


//--------------------- .nv.constant0._ZN12tensorrt_llm7kernels32fusedQKNormRopeKernelNTokenHeadsIN3c104HalfEfLi128ELb0ELi8EEEvPviiifPKvS6_S6_PKlii --------------------------
	.section	.nv.constant0._ZN12tensorrt_llm7kernels32fusedQKNormRopeKernelNTokenHeadsIN3c104HalfEfLi128ELb0ELi8EEEvPviiifPKvS6_S6_PKlii,"a",@progbits
	.sectionflags	@""
	.align	4
.nv.constant0._ZN12tensorrt_llm7kernels32fusedQKNormRopeKernelNTokenHeadsIN3c104HalfEfLi128ELb0ELi8EEEvPviiifPKvS6_S6_PKlii:
	.zero		960


//--------------------- .nv.constant0._ZN12tensorrt_llm7kernels32fusedQKNormRopeKernelNTokenHeadsIN3c104HalfEfLi128ELb1ELi8EEEvPviiifPKvS6_S6_PKlii --------------------------
	.section	.nv.constant0._ZN12tensorrt_llm7kernels32fusedQKNormRopeKernelNTokenHeadsIN3c104HalfEfLi128ELb1ELi8EEEvPviiifPKvS6_S6_PKlii,"a",@progbits
	.sectionflags	@""
	.align	4
.nv.constant0._ZN12tensorrt_llm7kernels32fusedQKNormRopeKernelNTokenHeadsIN3c104HalfEfLi128ELb1ELi8EEEvPviiifPKvS6_S6_PKlii:
	.zero		960


//--------------------- .nv.constant0._ZN12tensorrt_llm7kernels32fusedQKNormRopeKernelNTokenHeadsIN3c104HalfEfLi64ELb0ELi8EEEvPviiifPKvS6_S6_PKlii --------------------------
	.section	.nv.constant0._ZN12tensorrt_llm7kernels32fusedQKNormRopeKernelNTokenHeadsIN3c104HalfEfLi64ELb0ELi8EEEvPviiifPKvS6_S6_PKlii,"a",@progbits
	.sectionflags	@""
	.align	4
.nv.constant0._ZN12tensorrt_llm7kernels32fusedQKNormRopeKernelNTokenHeadsIN3c104HalfEfLi64ELb0ELi8EEEvPviiifPKvS6_S6_PKlii:
	.zero		960


//--------------------- .nv.constant0._ZN12tensorrt_llm7kernels32fusedQKNormRopeKernelNTokenHeadsIN3c104HalfEfLi64ELb1ELi8EEEvPviiifPKvS6_S6_PKlii --------------------------
	.section	.nv.constant0._ZN12tensorrt_llm7kernels32fusedQKNormRopeKernelNTokenHeadsIN3c104HalfEfLi64ELb1ELi8EEEvPviiifPKvS6_S6_PKlii,"a",@progbits
	.sectionflags	@""
	.align	4
.nv.constant0._ZN12tensorrt_llm7kernels32fusedQKNormRopeKernelNTokenHeadsIN3c104HalfEfLi64ELb1ELi8EEEvPviiifPKvS6_S6_PKlii:
	.zero		960


//--------------------- .nv.constant0._ZN12tensorrt_llm7kernels32fusedQKNormRopeKernelNTokenHeadsIN3c104HalfEfLi256ELb0ELi4EEEvPviiifPKvS6_S6_PKlii --------------------------
	.section	.nv.constant0._ZN12tensorrt_llm7kernels32fusedQKNormRopeKernelNTokenHeadsIN3c104HalfEfLi256ELb0ELi4EEEvPviiifPKvS6_S6_PKlii,"a",@progbits
	.sectionflags	@""
	.align	4
.nv.constant0._ZN12tensorrt_llm7kernels32fusedQKNormRopeKernelNTokenHeadsIN3c104HalfEfLi256ELb0ELi4EEEvPviiifPKvS6_S6_PKlii:
	.zero		960


//--------------------- .nv.constant0._ZN12tensorrt_llm7kernels32fusedQKNormRopeKernelNTokenHeadsIN3c104HalfEfLi256ELb1ELi4EEEvPviiifPKvS6_S6_PKlii --------------------------
	.section	.nv.constant0._ZN12tensorrt_llm7kernels32fusedQKNormRopeKernelNTokenHeadsIN3c104HalfEfLi256ELb1ELi4EEEvPviiifPKvS6_S6_PKlii,"a",@progbits
	.sectionflags	@""
	.align	4
.nv.constant0._ZN12tensorrt_llm7kernels32fusedQKNormRopeKernelNTokenHeadsIN3c104HalfEfLi256ELb1ELi4EEEvPviiifPKvS6_S6_PKlii:
	.zero		960


//--------------------- .nv.constant0._ZN12tensorrt_llm7kernels32fusedQKNormRopeKernelNTokenHeadsIN3c104HalfEfLi128ELb0ELi4EEEvPviiifPKvS6_S6_PKlii --------------------------
	.section	.nv.constant0._ZN12tensorrt_llm7kernels32fusedQKNormRopeKernelNTokenHeadsIN3c104HalfEfLi128ELb0ELi4EEEvPviiifPKvS6_S6_PKlii,"a",@progbits
	.sectionflags	@""
	.align	4
.nv.constant0._ZN12tensorrt_llm7kernels32fusedQKNormRopeKernelNTokenHeadsIN3c104HalfEfLi128ELb0ELi4EEEvPviiifPKvS6_S6_PKlii:
	.zero		960


//--------------------- .nv.constant0._ZN12tensorrt_llm7kernels32fusedQKNormRopeKernelNTokenHeadsIN3c104HalfEfLi128ELb1ELi4EEEvPviiifPKvS6_S6_PKlii --------------------------
	.section	.nv.constant0._ZN12tensorrt_llm7kernels32fusedQKNormRopeKernelNTokenHeadsIN3c104HalfEfLi128ELb1ELi4EEEvPviiifPKvS6_S6_PKlii,"a",@progbits
	.sectionflags	@""
	.align	4
.nv.constant0._ZN12tensorrt_llm7kernels32fusedQKNormRopeKernelNTokenHeadsIN3c104HalfEfLi128ELb1ELi4EEEvPviiifPKvS6_S6_PKlii:
	.zero		960


//--------------------- .nv.constant0._ZN12tensorrt_llm7kernels32fusedQKNormRopeKernelNTokenHeadsIN3c104HalfEfLi64ELb0ELi4EEEvPviiifPKvS6_S6_PKlii --------------------------
	.section	.nv.constant0._ZN12tensorrt_llm7kernels32fusedQKNormRopeKernelNTokenHeadsIN3c104HalfEfLi64ELb0ELi4EEEvPviiifPKvS6_S6_PKlii,"a",@progbits
	.sectionflags	@""
	.align	4
.nv.constant0._ZN12tensorrt_llm7kernels32fusedQKNormRopeKernelNTokenHeadsIN3c104HalfEfLi64ELb0ELi4EEEvPviiifPKvS6_S6_PKlii:
	.zero		960


//--------------------- .nv.constant0._ZN12tensorrt_llm7kernels32fusedQKNormRopeKernelNTokenHeadsIN3c104HalfEfLi64ELb1ELi4EEEvPviiifPKvS6_S6_PKlii --------------------------
	.section	.nv.constant0._ZN12tensorrt_llm7kernels32fusedQKNormRopeKernelNTokenHeadsIN3c104HalfEfLi64ELb1ELi4EEEvPviiifPKvS6_S6_PKlii,"a",@progbits
	.sectionflags	@""
	.align	4
.nv.constant0._ZN12tensorrt_llm7kernels32fusedQKNormRopeKernelNTokenHeadsIN3c104HalfEfLi64ELb1ELi4EEEvPviiifPKvS6_S6_PKlii:
	.zero		960


//--------------------- .nv.constant0._ZN12tensorrt_llm7kernels32fusedQKNormRopeKernelNTokenHeadsIN3c104HalfEfLi256ELb0ELi2EEEvPviiifPKvS6_S6_PKlii --------------------------
	.section	.nv.constant0._ZN12tensorrt_llm7kernels32fusedQKNormRopeKernelNTokenHeadsIN3c104HalfEfLi256ELb0ELi2EEEvPviiifPKvS6_S6_PKlii,"a",@progbits
	.sectionflags	@""
	.align	4
.nv.constant0._ZN12tensorrt_llm7kernels32fusedQKNormRopeKernelNTokenHeadsIN3c104HalfEfLi256ELb0ELi2EEEvPviiifPKvS6_S6_PKlii:
	.zero		960


//--------------------- .nv.constant0._ZN12tensorrt_llm7kernels32fusedQKNormRopeKernelNTokenHeadsIN3c104HalfEfLi256ELb1ELi2EEEvPviiifPKvS6_S6_PKlii --------------------------
	.section	.nv.constant0._ZN12tensorrt_llm7kernels32fusedQKNormRopeKernelNTokenHeadsIN3c104HalfEfLi256ELb1ELi2EEEvPviiifPKvS6_S6_PKlii,"a",@progbits
	.sectionflags	@""
	.align	4
.nv.constant0._ZN12tensorrt_llm7kernels32fusedQKNormRopeKernelNTokenHeadsIN3c104HalfEfLi256ELb1ELi2EEEvPviiifPKvS6_S6_PKlii:
	.zero		960


//--------------------- .nv.constant0._ZN12tensorrt_llm7kernels32fusedQKNormRopeKernelNTokenHeadsIN3c104HalfEfLi128ELb0ELi2EEEvPviiifPKvS6_S6_PKlii --------------------------
	.section	.nv.constant0._ZN12tensorrt_llm7kernels32fusedQKNormRopeKernelNTokenHeadsIN3c104HalfEfLi128ELb0ELi2EEEvPviiifPKvS6_S6_PKlii,"a",@progbits
	.sectionflags	@""
	.align	4
.nv.constant0._ZN12tensorrt_llm7kernels32fusedQKNormRopeKernelNTokenHeadsIN3c104HalfEfLi128ELb0ELi2EEEvPviiifPKvS6_S6_PKlii:
	.zero		960


//--------------------- .nv.constant0._ZN12tensorrt_llm7kernels32fusedQKNormRopeKernelNTokenHeadsIN3c104HalfEfLi128ELb1ELi2EEEvPviiifPKvS6_S6_PKlii --------------------------
	.section	.nv.constant0._ZN12tensorrt_llm7kernels32fusedQKNormRopeKernelNTokenHeadsIN3c104HalfEfLi128ELb1ELi2EEEvPviiifPKvS6_S6_PKlii,"a",@progbits
	.sectionflags	@""
	.align	4
.nv.constant0._ZN12tensorrt_llm7kernels32fusedQKNormRopeKernelNTokenHeadsIN3c104HalfEfLi128ELb1ELi2EEEvPviiifPKvS6_S6_PKlii:
	.zero		960


//--------------------- .nv.constant0._ZN12tensorrt_llm7kernels32fusedQKNormRopeKernelNTokenHeadsIN3c104HalfEfLi64ELb0ELi2EEEvPviiifPKvS6_S6_PKlii --------------------------
	.section	.nv.constant0._ZN12tensorrt_llm7kernels32fusedQKNormRopeKernelNTokenHeadsIN3c104HalfEfLi64ELb0ELi2EEEvPviiifPKvS6_S6_PKlii,"a",@progbits
	.sectionflags	@""
	.align	4
.nv.constant0._ZN12tensorrt_llm7kernels32fusedQKNormRopeKernelNTokenHeadsIN3c104HalfEfLi64ELb0ELi2EEEvPviiifPKvS6_S6_PKlii:
	.zero		960


//--------------------- .nv.constant0._ZN12tensorrt_llm7kernels32fusedQKNormRopeKernelNTokenHeadsIN3c104HalfEfLi64ELb1ELi2EEEvPviiifPKvS6_S6_PKlii --------------------------
	.section	.nv.constant0._ZN12tensorrt_llm7kernels32fusedQKNormRopeKernelNTokenHeadsIN3c104HalfEfLi64ELb1ELi2EEEvPviiifPKvS6_S6_PKlii,"a",@progbits
	.sectionflags	@""
	.align	4
.nv.constant0._ZN12tensorrt_llm7kernels32fusedQKNormRopeKernelNTokenHeadsIN3c104HalfEfLi64ELb1ELi2EEEvPviiifPKvS6_S6_PKlii:
	.zero		960


//--------------------- .nv.constant0._ZN12tensorrt_llm7kernels21fusedQKNormRopeKernelIN3c104HalfEfLi256ELb0EEEvPviiifPKvS6_S6_PKlii --------------------------
	.section	.nv.constant0._ZN12tensorrt_llm7kernels21fusedQKNormRopeKernelIN3c104HalfEfLi256ELb0EEEvPviiifPKvS6_S6_PKlii,"a",@progbits
	.sectionflags	@""
	.align	4
.nv.constant0._ZN12tensorrt_llm7kernels21fusedQKNormRopeKernelIN3c104HalfEfLi256ELb0EEEvPviiifPKvS6_S6_PKlii:
	.zero		960


//--------------------- .nv.constant0._ZN12tensorrt_llm7kernels21fusedQKNormRopeKernelIN3c104HalfEfLi256ELb1EEEvPviiifPKvS6_S6_PKlii --------------------------
	.section	.nv.constant0._ZN12tensorrt_llm7kernels21fusedQKNormRopeKernelIN3c104HalfEfLi256ELb1EEEvPviiifPKvS6_S6_PKlii,"a",@progbits
	.sectionflags	@""
	.align	4
.nv.constant0._ZN12tensorrt_llm7kernels21fusedQKNormRopeKernelIN3c104HalfEfLi256ELb1EEEvPviiifPKvS6_S6_PKlii:
	.zero		960


//--------------------- .nv.constant0._ZN12tensorrt_llm7kernels21fusedQKNormRopeKernelIN3c104HalfEfLi128ELb0EEEvPviiifPKvS6_S6_PKlii --------------------------
	.section	.nv.constant0._ZN12tensorrt_llm7kernels21fusedQKNormRopeKernelIN3c104HalfEfLi128ELb0EEEvPviiifPKvS6_S6_PKlii,"a",@progbits
	.sectionflags	@""
	.align	4
.nv.constant0._ZN12tensorrt_llm7kernels21fusedQKNormRopeKernelIN3c104HalfEfLi128ELb0EEEvPviiifPKvS6_S6_PKlii:
	.zero		960


//--------------------- .nv.constant0._ZN12tensorrt_llm7kernels21fusedQKNormRopeKernelIN3c104HalfEfLi128ELb1EEEvPviiifPKvS6_S6_PKlii --------------------------
	.section	.nv.constant0._ZN12tensorrt_llm7kernels21fusedQKNormRopeKernelIN3c104HalfEfLi128ELb1EEEvPviiifPKvS6_S6_PKlii,"a",@progbits
	.sectionflags	@""
	.align	4
.nv.constant0._ZN12tensorrt_llm7kernels21fusedQKNormRopeKernelIN3c104HalfEfLi128ELb1EEEvPviiifPKvS6_S6_PKlii:
	.zero		960


//--------------------- .nv.constant0._ZN12tensorrt_llm7kernels21fusedQKNormRopeKernelIN3c104HalfEfLi64ELb0EEEvPviiifPKvS6_S6_PKlii --------------------------
	.section	.nv.constant0._ZN12tensorrt_llm7kernels21fusedQKNormRopeKernelIN3c104HalfEfLi64ELb0EEEvPviiifPKvS6_S6_PKlii,"a",@progbits
	.sectionflags	@""
	.align	4
.nv.constant0._ZN12tensorrt_llm7kernels21fusedQKNormRopeKernelIN3c104HalfEfLi64ELb0EEEvPviiifPKvS6_S6_PKlii:
	.zero		960


//--------------------- .nv.constant0._ZN12tensorrt_llm7kernels21fusedQKNormRopeKernelIN3c104HalfEfLi64ELb1EEEvPviiifPKvS6_S6_PKlii --------------------------
	.section	.nv.constant0._ZN12tensorrt_llm7kernels21fusedQKNormRopeKernelIN3c104HalfEfLi64ELb1EEEvPviiifPKvS6_S6_PKlii,"a",@progbits
	.sectionflags	@""
	.align	4
.nv.constant0._ZN12tensorrt_llm7kernels21fusedQKNormRopeKernelIN3c104HalfEfLi64ELb1EEEvPviiifPKvS6_S6_PKlii:
	.zero		960


//--------------------- SYMBOLS --------------------------

	.type		.nv.reservedSmem.offset0,@object
	.size		.nv.reservedSmem.offset0,0x4
	.type		.nv.reservedSmem.cap,@object
	.size		.nv.reservedSmem.cap,0x4
